	.headerflags	@"EF_CUDA_TEXMODE_UNIFIED EF_CUDA_64BIT_ADDRESS EF_CUDA_SM86 EF_CUDA_VIRTUAL_SM(EF_CUDA_SM86)"
	.elftype	@"ET_EXEC"


//--------------------- .nv.info                  --------------------------
	.section	.nv.info,"",@"SHT_CUDA_INFO"
	.align	4


	//----- nvinfo : EIATTR_REGCOUNT
	.align		4
        /*0000*/ 	.byte	0x04, 0x2f
        /*0002*/ 	.short	(.L_1 - .L_0)
	.align		4
.L_0:
        /*0004*/ 	.word	index@(tvmgen_default_fused_squeeze_concatenate_47_kernel)
        /*0008*/ 	.word	0x00000008


	//----- nvinfo : EIATTR_FRAME_SIZE
	.align		4
.L_1:
        /*000c*/ 	.byte	0x04, 0x11
        /*000e*/ 	.short	(.L_3 - .L_2)
	.align		4
.L_2:
        /*0010*/ 	.word	index@(tvmgen_default_fused_squeeze_concatenate_47_kernel)
        /*0014*/ 	.word	0x00000000


	//----- nvinfo : EIATTR_REGCOUNT
	.align		4
.L_3:
        /*0018*/ 	.byte	0x04, 0x2f
        /*001a*/ 	.short	(.L_5 - .L_4)
	.align		4
.L_4:
        /*001c*/ 	.word	index@(tvmgen_default_fused_squeeze_concatenate_39_kernel)
        /*0020*/ 	.word	0x00000008


	//----- nvinfo : EIATTR_FRAME_SIZE
	.align		4
.L_5:
        /*0024*/ 	.byte	0x04, 0x11
        /*0026*/ 	.short	(.L_7 - .L_6)
	.align		4
.L_6:
        /*0028*/ 	.word	index@(tvmgen_default_fused_squeeze_concatenate_39_kernel)
        /*002c*/ 	.word	0x00000000


	//----- nvinfo : EIATTR_REGCOUNT
	.align		4
.L_7:
        /*0030*/ 	.byte	0x04, 0x2f
        /*0032*/ 	.short	(.L_9 - .L_8)
	.align		4
.L_8:
        /*0034*/ 	.word	index@(tvmgen_default_fused_transpose_split_kernel_16)
        /*0038*/ 	.word	0x00000008


	//----- nvinfo : EIATTR_FRAME_SIZE
	.align		4
.L_9:
        /*003c*/ 	.byte	0x04, 0x11
        /*003e*/ 	.short	(.L_11 - .L_10)
	.align		4
.L_10:
        /*0040*/ 	.word	index@(tvmgen_default_fused_transpose_split_kernel_16)
        /*0044*/ 	.word	0x00000000


	//----- nvinfo : EIATTR_REGCOUNT
	.align		4
.L_11:
        /*0048*/ 	.byte	0x04, 0x2f
        /*004a*/ 	.short	(.L_13 - .L_12)
	.align		4
.L_12:
        /*004c*/ 	.word	index@(tvmgen_default_fused_split_kernel_2)
        /*0050*/ 	.word	0x00000008


	//----- nvinfo : EIATTR_FRAME_SIZE
	.align		4
.L_13:
        /*0054*/ 	.byte	0x04, 0x11
        /*0056*/ 	.short	(.L_15 - .L_14)
	.align		4
.L_14:
        /*0058*/ 	.word	index@(tvmgen_default_fused_split_kernel_2)
        /*005c*/ 	.word	0x00000000


	//----- nvinfo : EIATTR_REGCOUNT
	.align		4
.L_15:
        /*0060*/ 	.byte	0x04, 0x2f
        /*0062*/ 	.short	(.L_17 - .L_16)
	.align		4
.L_16:
        /*0064*/ 	.word	index@(tvmgen_default_fused_transpose_split_kernel_18)
        /*0068*/ 	.word	0x00000008


	//----- nvinfo : EIATTR_FRAME_SIZE
	.align		4
.L_17:
        /*006c*/ 	.byte	0x04, 0x11
        /*006e*/ 	.short	(.L_19 - .L_18)
	.align		4
.L_18:
        /*0070*/ 	.word	index@(tvmgen_default_fused_transpose_split_kernel_18)
        /*0074*/ 	.word	0x00000000


	//----- nvinfo : EIATTR_REGCOUNT
	.align		4
.L_19:
        /*0078*/ 	.byte	0x04, 0x2f
        /*007a*/ 	.short	(.L_21 - .L_20)
	.align		4
.L_20:
        /*007c*/ 	.word	index@(tvmgen_default_fused_squeeze_concatenate_10_kernel)
        /*0080*/ 	.word	0x00000008


	//----- nvinfo : EIATTR_FRAME_SIZE
	.align		4
.L_21:
        /*0084*/ 	.byte	0x04, 0x11
        /*0086*/ 	.short	(.L_23 - .L_22)
	.align		4
.L_22:
        /*0088*/ 	.word	index@(tvmgen_default_fused_squeeze_concatenate_10_kernel)
        /*008c*/ 	.word	0x00000000


	//----- nvinfo : EIATTR_REGCOUNT
	.align		4
.L_23:
        /*0090*/ 	.byte	0x04, 0x2f
        /*0092*/ 	.short	(.L_25 - .L_24)
	.align		4
.L_24:
        /*0094*/ 	.word	index@(tvmgen_default_fused_squeeze_concatenate_27_kernel)
        /*0098*/ 	.word	0x00000008


	//----- nvinfo : EIATTR_FRAME_SIZE
	.align		4
.L_25:
        /*009c*/ 	.byte	0x04, 0x11
        /*009e*/ 	.short	(.L_27 - .L_26)
	.align		4
.L_26:
        /*00a0*/ 	.word	index@(tvmgen_default_fused_squeeze_concatenate_27_kernel)
        /*00a4*/ 	.word	0x00000000


	//----- nvinfo : EIATTR_REGCOUNT
	.align		4
.L_27:
        /*00a8*/ 	.byte	0x04, 0x2f
        /*00aa*/ 	.short	(.L_29 - .L_28)
	.align		4
.L_28:
        /*00ac*/ 	.word	index@(tvmgen_default_fused_transpose_split_kernel_12)
        /*00b0*/ 	.word	0x00000008


	//----- nvinfo : EIATTR_FRAME_SIZE
	.align		4
.L_29:
        /*00b4*/ 	.byte	0x04, 0x11
        /*00b6*/ 	.short	(.L_31 - .L_30)
	.align		4
.L_30:
        /*00b8*/ 	.word	index@(tvmgen_default_fused_transpose_split_kernel_12)
        /*00bc*/ 	.word	0x00000000


	//----- nvinfo : EIATTR_REGCOUNT
	.align		4
.L_31:
        /*00c0*/ 	.byte	0x04, 0x2f
        /*00c2*/ 	.short	(.L_33 - .L_32)
	.align		4
.L_32:
        /*00c4*/ 	.word	index@(tvmgen_default_fused_split_sigmoid_sigmoid_multiply_sigmoid_tanh_multiply_add_tanh_multiply_sta_2bcd01aae566f75b__kernel_4)
        /*00c8*/ 	.word	0x00000008


	//----- nvinfo : EIATTR_FRAME_SIZE
	.align		4
.L_33:
        /*00cc*/ 	.byte	0x04, 0x11
        /*00ce*/ 	.short	(.L_35 - .L_34)
	.align		4
.L_34:
        /*00d0*/ 	.word	index@(tvmgen_default_fused_split_sigmoid_sigmoid_multiply_sigmoid_tanh_multiply_add_tanh_multiply_sta_2bcd01aae566f75b__kernel_4)
        /*00d4*/ 	.word	0x00000000


	//----- nvinfo : EIATTR_REGCOUNT
	.align		4
.L_35:
        /*00d8*/ 	.byte	0x04, 0x2f
        /*00da*/ 	.short	(.L_37 - .L_36)
	.align		4
.L_36:
        /*00dc*/ 	.word	index@(tvmgen_default_fused_squeeze_concatenate_9_kernel)
        /*00e0*/ 	.word	0x00000008


	//----- nvinfo : EIATTR_FRAME_SIZE
	.align		4
.L_37:
        /*00e4*/ 	.byte	0x04, 0x11
        /*00e6*/ 	.short	(.L_39 - .L_38)
	.align		4
.L_38:
        /*00e8*/ 	.word	index@(tvmgen_default_fused_squeeze_concatenate_9_kernel)
        /*00ec*/ 	.word	0x00000000


	//----- nvinfo : EIATTR_REGCOUNT
	.align		4
.L_39:
        /*00f0*/ 	.byte	0x04, 0x2f
        /*00f2*/ 	.short	(.L_41 - .L_40)
	.align		4
.L_40:
        /*00f4*/ 	.word	index@(tvmgen_default_fused_split_sigmoid_sigmoid_multiply_sigmoid_tanh_multiply_add_tanh_multiply_sta_2bcd01aae566f75b__kernel_16)
        /*00f8*/ 	.word	0x00000008


	//----- nvinfo : EIATTR_FRAME_SIZE
	.align		4
.L_41:
        /*00fc*/ 	.byte	0x04, 0x11
        /*00fe*/ 	.short	(.L_43 - .L_42)
	.align		4
.L_42:
        /*0100*/ 	.word	index@(tvmgen_default_fused_split_sigmoid_sigmoid_multiply_sigmoid_tanh_multiply_add_tanh_multiply_sta_2bcd01aae566f75b__kernel_16)
        /*0104*/ 	.word	0x00000000


	//----- nvinfo : EIATTR_REGCOUNT
	.align		4
.L_43:
        /*0108*/ 	.byte	0x04, 0x2f
        /*010a*/ 	.short	(.L_45 - .L_44)
	.align		4
.L_44:
        /*010c*/ 	.word	index@(tvmgen_default_fused_squeeze_concatenate_53_kernel)
        /*0110*/ 	.word	0x00000008


	//----- nvinfo : EIATTR_FRAME_SIZE
	.align		4
.L_45:
        /*0114*/ 	.byte	0x04, 0x11
        /*0116*/ 	.short	(.L_47 - .L_46)
	.align		4
.L_46:
        /*0118*/ 	.word	index@(tvmgen_default_fused_squeeze_concatenate_53_kernel)
        /*011c*/ 	.word	0x00000000


	//----- nvinfo : EIATTR_REGCOUNT
	.align		4
.L_47:
        /*0120*/ 	.byte	0x04, 0x2f
        /*0122*/ 	.short	(.L_49 - .L_48)
	.align		4
.L_48:
        /*0124*/ 	.word	index@(tvmgen_default_fused_split_sigmoid_sigmoid_multiply_sigmoid_tanh_multiply_add_tanh_multiply_sta_2bcd01aae566f75b__kernel_13)
        /*0128*/ 	.word	0x00000008


	//----- nvinfo : EIATTR_FRAME_SIZE
	.align		4
.L_49:
        /*012c*/ 	.byte	0x04, 0x11
        /*012e*/ 	.short	(.L_51 - .L_50)
	.align		4
.L_50:
        /*0130*/ 	.word	index@(tvmgen_default_fused_split_sigmoid_sigmoid_multiply_sigmoid_tanh_multiply_add_tanh_multiply_sta_2bcd01aae566f75b__kernel_13)
        /*0134*/ 	.word	0x00000000


	//----- nvinfo : EIATTR_REGCOUNT
	.align		4
.L_51:
        /*0138*/ 	.byte	0x04, 0x2f
        /*013a*/ 	.short	(.L_53 - .L_52)
	.align		4
.L_52:
        /*013c*/ 	.word	index@(tvmgen_default_fused_squeeze_concatenate_31_kernel)
        /*0140*/ 	.word	0x00000008


	//----- nvinfo : EIATTR_FRAME_SIZE
	.align		4
.L_53:
        /*0144*/ 	.byte	0x04, 0x11
        /*0146*/ 	.short	(.L_55 - .L_54)
	.align		4
.L_54:
        /*0148*/ 	.word	index@(tvmgen_default_fused_squeeze_concatenate_31_kernel)
        /*014c*/ 	.word	0x00000000


	//----- nvinfo : EIATTR_REGCOUNT
	.align		4
.L_55:
        /*0150*/ 	.byte	0x04, 0x2f
        /*0152*/ 	.short	(.L_57 - .L_56)
	.align		4
.L_56:
        /*0154*/ 	.word	index@(tvmgen_default_fused_squeeze_concatenate_43_kernel)
        /*0158*/ 	.word	0x00000008


	//----- nvinfo : EIATTR_FRAME_SIZE
	.align		4
.L_57:
        /*015c*/ 	.byte	0x04, 0x11
        /*015e*/ 	.short	(.L_59 - .L_58)
	.align		4
.L_58:
        /*0160*/ 	.word	index@(tvmgen_default_fused_squeeze_concatenate_43_kernel)
        /*0164*/ 	.word	0x00000000


	//----- nvinfo : EIATTR_REGCOUNT
	.align		4
.L_59:
        /*0168*/ 	.byte	0x04, 0x2f
        /*016a*/ 	.short	(.L_61 - .L_60)
	.align		4
.L_60:
        /*016c*/ 	.word	index@(tvmgen_default_fused_transpose_split_kernel_1)
        /*0170*/ 	.word	0x00000008


	//----- nvinfo : EIATTR_FRAME_SIZE
	.align		4
.L_61:
        /*0174*/ 	.byte	0x04, 0x11
        /*0176*/ 	.short	(.L_63 - .L_62)
	.align		4
.L_62:
        /*0178*/ 	.word	index@(tvmgen_default_fused_transpose_split_kernel_1)
        /*017c*/ 	.word	0x00000000


	//----- nvinfo : EIATTR_REGCOUNT
	.align		4
.L_63:
        /*0180*/ 	.byte	0x04, 0x2f
        /*0182*/ 	.short	(.L_65 - .L_64)
	.align		4
.L_64:
        /*0184*/ 	.word	index@(tvmgen_default_fused_split_sigmoid_sigmoid_multiply_sigmoid_tanh_multiply_add_tanh_multiply_sta_2bcd01aae566f75b__kernel_1)
        /*0188*/ 	.word	0x00000008


	//----- nvinfo : EIATTR_FRAME_SIZE
	.align		4
.L_65:
        /*018c*/ 	.byte	0x04, 0x11
        /*018e*/ 	.short	(.L_67 - .L_66)
	.align		4
.L_66:
        /*0190*/ 	.word	index@(tvmgen_default_fused_split_sigmoid_sigmoid_multiply_sigmoid_tanh_multiply_add_tanh_multiply_sta_2bcd01aae566f75b__kernel_1)
        /*0194*/ 	.word	0x00000000


	//----- nvinfo : EIATTR_REGCOUNT
	.align		4
.L_67:
        /*0198*/ 	.byte	0x04, 0x2f
        /*019a*/ 	.short	(.L_69 - .L_68)
	.align		4
.L_68:
        /*019c*/ 	.word	index@(tvmgen_default_fused_split_sigmoid_sigmoid_multiply_sigmoid_tanh_multiply_add_tanh_multiply_sta_2bcd01aae566f75b__kernel_2)
        /*01a0*/ 	.word	0x00000008


	//----- nvinfo : EIATTR_FRAME_SIZE
	.align		4
.L_69:
        /*01a4*/ 	.byte	0x04, 0x11
        /*01a6*/ 	.short	(.L_71 - .L_70)
	.align		4
.L_70:
        /*01a8*/ 	.word	index@(tvmgen_default_fused_split_sigmoid_sigmoid_multiply_sigmoid_tanh_multiply_add_tanh_multiply_sta_2bcd01aae566f75b__kernel_2)
        /*01ac*/ 	.word	0x00000000


	//----- nvinfo : EIATTR_REGCOUNT
	.align		4
.L_71:
        /*01b0*/ 	.byte	0x04, 0x2f
        /*01b2*/ 	.short	(.L_73 - .L_72)
	.align		4
.L_72:
        /*01b4*/ 	.word	index@(tvmgen_default_fused_squeeze_concatenate_24_kernel)
        /*01b8*/ 	.word	0x00000008


	//----- nvinfo : EIATTR_FRAME_SIZE
	.align		4
.L_73:
        /*01bc*/ 	.byte	0x04, 0x11
        /*01be*/ 	.short	(.L_75 - .L_74)
	.align		4
.L_74:
        /*01c0*/ 	.word	index@(tvmgen_default_fused_squeeze_concatenate_24_kernel)
        /*01c4*/ 	.word	0x00000000


	//----- nvinfo : EIATTR_REGCOUNT
	.align		4
.L_75:
        /*01c8*/ 	.byte	0x04, 0x2f
        /*01ca*/ 	.short	(.L_77 - .L_76)
	.align		4
.L_76:
        /*01cc*/ 	.word	index@(tvmgen_default_fused_squeeze_concatenate_54_kernel)
        /*01d0*/ 	.word	0x00000008


	//----- nvinfo : EIATTR_FRAME_SIZE
	.align		4
.L_77:
        /*01d4*/ 	.byte	0x04, 0x11
        /*01d6*/ 	.short	(.L_79 - .L_78)
	.align		4
.L_78:
        /*01d8*/ 	.word	index@(tvmgen_default_fused_squeeze_concatenate_54_kernel)
        /*01dc*/ 	.word	0x00000000


	//----- nvinfo : EIATTR_REGCOUNT
	.align		4
.L_79:
        /*01e0*/ 	.byte	0x04, 0x2f
        /*01e2*/ 	.short	(.L_81 - .L_80)
	.align		4
.L_80:
        /*01e4*/ 	.word	index@(tvmgen_default_fused_transpose_split_kernel_14)
        /*01e8*/ 	.word	0x00000008


	//----- nvinfo : EIATTR_FRAME_SIZE
	.align		4
.L_81:
        /*01ec*/ 	.byte	0x04, 0x11
        /*01ee*/ 	.short	(.L_83 - .L_82)
	.align		4
.L_82:
        /*01f0*/ 	.word	index@(tvmgen_default_fused_transpose_split_kernel_14)
        /*01f4*/ 	.word	0x00000000


	//----- nvinfo : EIATTR_REGCOUNT
	.align		4
.L_83:
        /*01f8*/ 	.byte	0x04, 0x2f
        /*01fa*/ 	.short	(.L_85 - .L_84)
	.align		4
.L_84:
        /*01fc*/ 	.word	index@(tvmgen_default_fused_squeeze_concatenate_55_kernel)
        /*0200*/ 	.word	0x00000008


	//----- nvinfo : EIATTR_FRAME_SIZE
	.align		4
.L_85:
        /*0204*/ 	.byte	0x04, 0x11
        /*0206*/ 	.short	(.L_87 - .L_86)
	.align		4
.L_86:
        /*0208*/ 	.word	index@(tvmgen_default_fused_squeeze_concatenate_55_kernel)
        /*020c*/ 	.word	0x00000000


	//----- nvinfo : EIATTR_REGCOUNT
	.align		4
.L_87:
        /*0210*/ 	.byte	0x04, 0x2f
        /*0212*/ 	.short	(.L_89 - .L_88)
	.align		4
.L_88:
        /*0214*/ 	.word	index@(tvmgen_default_fused_split_sigmoid_sigmoid_multiply_sigmoid_tanh_multiply_add_tanh_multiply_sta_2bcd01aae566f75b__kernel_8)
        /*0218*/ 	.word	0x00000008


	//----- nvinfo : EIATTR_FRAME_SIZE
	.align		4
.L_89:
        /*021c*/ 	.byte	0x04, 0x11
        /*021e*/ 	.short	(.L_91 - .L_90)
	.align		4
.L_90:
        /*0220*/ 	.word	index@(tvmgen_default_fused_split_sigmoid_sigmoid_multiply_sigmoid_tanh_multiply_add_tanh_multiply_sta_2bcd01aae566f75b__kernel_8)
        /*0224*/ 	.word	0x00000000


	//----- nvinfo : EIATTR_REGCOUNT
	.align		4
.L_91:
        /*0228*/ 	.byte	0x04, 0x2f
        /*022a*/ 	.short	(.L_93 - .L_92)
	.align		4
.L_92:
        /*022c*/ 	.word	index@(tvmgen_default_fused_split_sigmoid_sigmoid_multiply_sigmoid_tanh_multiply_add_tanh_multiply_sta_2bcd01aae566f75b__kernel_10)
        /*0230*/ 	.word	0x00000008


	//----- nvinfo : EIATTR_FRAME_SIZE
	.align		4
.L_93:
        /*0234*/ 	.byte	0x04, 0x11
        /*0236*/ 	.short	(.L_95 - .L_94)
	.align		4
.L_94:
        /*0238*/ 	.word	index@(tvmgen_default_fused_split_sigmoid_sigmoid_multiply_sigmoid_tanh_multiply_add_tanh_multiply_sta_2bcd01aae566f75b__kernel_10)
        /*023c*/ 	.word	0x00000000


	//----- nvinfo : EIATTR_REGCOUNT
	.align		4
.L_95:
        /*0240*/ 	.byte	0x04, 0x2f
        /*0242*/ 	.short	(.L_97 - .L_96)
	.align		4
.L_96:
        /*0244*/ 	.word	index@(tvmgen_default_fused_transpose_split_kernel_21)
        /*0248*/ 	.word	0x00000008


	//----- nvinfo : EIATTR_FRAME_SIZE
	.align		4
.L_97:
        /*024c*/ 	.byte	0x04, 0x11
        /*024e*/ 	.short	(.L_99 - .L_98)
	.align		4
.L_98:
        /*0250*/ 	.word	index@(tvmgen_default_fused_transpose_split_kernel_21)
        /*0254*/ 	.word	0x00000000


	//----- nvinfo : EIATTR_REGCOUNT
	.align		4
.L_99:
        /*0258*/ 	.byte	0x04, 0x2f
        /*025a*/ 	.short	(.L_101 - .L_100)
	.align		4
.L_100:
        /*025c*/ 	.word	index@(tvmgen_default_fused_squeeze_concatenate_kernel)
        /*0260*/ 	.word	0x00000008


	//----- nvinfo : EIATTR_FRAME_SIZE
	.align		4
.L_101:
        /*0264*/ 	.byte	0x04, 0x11
        /*0266*/ 	.short	(.L_103 - .L_102)
	.align		4
.L_102:
        /*0268*/ 	.word	index@(tvmgen_default_fused_squeeze_concatenate_kernel)
        /*026c*/ 	.word	0x00000000


	//----- nvinfo : EIATTR_REGCOUNT
	.align		4
.L_103:
        /*0270*/ 	.byte	0x04, 0x2f
        /*0272*/ 	.short	(.L_105 - .L_104)
	.align		4
.L_104:
        /*0274*/ 	.word	index@(tvmgen_default_fused_split_sigmoid_sigmoid_multiply_sigmoid_tanh_multiply_add_tanh_multiply_sta_2bcd01aae566f75b__kernel_19)
        /*0278*/ 	.word	0x00000008


	//----- nvinfo : EIATTR_FRAME_SIZE
	.align		4
.L_105:
        /*027c*/ 	.byte	0x04, 0x11
        /*027e*/ 	.short	(.L_107 - .L_106)
	.align		4
.L_106:
        /*0280*/ 	.word	index@(tvmgen_default_fused_split_sigmoid_sigmoid_multiply_sigmoid_tanh_multiply_add_tanh_multiply_sta_2bcd01aae566f75b__kernel_19)
        /*0284*/ 	.word	0x00000000


	//----- nvinfo : EIATTR_REGCOUNT
	.align		4
.L_107:
        /*0288*/ 	.byte	0x04, 0x2f
        /*028a*/ 	.short	(.L_109 - .L_108)
	.align		4
.L_108:
        /*028c*/ 	.word	index@(tvmgen_default_fused_transpose_split_kernel_23)
        /*0290*/ 	.word	0x00000008


	//----- nvinfo : EIATTR_FRAME_SIZE
	.align		4
.L_109:
        /*0294*/ 	.byte	0x04, 0x11
        /*0296*/ 	.short	(.L_111 - .L_110)
	.align		4
.L_110:
        /*0298*/ 	.word	index@(tvmgen_default_fused_transpose_split_kernel_23)
        /*029c*/ 	.word	0x00000000


	//----- nvinfo : EIATTR_REGCOUNT
	.align		4
.L_111:
        /*02a0*/ 	.byte	0x04, 0x2f
        /*02a2*/ 	.short	(.L_113 - .L_112)
	.align		4
.L_112:
        /*02a4*/ 	.word	index@(tvmgen_default_fused_squeeze_concatenate_30_kernel)
        /*02a8*/ 	.word	0x00000008


	//----- nvinfo : EIATTR_FRAME_SIZE
	.align		4
.L_113:
        /*02ac*/ 	.byte	0x04, 0x11
        /*02ae*/ 	.short	(.L_115 - .L_114)
	.align		4
.L_114:
        /*02b0*/ 	.word	index@(tvmgen_default_fused_squeeze_concatenate_30_kernel)
        /*02b4*/ 	.word	0x00000000


	//----- nvinfo : EIATTR_REGCOUNT
	.align		4
.L_115:
        /*02b8*/ 	.byte	0x04, 0x2f
        /*02ba*/ 	.short	(.L_117 - .L_116)
	.align		4
.L_116:
        /*02bc*/ 	.word	index@(tvmgen_default_fused_squeeze_concatenate_25_kernel)
        /*02c0*/ 	.word	0x00000008


	//----- nvinfo : EIATTR_FRAME_SIZE
	.align		4
.L_117:
        /*02c4*/ 	.byte	0x04, 0x11
        /*02c6*/ 	.short	(.L_119 - .L_118)
	.align		4
.L_118:
        /*02c8*/ 	.word	index@(tvmgen_default_fused_squeeze_concatenate_25_kernel)
        /*02cc*/ 	.word	0x00000000


	//----- nvinfo : EIATTR_REGCOUNT
	.align		4
.L_119:
        /*02d0*/ 	.byte	0x04, 0x2f
        /*02d2*/ 	.short	(.L_121 - .L_120)
	.align		4
.L_120:
        /*02d4*/ 	.word	index@(tvmgen_default_fused_squeeze_concatenate_3_kernel)
        /*02d8*/ 	.word	0x00000008


	//----- nvinfo : EIATTR_FRAME_SIZE
	.align		4
.L_121:
        /*02dc*/ 	.byte	0x04, 0x11
        /*02de*/ 	.short	(.L_123 - .L_122)
	.align		4
.L_122:
        /*02e0*/ 	.word	index@(tvmgen_default_fused_squeeze_concatenate_3_kernel)
        /*02e4*/ 	.word	0x00000000


	//----- nvinfo : EIATTR_REGCOUNT
	.align		4
.L_123:
        /*02e8*/ 	.byte	0x04, 0x2f
        /*02ea*/ 	.short	(.L_125 - .L_124)
	.align		4
.L_124:
        /*02ec*/ 	.word	index@(tvmgen_default_fused_nn_dense_add_2_kernel)
        /*02f0*/ 	.word	0x00000012


	//----- nvinfo : EIATTR_FRAME_SIZE
	.align		4
.L_125:
        /*02f4*/ 	.byte	0x04, 0x11
        /*02f6*/ 	.short	(.L_127 - .L_126)
	.align		4
.L_126:
        /*02f8*/ 	.word	index@(tvmgen_default_fused_nn_dense_add_2_kernel)
        /*02fc*/ 	.word	0x00000000


	//----- nvinfo : EIATTR_REGCOUNT
	.align		4
.L_127:
        /*0300*/ 	.byte	0x04, 0x2f
        /*0302*/ 	.short	(.L_129 - .L_128)
	.align		4
.L_128:
        /*0304*/ 	.word	index@(tvmgen_default_fused_split_sigmoid_sigmoid_multiply_sigmoid_tanh_multiply_add_tanh_multiply_sta_2bcd01aae566f75b__kernel_23)
        /*0308*/ 	.word	0x00000008


	//----- nvinfo : EIATTR_FRAME_SIZE
	.align		4
.L_129:
        /*030c*/ 	.byte	0x04, 0x11
        /*030e*/ 	.short	(.L_131 - .L_130)
	.align		4
.L_130:
        /*0310*/ 	.word	index@(tvmgen_default_fused_split_sigmoid_sigmoid_multiply_sigmoid_tanh_multiply_add_tanh_multiply_sta_2bcd01aae566f75b__kernel_23)
        /*0314*/ 	.word	0x00000000


	//----- nvinfo : EIATTR_REGCOUNT
	.align		4
.L_131:
        /*0318*/ 	.byte	0x04, 0x2f
        /*031a*/ 	.short	(.L_133 - .L_132)
	.align		4
.L_132:
        /*031c*/ 	.word	index@(tvmgen_default_fused_split_sigmoid_sigmoid_multiply_sigmoid_tanh_multiply_add_tanh_multiply_sta_2bcd01aae566f75b__kernel_22)
        /*0320*/ 	.word	0x00000008


	//----- nvinfo : EIATTR_FRAME_SIZE
	.align		4
.L_133:
        /*0324*/ 	.byte	0x04, 0x11
        /*0326*/ 	.short	(.L_135 - .L_134)
	.align		4
.L_134:
        /*0328*/ 	.word	index@(tvmgen_default_fused_split_sigmoid_sigmoid_multiply_sigmoid_tanh_multiply_add_tanh_multiply_sta_2bcd01aae566f75b__kernel_22)
        /*032c*/ 	.word	0x00000000


	//----- nvinfo : EIATTR_REGCOUNT
	.align		4
.L_135:
        /*0330*/ 	.byte	0x04, 0x2f
        /*0332*/ 	.short	(.L_137 - .L_136)
	.align		4
.L_136:
        /*0334*/ 	.word	index@(tvmgen_default_fused_squeeze_concatenate_48_kernel)
        /*0338*/ 	.word	0x00000008


	//----- nvinfo : EIATTR_FRAME_SIZE
	.align		4
.L_137:
        /*033c*/ 	.byte	0x04, 0x11
        /*033e*/ 	.short	(.L_139 - .L_138)
	.align		4
.L_138:
        /*0340*/ 	.word	index@(tvmgen_default_fused_squeeze_concatenate_48_kernel)
        /*0344*/ 	.word	0x00000000


	//----- nvinfo : EIATTR_REGCOUNT
	.align		4
.L_139:
        /*0348*/ 	.byte	0x04, 0x2f
        /*034a*/ 	.short	(.L_141 - .L_140)
	.align		4
.L_140:
        /*034c*/ 	.word	index@(tvmgen_default_fused_squeeze_concatenate_8_kernel)
        /*0350*/ 	.word	0x00000008


	//----- nvinfo : EIATTR_FRAME_SIZE
	.align		4
.L_141:
        /*0354*/ 	.byte	0x04, 0x11
        /*0356*/ 	.short	(.L_143 - .L_142)
	.align		4
.L_142:
        /*0358*/ 	.word	index@(tvmgen_default_fused_squeeze_concatenate_8_kernel)
        /*035c*/ 	.word	0x00000000


	//----- nvinfo : EIATTR_REGCOUNT
	.align		4
.L_143:
        /*0360*/ 	.byte	0x04, 0x2f
        /*0362*/ 	.short	(.L_145 - .L_144)
	.align		4
.L_144:
        /*0364*/ 	.word	index@(tvmgen_default_fused_squeeze_concatenate_40_kernel)
        /*0368*/ 	.word	0x00000008


	//----- nvinfo : EIATTR_FRAME_SIZE
	.align		4
.L_145:
        /*036c*/ 	.byte	0x04, 0x11
        /*036e*/ 	.short	(.L_147 - .L_146)
	.align		4
.L_146:
        /*0370*/ 	.word	index@(tvmgen_default_fused_squeeze_concatenate_40_kernel)
        /*0374*/ 	.word	0x00000000


	//----- nvinfo : EIATTR_REGCOUNT
	.align		4
.L_147:
        /*0378*/ 	.byte	0x04, 0x2f
        /*037a*/ 	.short	(.L_149 - .L_148)
	.align		4
.L_148:
        /*037c*/ 	.word	index@(tvmgen_default_fused_split_sigmoid_sigmoid_multiply_sigmoid_tanh_multiply_add_tanh_multiply_sta_2bcd01aae566f75b__kernel_17)
        /*0380*/ 	.word	0x00000008


	//----- nvinfo : EIATTR_FRAME_SIZE
	.align		4
.L_149:
        /*0384*/ 	.byte	0x04, 0x11
        /*0386*/ 	.short	(.L_151 - .L_150)
	.align		4
.L_150:
        /*0388*/ 	.word	index@(tvmgen_default_fused_split_sigmoid_sigmoid_multiply_sigmoid_tanh_multiply_add_tanh_multiply_sta_2bcd01aae566f75b__kernel_17)
        /*038c*/ 	.word	0x00000000


	//----- nvinfo : EIATTR_REGCOUNT
	.align		4
.L_151:
        /*0390*/ 	.byte	0x04, 0x2f
        /*0392*/ 	.short	(.L_153 - .L_152)
	.align		4
.L_152:
        /*0394*/ 	.word	index@(tvmgen_default_fused_squeeze_concatenate_50_kernel)
        /*0398*/ 	.word	0x00000008


	//----- nvinfo : EIATTR_FRAME_SIZE
	.align		4
.L_153:
        /*039c*/ 	.byte	0x04, 0x11
        /*039e*/ 	.short	(.L_155 - .L_154)
	.align		4
.L_154:
        /*03a0*/ 	.word	index@(tvmgen_default_fused_squeeze_concatenate_50_kernel)
        /*03a4*/ 	.word	0x00000000


	//----- nvinfo : EIATTR_REGCOUNT
	.align		4
.L_155:
        /*03a8*/ 	.byte	0x04, 0x2f
        /*03aa*/ 	.short	(.L_157 - .L_156)
	.align		4
.L_156:
        /*03ac*/ 	.word	index@(tvmgen_default_fused_squeeze_concatenate_5_kernel)
        /*03b0*/ 	.word	0x00000008


	//----- nvinfo : EIATTR_FRAME_SIZE
	.align		4
.L_157:
        /*03b4*/ 	.byte	0x04, 0x11
        /*03b6*/ 	.short	(.L_159 - .L_158)
	.align		4
.L_158:
        /*03b8*/ 	.word	index@(tvmgen_default_fused_squeeze_concatenate_5_kernel)
        /*03bc*/ 	.word	0x00000000


	//----- nvinfo : EIATTR_REGCOUNT
	.align		4
.L_159:
        /*03c0*/ 	.byte	0x04, 0x2f
        /*03c2*/ 	.short	(.L_161 - .L_160)
	.align		4
.L_160:
        /*03c4*/ 	.word	index@(tvmgen_default_fused_squeeze_concatenate_46_kernel)
        /*03c8*/ 	.word	0x00000008


	//----- nvinfo : EIATTR_FRAME_SIZE
	.align		4
.L_161:
        /*03cc*/ 	.byte	0x04, 0x11
        /*03ce*/ 	.short	(.L_163 - .L_162)
	.align		4
.L_162:
        /*03d0*/ 	.word	index@(tvmgen_default_fused_squeeze_concatenate_46_kernel)
        /*03d4*/ 	.word	0x00000000


	//----- nvinfo : EIATTR_REGCOUNT
	.align		4
.L_163:
        /*03d8*/ 	.byte	0x04, 0x2f
        /*03da*/ 	.short	(.L_165 - .L_164)
	.align		4
.L_164:
        /*03dc*/ 	.word	index@(tvmgen_default_fused_transpose_split_kernel_5)
        /*03e0*/ 	.word	0x00000008


	//----- nvinfo : EIATTR_FRAME_SIZE
	.align		4
.L_165:
        /*03e4*/ 	.byte	0x04, 0x11
        /*03e6*/ 	.short	(.L_167 - .L_166)
	.align		4
.L_166:
        /*03e8*/ 	.word	index@(tvmgen_default_fused_transpose_split_kernel_5)
        /*03ec*/ 	.word	0x00000000


	//----- nvinfo : EIATTR_REGCOUNT
	.align		4
.L_167:
        /*03f0*/ 	.byte	0x04, 0x2f
        /*03f2*/ 	.short	(.L_169 - .L_168)
	.align		4
.L_168:
        /*03f4*/ 	.word	index@(tvmgen_default_fused_squeeze_concatenate_15_kernel)
        /*03f8*/ 	.word	0x00000008


	//----- nvinfo : EIATTR_FRAME_SIZE
	.align		4
.L_169:
        /*03fc*/ 	.byte	0x04, 0x11
        /*03fe*/ 	.short	(.L_171 - .L_170)
	.align		4
.L_170:
        /*0400*/ 	.word	index@(tvmgen_default_fused_squeeze_concatenate_15_kernel)
        /*0404*/ 	.word	0x00000000


	//----- nvinfo : EIATTR_REGCOUNT
	.align		4
.L_171:
        /*0408*/ 	.byte	0x04, 0x2f
        /*040a*/ 	.short	(.L_173 - .L_172)
	.align		4
.L_172:
        /*040c*/ 	.word	index@(tvmgen_default_fused_squeeze_concatenate_11_kernel)
        /*0410*/ 	.word	0x00000008


	//----- nvinfo : EIATTR_FRAME_SIZE
	.align		4
.L_173:
        /*0414*/ 	.byte	0x04, 0x11
        /*0416*/ 	.short	(.L_175 - .L_174)
	.align		4
.L_174:
        /*0418*/ 	.word	index@(tvmgen_default_fused_squeeze_concatenate_11_kernel)
        /*041c*/ 	.word	0x00000000


	//----- nvinfo : EIATTR_REGCOUNT
	.align		4
.L_175:
        /*0420*/ 	.byte	0x04, 0x2f
        /*0422*/ 	.short	(.L_177 - .L_176)
	.align		4
.L_176:
        /*0424*/ 	.word	index@(tvmgen_default_fused_split_sigmoid_sigmoid_multiply_sigmoid_tanh_multiply_add_tanh_multiply_sta_2bcd01aae566f75b__kernel_9)
        /*0428*/ 	.word	0x00000008


	//----- nvinfo : EIATTR_FRAME_SIZE
	.align		4
.L_177:
        /*042c*/ 	.byte	0x04, 0x11
        /*042e*/ 	.short	(.L_179 - .L_178)
	.align		4
.L_178:
        /*0430*/ 	.word	index@(tvmgen_default_fused_split_sigmoid_sigmoid_multiply_sigmoid_tanh_multiply_add_tanh_multiply_sta_2bcd01aae566f75b__kernel_9)
        /*0434*/ 	.word	0x00000000


	//----- nvinfo : EIATTR_REGCOUNT
	.align		4
.L_179:
        /*0438*/ 	.byte	0x04, 0x2f
        /*043a*/ 	.short	(.L_181 - .L_180)
	.align		4
.L_180:
        /*043c*/ 	.word	index@(tvmgen_default_fused_split_sigmoid_sigmoid_multiply_sigmoid_tanh_multiply_add_tanh_multiply_sta_2bcd01aae566f75b__kernel_26)
        /*0440*/ 	.word	0x00000008


	//----- nvinfo : EIATTR_FRAME_SIZE
	.align		4
.L_181:
        /*0444*/ 	.byte	0x04, 0x11
        /*0446*/ 	.short	(.L_183 - .L_182)
	.align		4
.L_182:
        /*0448*/ 	.word	index@(tvmgen_default_fused_split_sigmoid_sigmoid_multiply_sigmoid_tanh_multiply_add_tanh_multiply_sta_2bcd01aae566f75b__kernel_26)
        /*044c*/ 	.word	0x00000000


	//----- nvinfo : EIATTR_REGCOUNT
	.align		4
.L_183:
        /*0450*/ 	.byte	0x04, 0x2f
        /*0452*/ 	.short	(.L_185 - .L_184)
	.align		4
.L_184:
        /*0454*/ 	.word	index@(tvmgen_default_fused_transpose_split_kernel_3)
        /*0458*/ 	.word	0x00000008


	//----- nvinfo : EIATTR_FRAME_SIZE
	.align		4
.L_185:
        /*045c*/ 	.byte	0x04, 0x11
        /*045e*/ 	.short	(.L_187 - .L_186)
	.align		4
.L_186:
        /*0460*/ 	.word	index@(tvmgen_default_fused_transpose_split_kernel_3)
        /*0464*/ 	.word	0x00000000


	//----- nvinfo : EIATTR_REGCOUNT
	.align		4
.L_187:
        /*0468*/ 	.byte	0x04, 0x2f
        /*046a*/ 	.short	(.L_189 - .L_188)
	.align		4
.L_188:
        /*046c*/ 	.word	index@(tvmgen_default_fused_transpose_split_kernel_25)
        /*0470*/ 	.word	0x00000008


	//----- nvinfo : EIATTR_FRAME_SIZE
	.align		4
.L_189:
        /*0474*/ 	.byte	0x04, 0x11
        /*0476*/ 	.short	(.L_191 - .L_190)
	.align		4
.L_190:
        /*0478*/ 	.word	index@(tvmgen_default_fused_transpose_split_kernel_25)
        /*047c*/ 	.word	0x00000000


	//----- nvinfo : EIATTR_REGCOUNT
	.align		4
.L_191:
        /*0480*/ 	.byte	0x04, 0x2f
        /*0482*/ 	.short	(.L_193 - .L_192)
	.align		4
.L_192:
        /*0484*/ 	.word	index@(tvmgen_default_fused_split_sigmoid_sigmoid_multiply_sigmoid_tanh_multiply_add_tanh_multiply_sta_2bcd01aae566f75b__kernel_18)
        /*0488*/ 	.word	0x00000008


	//----- nvinfo : EIATTR_FRAME_SIZE
	.align		4
.L_193:
        /*048c*/ 	.byte	0x04, 0x11
        /*048e*/ 	.short	(.L_195 - .L_194)
	.align		4
.L_194:
        /*0490*/ 	.word	index@(tvmgen_default_fused_split_sigmoid_sigmoid_multiply_sigmoid_tanh_multiply_add_tanh_multiply_sta_2bcd01aae566f75b__kernel_18)
        /*0494*/ 	.word	0x00000000


	//----- nvinfo : EIATTR_REGCOUNT
	.align		4
.L_195:
        /*0498*/ 	.byte	0x04, 0x2f
        /*049a*/ 	.short	(.L_197 - .L_196)
	.align		4
.L_196:
        /*049c*/ 	.word	index@(tvmgen_default_fused_transpose_split_kernel_27)
        /*04a0*/ 	.word	0x00000008


	//----- nvinfo : EIATTR_FRAME_SIZE
	.align		4
.L_197:
        /*04a4*/ 	.byte	0x04, 0x11
        /*04a6*/ 	.short	(.L_199 - .L_198)
	.align		4
.L_198:
        /*04a8*/ 	.word	index@(tvmgen_default_fused_transpose_split_kernel_27)
        /*04ac*/ 	.word	0x00000000


	//----- nvinfo : EIATTR_REGCOUNT
	.align		4
.L_199:
        /*04b0*/ 	.byte	0x04, 0x2f
        /*04b2*/ 	.short	(.L_201 - .L_200)
	.align		4
.L_200:
        /*04b4*/ 	.word	index@(tvmgen_default_fused_squeeze_concatenate_52_kernel)
        /*04b8*/ 	.word	0x00000008


	//----- nvinfo : EIATTR_FRAME_SIZE
	.align		4
.L_201:
        /*04bc*/ 	.byte	0x04, 0x11
        /*04be*/ 	.short	(.L_203 - .L_202)
	.align		4
.L_202:
        /*04c0*/ 	.word	index@(tvmgen_default_fused_squeeze_concatenate_52_kernel)
        /*04c4*/ 	.word	0x00000000


	//----- nvinfo : EIATTR_REGCOUNT
	.align		4
.L_203:
        /*04c8*/ 	.byte	0x04, 0x2f
        /*04ca*/ 	.short	(.L_205 - .L_204)
	.align		4
.L_204:
        /*04cc*/ 	.word	index@(tvmgen_default_fused_squeeze_concatenate_2_kernel)
        /*04d0*/ 	.word	0x00000008


	//----- nvinfo : EIATTR_FRAME_SIZE
	.align		4
.L_205:
        /*04d4*/ 	.byte	0x04, 0x11
        /*04d6*/ 	.short	(.L_207 - .L_206)
	.align		4
.L_206:
        /*04d8*/ 	.word	index@(tvmgen_default_fused_squeeze_concatenate_2_kernel)
        /*04dc*/ 	.word	0x00000000


	//----- nvinfo : EIATTR_REGCOUNT
	.align		4
.L_207:
        /*04e0*/ 	.byte	0x04, 0x2f
        /*04e2*/ 	.short	(.L_209 - .L_208)
	.align		4
.L_208:
        /*04e4*/ 	.word	index@(tvmgen_default_fused_transpose_split_kernel_8)
        /*04e8*/ 	.word	0x00000008


	//----- nvinfo : EIATTR_FRAME_SIZE
	.align		4
.L_209:
        /*04ec*/ 	.byte	0x04, 0x11
        /*04ee*/ 	.short	(.L_211 - .L_210)
	.align		4
.L_210:
        /*04f0*/ 	.word	index@(tvmgen_default_fused_transpose_split_kernel_8)
        /*04f4*/ 	.word	0x00000000


	//----- nvinfo : EIATTR_REGCOUNT
	.align		4
.L_211:
        /*04f8*/ 	.byte	0x04, 0x2f
        /*04fa*/ 	.short	(.L_213 - .L_212)
	.align		4
.L_212:
        /*04fc*/ 	.word	index@(tvmgen_default_fused_transpose_split_kernel_6)
        /*0500*/ 	.word	0x00000008


	//----- nvinfo : EIATTR_FRAME_SIZE
	.align		4
.L_213:
        /*0504*/ 	.byte	0x04, 0x11
        /*0506*/ 	.short	(.L_215 - .L_214)
	.align		4
.L_214:
        /*0508*/ 	.word	index@(tvmgen_default_fused_transpose_split_kernel_6)
        /*050c*/ 	.word	0x00000000


	//----- nvinfo : EIATTR_REGCOUNT
	.align		4
.L_215:
        /*0510*/ 	.byte	0x04, 0x2f
        /*0512*/ 	.short	(.L_217 - .L_216)
	.align		4
.L_216:
        /*0514*/ 	.word	index@(tvmgen_default_fused_split_sigmoid_sigmoid_multiply_sigmoid_tanh_multiply_add_tanh_multiply_sta_2bcd01aae566f75b__kernel_21)
        /*0518*/ 	.word	0x00000008


	//----- nvinfo : EIATTR_FRAME_SIZE
	.align		4
.L_217:
        /*051c*/ 	.byte	0x04, 0x11
        /*051e*/ 	.short	(.L_219 - .L_218)
	.align		4
.L_218:
        /*0520*/ 	.word	index@(tvmgen_default_fused_split_sigmoid_sigmoid_multiply_sigmoid_tanh_multiply_add_tanh_multiply_sta_2bcd01aae566f75b__kernel_21)
        /*0524*/ 	.word	0x00000000


	//----- nvinfo : EIATTR_REGCOUNT
	.align		4
.L_219:
        /*0528*/ 	.byte	0x04, 0x2f
        /*052a*/ 	.short	(.L_221 - .L_220)
	.align		4
.L_220:
        /*052c*/ 	.word	index@(tvmgen_default_fused_squeeze_concatenate_22_kernel)
        /*0530*/ 	.word	0x00000008


	//----- nvinfo : EIATTR_FRAME_SIZE
	.align		4
.L_221:
        /*0534*/ 	.byte	0x04, 0x11
        /*0536*/ 	.short	(.L_223 - .L_222)
	.align		4
.L_222:
        /*0538*/ 	.word	index@(tvmgen_default_fused_squeeze_concatenate_22_kernel)
        /*053c*/ 	.word	0x00000000


	//----- nvinfo : EIATTR_REGCOUNT
	.align		4
.L_223:
        /*0540*/ 	.byte	0x04, 0x2f
        /*0542*/ 	.short	(.L_225 - .L_224)
	.align		4
.L_224:
        /*0544*/ 	.word	index@(tvmgen_default_fused_squeeze_concatenate_37_kernel)
        /*0548*/ 	.word	0x00000008


	//----- nvinfo : EIATTR_FRAME_SIZE
	.align		4
.L_225:
        /*054c*/ 	.byte	0x04, 0x11
        /*054e*/ 	.short	(.L_227 - .L_226)
	.align		4
.L_226:
        /*0550*/ 	.word	index@(tvmgen_default_fused_squeeze_concatenate_37_kernel)
        /*0554*/ 	.word	0x00000000


	//----- nvinfo : EIATTR_REGCOUNT
	.align		4
.L_227:
        /*0558*/ 	.byte	0x04, 0x2f
        /*055a*/ 	.short	(.L_229 - .L_228)
	.align		4
.L_228:
        /*055c*/ 	.word	index@(tvmgen_default_fused_squeeze_concatenate_13_kernel)
        /*0560*/ 	.word	0x00000008


	//----- nvinfo : EIATTR_FRAME_SIZE
	.align		4
.L_229:
        /*0564*/ 	.byte	0x04, 0x11
        /*0566*/ 	.short	(.L_231 - .L_230)
	.align		4
.L_230:
        /*0568*/ 	.word	index@(tvmgen_default_fused_squeeze_concatenate_13_kernel)
        /*056c*/ 	.word	0x00000000


	//----- nvinfo : EIATTR_REGCOUNT
	.align		4
.L_231:
        /*0570*/ 	.byte	0x04, 0x2f
        /*0572*/ 	.short	(.L_233 - .L_232)
	.align		4
.L_232:
        /*0574*/ 	.word	index@(tvmgen_default_fused_transpose_split_kernel_10)
        /*0578*/ 	.word	0x00000008


	//----- nvinfo : EIATTR_FRAME_SIZE
	.align		4
.L_233:
        /*057c*/ 	.byte	0x04, 0x11
        /*057e*/ 	.short	(.L_235 - .L_234)
	.align		4
.L_234:
        /*0580*/ 	.word	index@(tvmgen_default_fused_transpose_split_kernel_10)
        /*0584*/ 	.word	0x00000000


	//----- nvinfo : EIATTR_REGCOUNT
	.align		4
.L_235:
        /*0588*/ 	.byte	0x04, 0x2f
        /*058a*/ 	.short	(.L_237 - .L_236)
	.align		4
.L_236:
        /*058c*/ 	.word	index@(tvmgen_default_fused_nn_dense_add_kernel)
        /*0590*/ 	.word	0x00000012


	//----- nvinfo : EIATTR_FRAME_SIZE
	.align		4
.L_237:
        /*0594*/ 	.byte	0x04, 0x11
        /*0596*/ 	.short	(.L_239 - .L_238)
	.align		4
.L_238:
        /*0598*/ 	.word	index@(tvmgen_default_fused_nn_dense_add_kernel)
        /*059c*/ 	.word	0x00000000


	//----- nvinfo : EIATTR_REGCOUNT
	.align		4
.L_239:
        /*05a0*/ 	.byte	0x04, 0x2f
        /*05a2*/ 	.short	(.L_241 - .L_240)
	.align		4
.L_240:
        /*05a4*/ 	.word	index@(tvmgen_default_fused_squeeze_concatenate_16_kernel)
        /*05a8*/ 	.word	0x00000008


	//----- nvinfo : EIATTR_FRAME_SIZE
	.align		4
.L_241:
        /*05ac*/ 	.byte	0x04, 0x11
        /*05ae*/ 	.short	(.L_243 - .L_242)
	.align		4
.L_242:
        /*05b0*/ 	.word	index@(tvmgen_default_fused_squeeze_concatenate_16_kernel)
        /*05b4*/ 	.word	0x00000000


	//----- nvinfo : EIATTR_REGCOUNT
	.align		4
.L_243:
        /*05b8*/ 	.byte	0x04, 0x2f
        /*05ba*/ 	.short	(.L_245 - .L_244)
	.align		4
.L_244:
        /*05bc*/ 	.word	index@(tvmgen_default_fused_squeeze_concatenate_17_kernel)
        /*05c0*/ 	.word	0x00000008


	//----- nvinfo : EIATTR_FRAME_SIZE
	.align		4
.L_245:
        /*05c4*/ 	.byte	0x04, 0x11
        /*05c6*/ 	.short	(.L_247 - .L_246)
	.align		4
.L_246:
        /*05c8*/ 	.word	index@(tvmgen_default_fused_squeeze_concatenate_17_kernel)
        /*05cc*/ 	.word	0x00000000


	//----- nvinfo : EIATTR_REGCOUNT
	.align		4
.L_247:
        /*05d0*/ 	.byte	0x04, 0x2f
        /*05d2*/ 	.short	(.L_249 - .L_248)
	.align		4
.L_248:
        /*05d4*/ 	.word	index@(tvmgen_default_fused_squeeze_concatenate_33_kernel)
        /*05d8*/ 	.word	0x00000008


	//----- nvinfo : EIATTR_FRAME_SIZE
	.align		4
.L_249:
        /*05dc*/ 	.byte	0x04, 0x11
        /*05de*/ 	.short	(.L_251 - .L_250)
	.align		4
.L_250:
        /*05e0*/ 	.word	index@(tvmgen_default_fused_squeeze_concatenate_33_kernel)
        /*05e4*/ 	.word	0x00000000


	//----- nvinfo : EIATTR_REGCOUNT
	.align		4
.L_251:
        /*05e8*/ 	.byte	0x04, 0x2f
        /*05ea*/ 	.short	(.L_253 - .L_252)
	.align		4
.L_252:
        /*05ec*/ 	.word	index@(tvmgen_default_fused_transpose_split_kernel_15)
        /*05f0*/ 	.word	0x00000008


	//----- nvinfo : EIATTR_FRAME_SIZE
	.align		4
.L_253:
        /*05f4*/ 	.byte	0x04, 0x11
        /*05f6*/ 	.short	(.L_255 - .L_254)
	.align		4
.L_254:
        /*05f8*/ 	.word	index@(tvmgen_default_fused_transpose_split_kernel_15)
        /*05fc*/ 	.word	0x00000000


	//----- nvinfo : EIATTR_REGCOUNT
	.align		4
.L_255:
        /*0600*/ 	.byte	0x04, 0x2f
        /*0602*/ 	.short	(.L_257 - .L_256)
	.align		4
.L_256:
        /*0604*/ 	.word	index@(tvmgen_default_fused_split_sigmoid_sigmoid_multiply_sigmoid_tanh_multiply_add_tanh_multiply_sta_2bcd01aae566f75b__kernel_15)
        /*0608*/ 	.word	0x00000008


	//----- nvinfo : EIATTR_FRAME_SIZE
	.align		4
.L_257:
        /*060c*/ 	.byte	0x04, 0x11
        /*060e*/ 	.short	(.L_259 - .L_258)
	.align		4
.L_258:
        /*0610*/ 	.word	index@(tvmgen_default_fused_split_sigmoid_sigmoid_multiply_sigmoid_tanh_multiply_add_tanh_multiply_sta_2bcd01aae566f75b__kernel_15)
        /*0614*/ 	.word	0x00000000


	//----- nvinfo : EIATTR_REGCOUNT
	.align		4
.L_259:
        /*0618*/ 	.byte	0x04, 0x2f
        /*061a*/ 	.short	(.L_261 - .L_260)
	.align		4
.L_260:
        /*061c*/ 	.word	index@(tvmgen_default_fused_transpose_split_kernel_17)
        /*0620*/ 	.word	0x00000008


	//----- nvinfo : EIATTR_FRAME_SIZE
	.align		4
.L_261:
        /*0624*/ 	.byte	0x04, 0x11
        /*0626*/ 	.short	(.L_263 - .L_262)
	.align		4
.L_262:
        /*0628*/ 	.word	index@(tvmgen_default_fused_transpose_split_kernel_17)
        /*062c*/ 	.word	0x00000000


	//----- nvinfo : EIATTR_REGCOUNT
	.align		4
.L_263:
        /*0630*/ 	.byte	0x04, 0x2f
        /*0632*/ 	.short	(.L_265 - .L_264)
	.align		4
.L_264:
        /*0634*/ 	.word	index@(tvmgen_default_fused_split_sigmoid_sigmoid_multiply_sigmoid_tanh_multiply_add_tanh_multiply_sta_2bcd01aae566f75b__kernel_12)
        /*0638*/ 	.word	0x00000008


	//----- nvinfo : EIATTR_FRAME_SIZE
	.align		4
.L_265:
        /*063c*/ 	.byte	0x04, 0x11
        /*063e*/ 	.short	(.L_267 - .L_266)
	.align		4
.L_266:
        /*0640*/ 	.word	index@(tvmgen_default_fused_split_sigmoid_sigmoid_multiply_sigmoid_tanh_multiply_add_tanh_multiply_sta_2bcd01aae566f75b__kernel_12)
        /*0644*/ 	.word	0x00000000


	//----- nvinfo : EIATTR_REGCOUNT
	.align		4
.L_267:
        /*0648*/ 	.byte	0x04, 0x2f
        /*064a*/ 	.short	(.L_269 - .L_268)
	.align		4
.L_268:
        /*064c*/ 	.word	index@(tvmgen_default_fused_squeeze_concatenate_23_kernel)
        /*0650*/ 	.word	0x00000008


	//----- nvinfo : EIATTR_FRAME_SIZE
	.align		4
.L_269:
        /*0654*/ 	.byte	0x04, 0x11
        /*0656*/ 	.short	(.L_271 - .L_270)
	.align		4
.L_270:
        /*0658*/ 	.word	index@(tvmgen_default_fused_squeeze_concatenate_23_kernel)
        /*065c*/ 	.word	0x00000000


	//----- nvinfo : EIATTR_REGCOUNT
	.align		4
.L_271:
        /*0660*/ 	.byte	0x04, 0x2f
        /*0662*/ 	.short	(.L_273 - .L_272)
	.align		4
.L_272:
        /*0664*/ 	.word	index@(tvmgen_default_fused_transpose_split_kernel_11)
        /*0668*/ 	.word	0x00000008


	//----- nvinfo : EIATTR_FRAME_SIZE
	.align		4
.L_273:
        /*066c*/ 	.byte	0x04, 0x11
        /*066e*/ 	.short	(.L_275 - .L_274)
	.align		4
.L_274:
        /*0670*/ 	.word	index@(tvmgen_default_fused_transpose_split_kernel_11)
        /*0674*/ 	.word	0x00000000


	//----- nvinfo : EIATTR_REGCOUNT
	.align		4
.L_275:
        /*0678*/ 	.byte	0x04, 0x2f
        /*067a*/ 	.short	(.L_277 - .L_276)
	.align		4
.L_276:
        /*067c*/ 	.word	index@(tvmgen_default_fused_split_kernel_1)
        /*0680*/ 	.word	0x00000008


	//----- nvinfo : EIATTR_FRAME_SIZE
	.align		4
.L_277:
        /*0684*/ 	.byte	0x04, 0x11
        /*0686*/ 	.short	(.L_279 - .L_278)
	.align		4
.L_278:
        /*0688*/ 	.word	index@(tvmgen_default_fused_split_kernel_1)
        /*068c*/ 	.word	0x00000000


	//----- nvinfo : EIATTR_REGCOUNT
	.align		4
.L_279:
        /*0690*/ 	.byte	0x04, 0x2f
        /*0692*/ 	.short	(.L_281 - .L_280)
	.align		4
.L_280:
        /*0694*/ 	.word	index@(tvmgen_default_fused_transpose_split_kernel_13)
        /*0698*/ 	.word	0x00000008


	//----- nvinfo : EIATTR_FRAME_SIZE
	.align		4
.L_281:
        /*069c*/ 	.byte	0x04, 0x11
        /*069e*/ 	.short	(.L_283 - .L_282)
	.align		4
.L_282:
        /*06a0*/ 	.word	index@(tvmgen_default_fused_transpose_split_kernel_13)
        /*06a4*/ 	.word	0x00000000


	//----- nvinfo : EIATTR_REGCOUNT
	.align		4
.L_283:
        /*06a8*/ 	.byte	0x04, 0x2f
        /*06aa*/ 	.short	(.L_285 - .L_284)
	.align		4
.L_284:
        /*06ac*/ 	.word	index@(tvmgen_default_fused_squeeze_concatenate_51_kernel)
        /*06b0*/ 	.word	0x00000008


	//----- nvinfo : EIATTR_FRAME_SIZE
	.align		4
.L_285:
        /*06b4*/ 	.byte	0x04, 0x11
        /*06b6*/ 	.short	(.L_287 - .L_286)
	.align		4
.L_286:
        /*06b8*/ 	.word	index@(tvmgen_default_fused_squeeze_concatenate_51_kernel)
        /*06bc*/ 	.word	0x00000000


	//----- nvinfo : EIATTR_REGCOUNT
	.align		4
.L_287:
        /*06c0*/ 	.byte	0x04, 0x2f
        /*06c2*/ 	.short	(.L_289 - .L_288)
	.align		4
.L_288:
        /*06c4*/ 	.word	index@(tvmgen_default_fused_transpose_split_kernel_19)
        /*06c8*/ 	.word	0x00000008


	//----- nvinfo : EIATTR_FRAME_SIZE
	.align		4
.L_289:
        /*06cc*/ 	.byte	0x04, 0x11
        /*06ce*/ 	.short	(.L_291 - .L_290)
	.align		4
.L_290:
        /*06d0*/ 	.word	index@(tvmgen_default_fused_transpose_split_kernel_19)
        /*06d4*/ 	.word	0x00000000


	//----- nvinfo : EIATTR_REGCOUNT
	.align		4
.L_291:
        /*06d8*/ 	.byte	0x04, 0x2f
        /*06da*/ 	.short	(.L_293 - .L_292)
	.align		4
.L_292:
        /*06dc*/ 	.word	index@(tvmgen_default_fused_squeeze_concatenate_45_kernel)
        /*06e0*/ 	.word	0x00000008


	//----- nvinfo : EIATTR_FRAME_SIZE
	.align		4
.L_293:
        /*06e4*/ 	.byte	0x04, 0x11
        /*06e6*/ 	.short	(.L_295 - .L_294)
	.align		4
.L_294:
        /*06e8*/ 	.word	index@(tvmgen_default_fused_squeeze_concatenate_45_kernel)
        /*06ec*/ 	.word	0x00000000


	//----- nvinfo : EIATTR_REGCOUNT
	.align		4
.L_295:
        /*06f0*/ 	.byte	0x04, 0x2f
        /*06f2*/ 	.short	(.L_297 - .L_296)
	.align		4
.L_296:
        /*06f4*/ 	.word	index@(tvmgen_default_fused_split_sigmoid_sigmoid_multiply_sigmoid_tanh_multiply_add_tanh_multiply_sta_2bcd01aae566f75b__kernel_20)
        /*06f8*/ 	.word	0x00000008


	//----- nvinfo : EIATTR_FRAME_SIZE
	.align		4
.L_297:
        /*06fc*/ 	.byte	0x04, 0x11
        /*06fe*/ 	.short	(.L_299 - .L_298)
	.align		4
.L_298:
        /*0700*/ 	.word	index@(tvmgen_default_fused_split_sigmoid_sigmoid_multiply_sigmoid_tanh_multiply_add_tanh_multiply_sta_2bcd01aae566f75b__kernel_20)
        /*0704*/ 	.word	0x00000000


	//----- nvinfo : EIATTR_REGCOUNT
	.align		4
.L_299:
        /*0708*/ 	.byte	0x04, 0x2f
        /*070a*/ 	.short	(.L_301 - .L_300)
	.align		4
.L_300:
        /*070c*/ 	.word	index@(tvmgen_default_fused_squeeze_concatenate_1_kernel)
        /*0710*/ 	.word	0x00000008


	//----- nvinfo : EIATTR_FRAME_SIZE
	.align		4
.L_301:
        /*0714*/ 	.byte	0x04, 0x11
        /*0716*/ 	.short	(.L_303 - .L_302)
	.align		4
.L_302:
        /*0718*/ 	.word	index@(tvmgen_default_fused_squeeze_concatenate_1_kernel)
        /*071c*/ 	.word	0x00000000


	//----- nvinfo : EIATTR_REGCOUNT
	.align		4
.L_303:
        /*0720*/ 	.byte	0x04, 0x2f
        /*0722*/ 	.short	(.L_305 - .L_304)
	.align		4
.L_304:
        /*0724*/ 	.word	index@(tvmgen_default_fused_transpose_split_kernel_24)
        /*0728*/ 	.word	0x00000008


	//----- nvinfo : EIATTR_FRAME_SIZE
	.align		4
.L_305:
        /*072c*/ 	.byte	0x04, 0x11
        /*072e*/ 	.short	(.L_307 - .L_306)
	.align		4
.L_306:
        /*0730*/ 	.word	index@(tvmgen_default_fused_transpose_split_kernel_24)
        /*0734*/ 	.word	0x00000000


	//----- nvinfo : EIATTR_REGCOUNT
	.align		4
.L_307:
        /*0738*/ 	.byte	0x04, 0x2f
        /*073a*/ 	.short	(.L_309 - .L_308)
	.align		4
.L_308:
        /*073c*/ 	.word	index@(tvmgen_default_fused_squeeze_concatenate_4_kernel)
        /*0740*/ 	.word	0x00000008


	//----- nvinfo : EIATTR_FRAME_SIZE
	.align		4
.L_309:
        /*0744*/ 	.byte	0x04, 0x11
        /*0746*/ 	.short	(.L_311 - .L_310)
	.align		4
.L_310:
        /*0748*/ 	.word	index@(tvmgen_default_fused_squeeze_concatenate_4_kernel)
        /*074c*/ 	.word	0x00000000


	//----- nvinfo : EIATTR_REGCOUNT
	.align		4
.L_311:
        /*0750*/ 	.byte	0x04, 0x2f
        /*0752*/ 	.short	(.L_313 - .L_312)
	.align		4
.L_312:
        /*0754*/ 	.word	index@(tvmgen_default_fused_squeeze_concatenate_42_kernel)
        /*0758*/ 	.word	0x00000008


	//----- nvinfo : EIATTR_FRAME_SIZE
	.align		4
.L_313:
        /*075c*/ 	.byte	0x04, 0x11
        /*075e*/ 	.short	(.L_315 - .L_314)
	.align		4
.L_314:
        /*0760*/ 	.word	index@(tvmgen_default_fused_squeeze_concatenate_42_kernel)
        /*0764*/ 	.word	0x00000000


	//----- nvinfo : EIATTR_REGCOUNT
	.align		4
.L_315:
        /*0768*/ 	.byte	0x04, 0x2f
        /*076a*/ 	.short	(.L_317 - .L_316)
	.align		4
.L_316:
        /*076c*/ 	.word	index@(tvmgen_default_fused_squeeze_concatenate_35_kernel)
        /*0770*/ 	.word	0x00000008


	//----- nvinfo : EIATTR_FRAME_SIZE
	.align		4
.L_317:
        /*0774*/ 	.byte	0x04, 0x11
        /*0776*/ 	.short	(.L_319 - .L_318)
	.align		4
.L_318:
        /*0778*/ 	.word	index@(tvmgen_default_fused_squeeze_concatenate_35_kernel)
        /*077c*/ 	.word	0x00000000


	//----- nvinfo : EIATTR_REGCOUNT
	.align		4
.L_319:
        /*0780*/ 	.byte	0x04, 0x2f
        /*0782*/ 	.short	(.L_321 - .L_320)
	.align		4
.L_320:
        /*0784*/ 	.word	index@(tvmgen_default_fused_squeeze_concatenate_34_kernel)
        /*0788*/ 	.word	0x00000008


	//----- nvinfo : EIATTR_FRAME_SIZE
	.align		4
.L_321:
        /*078c*/ 	.byte	0x04, 0x11
        /*078e*/ 	.short	(.L_323 - .L_322)
	.align		4
.L_322:
        /*0790*/ 	.word	index@(tvmgen_default_fused_squeeze_concatenate_34_kernel)
        /*0794*/ 	.word	0x00000000


	//----- nvinfo : EIATTR_REGCOUNT
	.align		4
.L_323:
        /*0798*/ 	.byte	0x04, 0x2f
        /*079a*/ 	.short	(.L_325 - .L_324)
	.align		4
.L_324:
        /*079c*/ 	.word	index@(tvmgen_default_fused_split_sigmoid_sigmoid_multiply_sigmoid_tanh_multiply_add_tanh_multiply_sta_2bcd01aae566f75b__kernel)
        /*07a0*/ 	.word	0x00000008


	//----- nvinfo : EIATTR_FRAME_SIZE
	.align		4
.L_325:
        /*07a4*/ 	.byte	0x04, 0x11
        /*07a6*/ 	.short	(.L_327 - .L_326)
	.align		4
.L_326:
        /*07a8*/ 	.word	index@(tvmgen_default_fused_split_sigmoid_sigmoid_multiply_sigmoid_tanh_multiply_add_tanh_multiply_sta_2bcd01aae566f75b__kernel)
        /*07ac*/ 	.word	0x00000000


	//----- nvinfo : EIATTR_REGCOUNT
	.align		4
.L_327:
        /*07b0*/ 	.byte	0x04, 0x2f
        /*07b2*/ 	.short	(.L_329 - .L_328)
	.align		4
.L_328:
        /*07b4*/ 	.word	index@(tvmgen_default_fused_transpose_split_kernel_20)
        /*07b8*/ 	.word	0x00000008


	//----- nvinfo : EIATTR_FRAME_SIZE
	.align		4
.L_329:
        /*07bc*/ 	.byte	0x04, 0x11
        /*07be*/ 	.short	(.L_331 - .L_330)
	.align		4
.L_330:
        /*07c0*/ 	.word	index@(tvmgen_default_fused_transpose_split_kernel_20)
        /*07c4*/ 	.word	0x00000000


	//----- nvinfo : EIATTR_REGCOUNT
	.align		4
.L_331:
        /*07c8*/ 	.byte	0x04, 0x2f
        /*07ca*/ 	.short	(.L_333 - .L_332)
	.align		4
.L_332:
        /*07cc*/ 	.word	index@(tvmgen_default_fused_squeeze_concatenate_7_kernel)
        /*07d0*/ 	.word	0x00000008


	//----- nvinfo : EIATTR_FRAME_SIZE
	.align		4
.L_333:
        /*07d4*/ 	.byte	0x04, 0x11
        /*07d6*/ 	.short	(.L_335 - .L_334)
	.align		4
.L_334:
        /*07d8*/ 	.word	index@(tvmgen_default_fused_squeeze_concatenate_7_kernel)
        /*07dc*/ 	.word	0x00000000


	//----- nvinfo : EIATTR_REGCOUNT
	.align		4
.L_335:
        /*07e0*/ 	.byte	0x04, 0x2f
        /*07e2*/ 	.short	(.L_337 - .L_336)
	.align		4
.L_336:
        /*07e4*/ 	.word	index@(tvmgen_default_fused_transpose_split_kernel_22)
        /*07e8*/ 	.word	0x00000008


	//----- nvinfo : EIATTR_FRAME_SIZE
	.align		4
.L_337:
        /*07ec*/ 	.byte	0x04, 0x11
        /*07ee*/ 	.short	(.L_339 - .L_338)
	.align		4
.L_338:
        /*07f0*/ 	.word	index@(tvmgen_default_fused_transpose_split_kernel_22)
        /*07f4*/ 	.word	0x00000000


	//----- nvinfo : EIATTR_REGCOUNT
	.align		4
.L_339:
        /*07f8*/ 	.byte	0x04, 0x2f
        /*07fa*/ 	.short	(.L_341 - .L_340)
	.align		4
.L_340:
        /*07fc*/ 	.word	index@(tvmgen_default_fused_split_sigmoid_sigmoid_multiply_sigmoid_tanh_multiply_add_tanh_multiply_sta_2bcd01aae566f75b__kernel_3)
        /*0800*/ 	.word	0x00000008


	//----- nvinfo : EIATTR_FRAME_SIZE
	.align		4
.L_341:
        /*0804*/ 	.byte	0x04, 0x11
        /*0806*/ 	.short	(.L_343 - .L_342)
	.align		4
.L_342:
        /*0808*/ 	.word	index@(tvmgen_default_fused_split_sigmoid_sigmoid_multiply_sigmoid_tanh_multiply_add_tanh_multiply_sta_2bcd01aae566f75b__kernel_3)
        /*080c*/ 	.word	0x00000000


	//----- nvinfo : EIATTR_REGCOUNT
	.align		4
.L_343:
        /*0810*/ 	.byte	0x04, 0x2f
        /*0812*/ 	.short	(.L_345 - .L_344)
	.align		4
.L_344:
        /*0814*/ 	.word	index@(tvmgen_default_fused_squeeze_concatenate_29_kernel)
        /*0818*/ 	.word	0x00000008


	//----- nvinfo : EIATTR_FRAME_SIZE
	.align		4
.L_345:
        /*081c*/ 	.byte	0x04, 0x11
        /*081e*/ 	.short	(.L_347 - .L_346)
	.align		4
.L_346:
        /*0820*/ 	.word	index@(tvmgen_default_fused_squeeze_concatenate_29_kernel)
        /*0824*/ 	.word	0x00000000


	//----- nvinfo : EIATTR_REGCOUNT
	.align		4
.L_347:
        /*0828*/ 	.byte	0x04, 0x2f
        /*082a*/ 	.short	(.L_349 - .L_348)
	.align		4
.L_348:
        /*082c*/ 	.word	index@(tvmgen_default_fused_split_sigmoid_sigmoid_multiply_sigmoid_tanh_multiply_add_tanh_multiply_sta_2bcd01aae566f75b__kernel_11)
        /*0830*/ 	.word	0x00000008


	//----- nvinfo : EIATTR_FRAME_SIZE
	.align		4
.L_349:
        /*0834*/ 	.byte	0x04, 0x11
        /*0836*/ 	.short	(.L_351 - .L_350)
	.align		4
.L_350:
        /*0838*/ 	.word	index@(tvmgen_default_fused_split_sigmoid_sigmoid_multiply_sigmoid_tanh_multiply_add_tanh_multiply_sta_2bcd01aae566f75b__kernel_11)
        /*083c*/ 	.word	0x00000000


	//----- nvinfo : EIATTR_REGCOUNT
	.align		4
.L_351:
        /*0840*/ 	.byte	0x04, 0x2f
        /*0842*/ 	.short	(.L_353 - .L_352)
	.align		4
.L_352:
        /*0844*/ 	.word	index@(tvmgen_default_fused_sigmoid_tanh_multiply_kernel)
        /*0848*/ 	.word	0x00000010


	//----- nvinfo : EIATTR_FRAME_SIZE
	.align		4
.L_353:
        /*084c*/ 	.byte	0x04, 0x11
        /*084e*/ 	.short	(.L_355 - .L_354)
	.align		4
.L_354:
        /*0850*/ 	.word	index@($__internal_3_$__cuda_sm20_rcp_rn_f32_slowpath)
        /*0854*/ 	.word	0x00000000


	//----- nvinfo : EIATTR_FRAME_SIZE
	.align		4
.L_355:
        /*0858*/ 	.byte	0x04, 0x11
        /*085a*/ 	.short	(.L_357 - .L_356)
	.align		4
.L_356:
        /*085c*/ 	.word	index@(tvmgen_default_fused_sigmoid_tanh_multiply_kernel)
        /*0860*/ 	.word	0x00000000


	//----- nvinfo : EIATTR_REGCOUNT
	.align		4
.L_357:
        /*0864*/ 	.byte	0x04, 0x2f
        /*0866*/ 	.short	(.L_359 - .L_358)
	.align		4
.L_358:
        /*0868*/ 	.word	index@(tvmgen_default_fused_transpose_split_kernel)
        /*086c*/ 	.word	0x00000008


	//----- nvinfo : EIATTR_FRAME_SIZE
	.align		4
.L_359:
        /*0870*/ 	.byte	0x04, 0x11
        /*0872*/ 	.short	(.L_361 - .L_360)
	.align		4
.L_360:
        /*0874*/ 	.word	index@(tvmgen_default_fused_transpose_split_kernel)
        /*0878*/ 	.word	0x00000000


	//----- nvinfo : EIATTR_REGCOUNT
	.align		4
.L_361:
        /*087c*/ 	.byte	0x04, 0x2f
        /*087e*/ 	.short	(.L_363 - .L_362)
	.align		4
.L_362:
        /*0880*/ 	.word	index@(tvmgen_default_fused_squeeze_concatenate_19_kernel)
        /*0884*/ 	.word	0x00000008


	//----- nvinfo : EIATTR_FRAME_SIZE
	.align		4
.L_363:
        /*0888*/ 	.byte	0x04, 0x11
        /*088a*/ 	.short	(.L_365 - .L_364)
	.align		4
.L_364:
        /*088c*/ 	.word	index@(tvmgen_default_fused_squeeze_concatenate_19_kernel)
        /*0890*/ 	.word	0x00000000


	//----- nvinfo : EIATTR_REGCOUNT
	.align		4
.L_365:
        /*0894*/ 	.byte	0x04, 0x2f
        /*0896*/ 	.short	(.L_367 - .L_366)
	.align		4
.L_366:
        /*0898*/ 	.word	index@(tvmgen_default_fused_squeeze_concatenate_44_kernel)
        /*089c*/ 	.word	0x00000008


	//----- nvinfo : EIATTR_FRAME_SIZE
	.align		4
.L_367:
        /*08a0*/ 	.byte	0x04, 0x11
        /*08a2*/ 	.short	(.L_369 - .L_368)
	.align		4
.L_368:
        /*08a4*/ 	.word	index@(tvmgen_default_fused_squeeze_concatenate_44_kernel)
        /*08a8*/ 	.word	0x00000000


	//----- nvinfo : EIATTR_REGCOUNT
	.align		4
.L_369:
        /*08ac*/ 	.byte	0x04, 0x2f
        /*08ae*/ 	.short	(.L_371 - .L_370)
	.align		4
.L_370:
        /*08b0*/ 	.word	index@(tvmgen_default_fused_squeeze_concatenate_32_kernel)
        /*08b4*/ 	.word	0x00000008


	//----- nvinfo : EIATTR_FRAME_SIZE
	.align		4
.L_371:
        /*08b8*/ 	.byte	0x04, 0x11
        /*08ba*/ 	.short	(.L_373 - .L_372)
	.align		4
.L_372:
        /*08bc*/ 	.word	index@(tvmgen_default_fused_squeeze_concatenate_32_kernel)
        /*08c0*/ 	.word	0x00000000


	//----- nvinfo : EIATTR_REGCOUNT
	.align		4
.L_373:
        /*08c4*/ 	.byte	0x04, 0x2f
        /*08c6*/ 	.short	(.L_375 - .L_374)
	.align		4
.L_374:
        /*08c8*/ 	.word	index@(tvmgen_default_fused_squeeze_concatenate_12_kernel)
        /*08cc*/ 	.word	0x00000008


	//----- nvinfo : EIATTR_FRAME_SIZE
	.align		4
.L_375:
        /*08d0*/ 	.byte	0x04, 0x11
        /*08d2*/ 	.short	(.L_377 - .L_376)
	.align		4
.L_376:
        /*08d4*/ 	.word	index@(tvmgen_default_fused_squeeze_concatenate_12_kernel)
        /*08d8*/ 	.word	0x00000000


	//----- nvinfo : EIATTR_REGCOUNT
	.align		4
.L_377:
        /*08dc*/ 	.byte	0x04, 0x2f
        /*08de*/ 	.short	(.L_379 - .L_378)
	.align		4
.L_378:
        /*08e0*/ 	.word	index@(tvmgen_default_fused_split_kernel_3)
        /*08e4*/ 	.word	0x00000008


	//----- nvinfo : EIATTR_FRAME_SIZE
	.align		4
.L_379:
        /*08e8*/ 	.byte	0x04, 0x11
        /*08ea*/ 	.short	(.L_381 - .L_380)
	.align		4
.L_380:
        /*08ec*/ 	.word	index@(tvmgen_default_fused_split_kernel_3)
        /*08f0*/ 	.word	0x00000000


	//----- nvinfo : EIATTR_REGCOUNT
	.align		4
.L_381:
        /*08f4*/ 	.byte	0x04, 0x2f
        /*08f6*/ 	.short	(.L_383 - .L_382)
	.align		4
.L_382:
        /*08f8*/ 	.word	index@(tvmgen_default_fused_squeeze_concatenate_49_kernel)
        /*08fc*/ 	.word	0x00000008


	//----- nvinfo : EIATTR_FRAME_SIZE
	.align		4
.L_383:
        /*0900*/ 	.byte	0x04, 0x11
        /*0902*/ 	.short	(.L_385 - .L_384)
	.align		4
.L_384:
        /*0904*/ 	.word	index@(tvmgen_default_fused_squeeze_concatenate_49_kernel)
        /*0908*/ 	.word	0x00000000


	//----- nvinfo : EIATTR_REGCOUNT
	.align		4
.L_385:
        /*090c*/ 	.byte	0x04, 0x2f
        /*090e*/ 	.short	(.L_387 - .L_386)
	.align		4
.L_386:
        /*0910*/ 	.word	index@(tvmgen_default_fused_transpose_split_kernel_4)
        /*0914*/ 	.word	0x00000008


	//----- nvinfo : EIATTR_FRAME_SIZE
	.align		4
.L_387:
        /*0918*/ 	.byte	0x04, 0x11
        /*091a*/ 	.short	(.L_389 - .L_388)
	.align		4
.L_388:
        /*091c*/ 	.word	index@(tvmgen_default_fused_transpose_split_kernel_4)
        /*0920*/ 	.word	0x00000000


	//----- nvinfo : EIATTR_REGCOUNT
	.align		4
.L_389:
        /*0924*/ 	.byte	0x04, 0x2f
        /*0926*/ 	.short	(.L_391 - .L_390)
	.align		4
.L_390:
        /*0928*/ 	.word	index@(tvmgen_default_fused_split_sigmoid_sigmoid_multiply_sigmoid_tanh_multiply_add_tanh_multiply_sta_2bcd01aae566f75b__kernel_25)
        /*092c*/ 	.word	0x00000008


	//----- nvinfo : EIATTR_FRAME_SIZE
	.align		4
.L_391:
        /*0930*/ 	.byte	0x04, 0x11
        /*0932*/ 	.short	(.L_393 - .L_392)
	.align		4
.L_392:
        /*0934*/ 	.word	index@(tvmgen_default_fused_split_sigmoid_sigmoid_multiply_sigmoid_tanh_multiply_add_tanh_multiply_sta_2bcd01aae566f75b__kernel_25)
        /*0938*/ 	.word	0x00000000


	//----- nvinfo : EIATTR_REGCOUNT
	.align		4
.L_393:
        /*093c*/ 	.byte	0x04, 0x2f
        /*093e*/ 	.short	(.L_395 - .L_394)
	.align		4
.L_394:
        /*0940*/ 	.word	index@(tvmgen_default_fused_squeeze_concatenate_26_kernel)
        /*0944*/ 	.word	0x00000008


	//----- nvinfo : EIATTR_FRAME_SIZE
	.align		4
.L_395:
        /*0948*/ 	.byte	0x04, 0x11
        /*094a*/ 	.short	(.L_397 - .L_396)
	.align		4
.L_396:
        /*094c*/ 	.word	index@(tvmgen_default_fused_squeeze_concatenate_26_kernel)
        /*0950*/ 	.word	0x00000000


	//----- nvinfo : EIATTR_REGCOUNT
	.align		4
.L_397:
        /*0954*/ 	.byte	0x04, 0x2f
        /*0956*/ 	.short	(.L_399 - .L_398)
	.align		4
.L_398:
        /*0958*/ 	.word	index@(tvmgen_default_fused_transpose_split_kernel_2)
        /*095c*/ 	.word	0x00000008


	//----- nvinfo : EIATTR_FRAME_SIZE
	.align		4
.L_399:
        /*0960*/ 	.byte	0x04, 0x11
        /*0962*/ 	.short	(.L_401 - .L_400)
	.align		4
.L_400:
        /*0964*/ 	.word	index@(tvmgen_default_fused_transpose_split_kernel_2)
        /*0968*/ 	.word	0x00000000


	//----- nvinfo : EIATTR_REGCOUNT
	.align		4
.L_401:
        /*096c*/ 	.byte	0x04, 0x2f
        /*096e*/ 	.short	(.L_403 - .L_402)
	.align		4
.L_402:
        /*0970*/ 	.word	index@(tvmgen_default_fused_split_sigmoid_sigmoid_multiply_sigmoid_tanh_multiply_add_tanh_multiply_sta_2bcd01aae566f75b__kernel_27)
        /*0974*/ 	.word	0x00000012


	//----- nvinfo : EIATTR_FRAME_SIZE
	.align		4
.L_403:
        /*0978*/ 	.byte	0x04, 0x11
        /*097a*/ 	.short	(.L_405 - .L_404)
	.align		4
.L_404:
        /*097c*/ 	.word	index@($__internal_2_$__cuda_sm20_rcp_rn_f32_slowpath)
        /*0980*/ 	.word	0x00000000


	//----- nvinfo : EIATTR_FRAME_SIZE
	.align		4
.L_405:
        /*0984*/ 	.byte	0x04, 0x11
        /*0986*/ 	.short	(.L_407 - .L_406)
	.align		4
.L_406:
        /*0988*/ 	.word	index@(tvmgen_default_fused_split_sigmoid_sigmoid_multiply_sigmoid_tanh_multiply_add_tanh_multiply_sta_2bcd01aae566f75b__kernel_27)
        /*098c*/ 	.word	0x00000000


	//----- nvinfo : EIATTR_REGCOUNT
	.align		4
.L_407:
        /*0990*/ 	.byte	0x04, 0x2f
        /*0992*/ 	.short	(.L_409 - .L_408)
	.align		4
.L_408:
        /*0994*/ 	.word	index@(tvmgen_default_fused_squeeze_concatenate_18_kernel)
        /*0998*/ 	.word	0x00000008


	//----- nvinfo : EIATTR_FRAME_SIZE
	.align		4
.L_409:
        /*099c*/ 	.byte	0x04, 0x11
        /*099e*/ 	.short	(.L_411 - .L_410)
	.align		4
.L_410:
        /*09a0*/ 	.word	index@(tvmgen_default_fused_squeeze_concatenate_18_kernel)
        /*09a4*/ 	.word	0x00000000


	//----- nvinfo : EIATTR_REGCOUNT
	.align		4
.L_411:
        /*09a8*/ 	.byte	0x04, 0x2f
        /*09aa*/ 	.short	(.L_413 - .L_412)
	.align		4
.L_412:
        /*09ac*/ 	.word	index@(tvmgen_default_fused_squeeze_concatenate_20_kernel)
        /*09b0*/ 	.word	0x00000008


	//----- nvinfo : EIATTR_FRAME_SIZE
	.align		4
.L_413:
        /*09b4*/ 	.byte	0x04, 0x11
        /*09b6*/ 	.short	(.L_415 - .L_414)
	.align		4
.L_414:
        /*09b8*/ 	.word	index@(tvmgen_default_fused_squeeze_concatenate_20_kernel)
        /*09bc*/ 	.word	0x00000000


	//----- nvinfo : EIATTR_REGCOUNT
	.align		4
.L_415:
        /*09c0*/ 	.byte	0x04, 0x2f
        /*09c2*/ 	.short	(.L_417 - .L_416)
	.align		4
.L_416:
        /*09c4*/ 	.word	index@(tvmgen_default_fused_split_kernel)
        /*09c8*/ 	.word	0x00000008


	//----- nvinfo : EIATTR_FRAME_SIZE
	.align		4
.L_417:
        /*09cc*/ 	.byte	0x04, 0x11
        /*09ce*/ 	.short	(.L_419 - .L_418)
	.align		4
.L_418:
        /*09d0*/ 	.word	index@(tvmgen_default_fused_split_kernel)
        /*09d4*/ 	.word	0x00000000


	//----- nvinfo : EIATTR_REGCOUNT
	.align		4
.L_419:
        /*09d8*/ 	.byte	0x04, 0x2f
        /*09da*/ 	.short	(.L_421 - .L_420)
	.align		4
.L_420:
        /*09dc*/ 	.word	index@(tvmgen_default_fused_split_sigmoid_sigmoid_multiply_sigmoid_tanh_multiply_add_tanh_multiply_sta_2bcd01aae566f75b__kernel_7)
        /*09e0*/ 	.word	0x00000008


	//----- nvinfo : EIATTR_FRAME_SIZE
	.align		4
.L_421:
        /*09e4*/ 	.byte	0x04, 0x11
        /*09e6*/ 	.short	(.L_423 - .L_422)
	.align		4
.L_422:
        /*09e8*/ 	.word	index@(tvmgen_default_fused_split_sigmoid_sigmoid_multiply_sigmoid_tanh_multiply_add_tanh_multiply_sta_2bcd01aae566f75b__kernel_7)
        /*09ec*/ 	.word	0x00000000


	//----- nvinfo : EIATTR_REGCOUNT
	.align		4
.L_423:
        /*09f0*/ 	.byte	0x04, 0x2f
        /*09f2*/ 	.short	(.L_425 - .L_424)
	.align		4
.L_424:
        /*09f4*/ 	.word	index@(tvmgen_default_fused_split_sigmoid_sigmoid_multiply_sigmoid_tanh_multiply_add_tanh_multiply_sta_4e0306112785fa15__kernel)
        /*09f8*/ 	.word	0x00000012


	//----- nvinfo : EIATTR_FRAME_SIZE
	.align		4
.L_425:
        /*09fc*/ 	.byte	0x04, 0x11
        /*09fe*/ 	.short	(.L_427 - .L_426)
	.align		4
.L_426:
        /*0a00*/ 	.word	index@($__internal_1_$__cuda_sm20_rcp_rn_f32_slowpath)
        /*0a04*/ 	.word	0x00000000


	//----- nvinfo : EIATTR_FRAME_SIZE
	.align		4
.L_427:
        /*0a08*/ 	.byte	0x04, 0x11
        /*0a0a*/ 	.short	(.L_429 - .L_428)
	.align		4
.L_428:
        /*0a0c*/ 	.word	index@(tvmgen_default_fused_split_sigmoid_sigmoid_multiply_sigmoid_tanh_multiply_add_tanh_multiply_sta_4e0306112785fa15__kernel)
        /*0a10*/ 	.word	0x00000000


	//----- nvinfo : EIATTR_REGCOUNT
	.align		4
.L_429:
        /*0a14*/ 	.byte	0x04, 0x2f
        /*0a16*/ 	.short	(.L_431 - .L_430)
	.align		4
.L_430:
        /*0a18*/ 	.word	index@(tvmgen_default_fused_nn_dense_add_1_kernel)
        /*0a1c*/ 	.word	0x00000014


	//----- nvinfo : EIATTR_FRAME_SIZE
	.align		4
.L_431:
        /*0a20*/ 	.byte	0x04, 0x11
        /*0a22*/ 	.short	(.L_433 - .L_432)
	.align		4
.L_432:
        /*0a24*/ 	.word	index@(tvmgen_default_fused_nn_dense_add_1_kernel)
        /*0a28*/ 	.word	0x00000000


	//----- nvinfo : EIATTR_REGCOUNT
	.align		4
.L_433:
        /*0a2c*/ 	.byte	0x04, 0x2f
        /*0a2e*/ 	.short	(.L_435 - .L_434)
	.align		4
.L_434:
        /*0a30*/ 	.word	index@(tvmgen_default_fused_split_sigmoid_sigmoid_multiply_sigmoid_tanh_multiply_add_tanh_multiply_sta_2bcd01aae566f75b__kernel_6)
        /*0a34*/ 	.word	0x00000008


	//----- nvinfo : EIATTR_FRAME_SIZE
	.align		4
.L_435:
        /*0a38*/ 	.byte	0x04, 0x11
        /*0a3a*/ 	.short	(.L_437 - .L_436)
	.align		4
.L_436:
        /*0a3c*/ 	.word	index@(tvmgen_default_fused_split_sigmoid_sigmoid_multiply_sigmoid_tanh_multiply_add_tanh_multiply_sta_2bcd01aae566f75b__kernel_6)
        /*0a40*/ 	.word	0x00000000


	//----- nvinfo : EIATTR_REGCOUNT
	.align		4
.L_437:
        /*0a44*/ 	.byte	0x04, 0x2f
        /*0a46*/ 	.short	(.L_439 - .L_438)
	.align		4
.L_438:
        /*0a48*/ 	.word	index@(tvmgen_default_fused_transpose_split_kernel_26)
        /*0a4c*/ 	.word	0x00000008


	//----- nvinfo : EIATTR_FRAME_SIZE
	.align		4
.L_439:
        /*0a50*/ 	.byte	0x04, 0x11
        /*0a52*/ 	.short	(.L_441 - .L_440)
	.align		4
.L_440:
        /*0a54*/ 	.word	index@(tvmgen_default_fused_transpose_split_kernel_26)
        /*0a58*/ 	.word	0x00000000


	//----- nvinfo : EIATTR_REGCOUNT
	.align		4
.L_441:
        /*0a5c*/ 	.byte	0x04, 0x2f
        /*0a5e*/ 	.short	(.L_443 - .L_442)
	.align		4
.L_442:
        /*0a60*/ 	.word	index@(tvmgen_default_fused_squeeze_concatenate_21_kernel)
        /*0a64*/ 	.word	0x00000008


	//----- nvinfo : EIATTR_FRAME_SIZE
	.align		4
.L_443:
        /*0a68*/ 	.byte	0x04, 0x11
        /*0a6a*/ 	.short	(.L_445 - .L_444)
	.align		4
.L_444:
        /*0a6c*/ 	.word	index@(tvmgen_default_fused_squeeze_concatenate_21_kernel)
        /*0a70*/ 	.word	0x00000000


	//----- nvinfo : EIATTR_REGCOUNT
	.align		4
.L_445:
        /*0a74*/ 	.byte	0x04, 0x2f
        /*0a76*/ 	.short	(.L_447 - .L_446)
	.align		4
.L_446:
        /*0a78*/ 	.word	index@(tvmgen_default_fused_transpose_split_kernel_9)
        /*0a7c*/ 	.word	0x00000008


	//----- nvinfo : EIATTR_FRAME_SIZE
	.align		4
.L_447:
        /*0a80*/ 	.byte	0x04, 0x11
        /*0a82*/ 	.short	(.L_449 - .L_448)
	.align		4
.L_448:
        /*0a84*/ 	.word	index@(tvmgen_default_fused_transpose_split_kernel_9)
        /*0a88*/ 	.word	0x00000000


	//----- nvinfo : EIATTR_REGCOUNT
	.align		4
.L_449:
        /*0a8c*/ 	.byte	0x04, 0x2f
        /*0a8e*/ 	.short	(.L_451 - .L_450)
	.align		4
.L_450:
        /*0a90*/ 	.word	index@(tvmgen_default_fused_squeeze_concatenate_36_kernel)
        /*0a94*/ 	.word	0x00000008


	//----- nvinfo : EIATTR_FRAME_SIZE
	.align		4
.L_451:
        /*0a98*/ 	.byte	0x04, 0x11
        /*0a9a*/ 	.short	(.L_453 - .L_452)
	.align		4
.L_452:
        /*0a9c*/ 	.word	index@(tvmgen_default_fused_squeeze_concatenate_36_kernel)
        /*0aa0*/ 	.word	0x00000000


	//----- nvinfo : EIATTR_REGCOUNT
	.align		4
.L_453:
        /*0aa4*/ 	.byte	0x04, 0x2f
        /*0aa6*/ 	.short	(.L_455 - .L_454)
	.align		4
.L_454:
        /*0aa8*/ 	.word	index@(tvmgen_default_fused_squeeze_concatenate_28_kernel)
        /*0aac*/ 	.word	0x00000008


	//----- nvinfo : EIATTR_FRAME_SIZE
	.align		4
.L_455:
        /*0ab0*/ 	.byte	0x04, 0x11
        /*0ab2*/ 	.short	(.L_457 - .L_456)
	.align		4
.L_456:
        /*0ab4*/ 	.word	index@(tvmgen_default_fused_squeeze_concatenate_28_kernel)
        /*0ab8*/ 	.word	0x00000000


	//----- nvinfo : EIATTR_REGCOUNT
	.align		4
.L_457:
        /*0abc*/ 	.byte	0x04, 0x2f
        /*0abe*/ 	.short	(.L_459 - .L_458)
	.align		4
.L_458:
        /*0ac0*/ 	.word	index@(tvmgen_default_fused_transpose_split_kernel_7)
        /*0ac4*/ 	.word	0x00000008


	//----- nvinfo : EIATTR_FRAME_SIZE
	.align		4
.L_459:
        /*0ac8*/ 	.byte	0x04, 0x11
        /*0aca*/ 	.short	(.L_461 - .L_460)
	.align		4
.L_460:
        /*0acc*/ 	.word	index@(tvmgen_default_fused_transpose_split_kernel_7)
        /*0ad0*/ 	.word	0x00000000


	//----- nvinfo : EIATTR_REGCOUNT
	.align		4
.L_461:
        /*0ad4*/ 	.byte	0x04, 0x2f
        /*0ad6*/ 	.short	(.L_463 - .L_462)
	.align		4
.L_462:
        /*0ad8*/ 	.word	index@(tvmgen_default_fused_split_sigmoid_sigmoid_multiply_sigmoid_tanh_multiply_add_tanh_multiply_sta_2bcd01aae566f75b__kernel_14)
        /*0adc*/ 	.word	0x00000008


	//----- nvinfo : EIATTR_FRAME_SIZE
	.align		4
.L_463:
        /*0ae0*/ 	.byte	0x04, 0x11
        /*0ae2*/ 	.short	(.L_465 - .L_464)
	.align		4
.L_464:
        /*0ae4*/ 	.word	index@(tvmgen_default_fused_split_sigmoid_sigmoid_multiply_sigmoid_tanh_multiply_add_tanh_multiply_sta_2bcd01aae566f75b__kernel_14)
        /*0ae8*/ 	.word	0x00000000


	//----- nvinfo : EIATTR_REGCOUNT
	.align		4
.L_465:
        /*0aec*/ 	.byte	0x04, 0x2f
        /*0aee*/ 	.short	(.L_467 - .L_466)
	.align		4
.L_466:
        /*0af0*/ 	.word	index@(tvmgen_default_fused_squeeze_concatenate_41_kernel)
        /*0af4*/ 	.word	0x00000008


	//----- nvinfo : EIATTR_FRAME_SIZE
	.align		4
.L_467:
        /*0af8*/ 	.byte	0x04, 0x11
        /*0afa*/ 	.short	(.L_469 - .L_468)
	.align		4
.L_468:
        /*0afc*/ 	.word	index@(tvmgen_default_fused_squeeze_concatenate_41_kernel)
        /*0b00*/ 	.word	0x00000000


	//----- nvinfo : EIATTR_REGCOUNT
	.align		4
.L_469:
        /*0b04*/ 	.byte	0x04, 0x2f
        /*0b06*/ 	.short	(.L_471 - .L_470)
	.align		4
.L_470:
        /*0b08*/ 	.word	index@(tvmgen_default_fused_squeeze_concatenate_6_kernel)
        /*0b0c*/ 	.word	0x00000008


	//----- nvinfo : EIATTR_FRAME_SIZE
	.align		4
.L_471:
        /*0b10*/ 	.byte	0x04, 0x11
        /*0b12*/ 	.short	(.L_473 - .L_472)
	.align		4
.L_472:
        /*0b14*/ 	.word	index@(tvmgen_default_fused_squeeze_concatenate_6_kernel)
        /*0b18*/ 	.word	0x00000000


	//----- nvinfo : EIATTR_REGCOUNT
	.align		4
.L_473:
        /*0b1c*/ 	.byte	0x04, 0x2f
        /*0b1e*/ 	.short	(.L_475 - .L_474)
	.align		4
.L_474:
        /*0b20*/ 	.word	index@(tvmgen_default_fused_squeeze_concatenate_38_kernel)
        /*0b24*/ 	.word	0x00000008


	//----- nvinfo : EIATTR_FRAME_SIZE
	.align		4
.L_475:
        /*0b28*/ 	.byte	0x04, 0x11
        /*0b2a*/ 	.short	(.L_477 - .L_476)
	.align		4
.L_476:
        /*0b2c*/ 	.word	index@(tvmgen_default_fused_squeeze_concatenate_38_kernel)
        /*0b30*/ 	.word	0x00000000


	//----- nvinfo : EIATTR_REGCOUNT
	.align		4
.L_477:
        /*0b34*/ 	.byte	0x04, 0x2f
        /*0b36*/ 	.short	(.L_479 - .L_478)
	.align		4
.L_478:
        /*0b38*/ 	.word	index@(tvmgen_default_fused_split_sigmoid_sigmoid_multiply_sigmoid_tanh_multiply_add_tanh_multiply_sta_2bcd01aae566f75b__kernel_24)
        /*0b3c*/ 	.word	0x00000008


	//----- nvinfo : EIATTR_FRAME_SIZE
	.align		4
.L_479:
        /*0b40*/ 	.byte	0x04, 0x11
        /*0b42*/ 	.short	(.L_481 - .L_480)
	.align		4
.L_480:
        /*0b44*/ 	.word	index@(tvmgen_default_fused_split_sigmoid_sigmoid_multiply_sigmoid_tanh_multiply_add_tanh_multiply_sta_2bcd01aae566f75b__kernel_24)
        /*0b48*/ 	.word	0x00000000


	//----- nvinfo : EIATTR_REGCOUNT
	.align		4
.L_481:
        /*0b4c*/ 	.byte	0x04, 0x2f
        /*0b4e*/ 	.short	(.L_483 - .L_482)
	.align		4
.L_482:
        /*0b50*/ 	.word	index@(tvmgen_default_fused_split_sigmoid_sigmoid_multiply_sigmoid_tanh_multiply_add_tanh_multiply_sta_2bcd01aae566f75b__kernel_5)
        /*0b54*/ 	.word	0x00000008


	//----- nvinfo : EIATTR_FRAME_SIZE
	.align		4
.L_483:
        /*0b58*/ 	.byte	0x04, 0x11
        /*0b5a*/ 	.short	(.L_485 - .L_484)
	.align		4
.L_484:
        /*0b5c*/ 	.word	index@(tvmgen_default_fused_split_sigmoid_sigmoid_multiply_sigmoid_tanh_multiply_add_tanh_multiply_sta_2bcd01aae566f75b__kernel_5)
        /*0b60*/ 	.word	0x00000000


	//----- nvinfo : EIATTR_REGCOUNT
	.align		4
.L_485:
        /*0b64*/ 	.byte	0x04, 0x2f
        /*0b66*/ 	.short	(.L_487 - .L_486)
	.align		4
.L_486:
        /*0b68*/ 	.word	index@(tvmgen_default_fused_sigmoid_multiply_sigmoid_tanh_multiply_add_kernel)
        /*0b6c*/ 	.word	0x00000012


	//----- nvinfo : EIATTR_FRAME_SIZE
	.align		4
.L_487:
        /*0b70*/ 	.byte	0x04, 0x11
        /*0b72*/ 	.short	(.L_489 - .L_488)
	.align		4
.L_488:
        /*0b74*/ 	.word	index@($__internal_0_$__cuda_sm20_rcp_rn_f32_slowpath)
        /*0b78*/ 	.word	0x00000000


	//----- nvinfo : EIATTR_FRAME_SIZE
	.align		4
.L_489:
        /*0b7c*/ 	.byte	0x04, 0x11
        /*0b7e*/ 	.short	(.L_491 - .L_490)
	.align		4
.L_490:
        /*0b80*/ 	.word	index@(tvmgen_default_fused_sigmoid_multiply_sigmoid_tanh_multiply_add_kernel)
        /*0b84*/ 	.word	0x00000000


	//----- nvinfo : EIATTR_REGCOUNT
	.align		4
.L_491:
        /*0b88*/ 	.byte	0x04, 0x2f
        /*0b8a*/ 	.short	(.L_493 - .L_492)
	.align		4
.L_492:
        /*0b8c*/ 	.word	index@(tvmgen_default_fused_squeeze_concatenate_14_kernel)
        /*0b90*/ 	.word	0x00000008


	//----- nvinfo : EIATTR_FRAME_SIZE
	.align		4
.L_493:
        /*0b94*/ 	.byte	0x04, 0x11
        /*0b96*/ 	.short	(.L_495 - .L_494)
	.align		4
.L_494:
        /*0b98*/ 	.word	index@(tvmgen_default_fused_squeeze_concatenate_14_kernel)
        /*0b9c*/ 	.word	0x00000000


	//----- nvinfo : EIATTR_MIN_STACK_SIZE
	.align		4
.L_495:
        /*0ba0*/ 	.byte	0x04, 0x12
        /*0ba2*/ 	.short	(.L_497 - .L_496)
	.align		4
.L_496:
        /*0ba4*/ 	.word	index@(tvmgen_default_fused_squeeze_concatenate_14_kernel)
        /*0ba8*/ 	.word	0x00000000


	//----- nvinfo : EIATTR_MIN_STACK_SIZE
	.align		4
.L_497:
        /*0bac*/ 	.byte	0x04, 0x12
        /*0bae*/ 	.short	(.L_499 - .L_498)
	.align		4
.L_498:
        /*0bb0*/ 	.word	index@(tvmgen_default_fused_sigmoid_multiply_sigmoid_tanh_multiply_add_kernel)
        /*0bb4*/ 	.word	0x00000000


	//----- nvinfo : EIATTR_MIN_STACK_SIZE
	.align		4
.L_499:
        /*0bb8*/ 	.byte	0x04, 0x12
        /*0bba*/ 	.short	(.L_501 - .L_500)
	.align		4
.L_500:
        /*0bbc*/ 	.word	index@(tvmgen_default_fused_split_sigmoid_sigmoid_multiply_sigmoid_tanh_multiply_add_tanh_multiply_sta_2bcd01aae566f75b__kernel_5)
        /*0bc0*/ 	.word	0x00000000


	//----- nvinfo : EIATTR_MIN_STACK_SIZE
	.align		4
.L_501:
        /*0bc4*/ 	.byte	0x04, 0x12
        /*0bc6*/ 	.short	(.L_503 - .L_502)
	.align		4
.L_502:
        /*0bc8*/ 	.word	index@(tvmgen_default_fused_split_sigmoid_sigmoid_multiply_sigmoid_tanh_multiply_add_tanh_multiply_sta_2bcd01aae566f75b__kernel_24)
        /*0bcc*/ 	.word	0x00000000


	//----- nvinfo : EIATTR_MIN_STACK_SIZE
	.align		4
.L_503:
        /*0bd0*/ 	.byte	0x04, 0x12
        /*0bd2*/ 	.short	(.L_505 - .L_504)
	.align		4
.L_504:
        /*0bd4*/ 	.word	index@(tvmgen_default_fused_squeeze_concatenate_38_kernel)
        /*0bd8*/ 	.word	0x00000000


	//----- nvinfo : EIATTR_MIN_STACK_SIZE
	.align		4
.L_505:
        /*0bdc*/ 	.byte	0x04, 0x12
        /*0bde*/ 	.short	(.L_507 - .L_506)
	.align		4
.L_506:
        /*0be0*/ 	.word	index@(tvmgen_default_fused_squeeze_concatenate_6_kernel)
        /*0be4*/ 	.word	0x00000000


	//----- nvinfo : EIATTR_MIN_STACK_SIZE
	.align		4
.L_507:
        /*0be8*/ 	.byte	0x04, 0x12
        /*0bea*/ 	.short	(.L_509 - .L_508)
	.align		4
.L_508:
        /*0bec*/ 	.word	index@(tvmgen_default_fused_squeeze_concatenate_41_kernel)
        /*0bf0*/ 	.word	0x00000000


	//----- nvinfo : EIATTR_MIN_STACK_SIZE
	.align		4
.L_509:
        /*0bf4*/ 	.byte	0x04, 0x12
        /*0bf6*/ 	.short	(.L_511 - .L_510)
	.align		4
.L_510:
        /*0bf8*/ 	.word	index@(tvmgen_default_fused_split_sigmoid_sigmoid_multiply_sigmoid_tanh_multiply_add_tanh_multiply_sta_2bcd01aae566f75b__kernel_14)
        /*0bfc*/ 	.word	0x00000000


	//----- nvinfo : EIATTR_MIN_STACK_SIZE
	.align		4
.L_511:
        /*0c00*/ 	.byte	0x04, 0x12
        /*0c02*/ 	.short	(.L_513 - .L_512)
	.align		4
.L_512:
        /*0c04*/ 	.word	index@(tvmgen_default_fused_transpose_split_kernel_7)
        /*0c08*/ 	.word	0x00000000


	//----- nvinfo : EIATTR_MIN_STACK_SIZE
	.align		4
.L_513:
        /*0c0c*/ 	.byte	0x04, 0x12
        /*0c0e*/ 	.short	(.L_515 - .L_514)
	.align		4
.L_514:
        /*0c10*/ 	.word	index@(tvmgen_default_fused_squeeze_concatenate_28_kernel)
        /*0c14*/ 	.word	0x00000000


	//----- nvinfo : EIATTR_MIN_STACK_SIZE
	.align		4
.L_515:
        /*0c18*/ 	.byte	0x04, 0x12
        /*0c1a*/ 	.short	(.L_517 - .L_516)
	.align		4
.L_516:
        /*0c1c*/ 	.word	index@(tvmgen_default_fused_squeeze_concatenate_36_kernel)
        /*0c20*/ 	.word	0x00000000


	//----- nvinfo : EIATTR_MIN_STACK_SIZE
	.align		4
.L_517:
        /*0c24*/ 	.byte	0x04, 0x12
        /*0c26*/ 	.short	(.L_519 - .L_518)
	.align		4
.L_518:
        /*0c28*/ 	.word	index@(tvmgen_default_fused_transpose_split_kernel_9)
        /*0c2c*/ 	.word	0x00000000


	//----- nvinfo : EIATTR_MIN_STACK_SIZE
	.align		4
.L_519:
        /*0c30*/ 	.byte	0x04, 0x12
        /*0c32*/ 	.short	(.L_521 - .L_520)
	.align		4
.L_520:
        /*0c34*/ 	.word	index@(tvmgen_default_fused_squeeze_concatenate_21_kernel)
        /*0c38*/ 	.word	0x00000000


	//----- nvinfo : EIATTR_MIN_STACK_SIZE
	.align		4
.L_521:
        /*0c3c*/ 	.byte	0x04, 0x12
        /*0c3e*/ 	.short	(.L_523 - .L_522)
	.align		4
.L_522:
        /*0c40*/ 	.word	index@(tvmgen_default_fused_transpose_split_kernel_26)
        /*0c44*/ 	.word	0x00000000


	//----- nvinfo : EIATTR_MIN_STACK_SIZE
	.align		4
.L_523:
        /*0c48*/ 	.byte	0x04, 0x12
        /*0c4a*/ 	.short	(.L_525 - .L_524)
	.align		4
.L_524:
        /*0c4c*/ 	.word	index@(tvmgen_default_fused_split_sigmoid_sigmoid_multiply_sigmoid_tanh_multiply_add_tanh_multiply_sta_2bcd01aae566f75b__kernel_6)
        /*0c50*/ 	.word	0x00000000


	//----- nvinfo : EIATTR_MIN_STACK_SIZE
	.align		4
.L_525:
        /*0c54*/ 	.byte	0x04, 0x12
        /*0c56*/ 	.short	(.L_527 - .L_526)
	.align		4
.L_526:
        /*0c58*/ 	.word	index@(tvmgen_default_fused_nn_dense_add_1_kernel)
        /*0c5c*/ 	.word	0x00000000


	//----- nvinfo : EIATTR_MIN_STACK_SIZE
	.align		4
.L_527:
        /*0c60*/ 	.byte	0x04, 0x12
        /*0c62*/ 	.short	(.L_529 - .L_528)
	.align		4
.L_528:
        /*0c64*/ 	.word	index@(tvmgen_default_fused_split_sigmoid_sigmoid_multiply_sigmoid_tanh_multiply_add_tanh_multiply_sta_4e0306112785fa15__kernel)
        /*0c68*/ 	.word	0x00000000


	//----- nvinfo : EIATTR_MIN_STACK_SIZE
	.align		4
.L_529:
        /*0c6c*/ 	.byte	0x04, 0x12
        /*0c6e*/ 	.short	(.L_531 - .L_530)
	.align		4
.L_530:
        /*0c70*/ 	.word	index@(tvmgen_default_fused_split_sigmoid_sigmoid_multiply_sigmoid_tanh_multiply_add_tanh_multiply_sta_2bcd01aae566f75b__kernel_7)
        /*0c74*/ 	.word	0x00000000


	//----- nvinfo : EIATTR_MIN_STACK_SIZE
	.align		4
.L_531:
        /*0c78*/ 	.byte	0x04, 0x12
        /*0c7a*/ 	.short	(.L_533 - .L_532)
	.align		4
.L_532:
        /*0c7c*/ 	.word	index@(tvmgen_default_fused_split_kernel)
        /*0c80*/ 	.word	0x00000000


	//----- nvinfo : EIATTR_MIN_STACK_SIZE
	.align		4
.L_533:
        /*0c84*/ 	.byte	0x04, 0x12
        /*0c86*/ 	.short	(.L_535 - .L_534)
	.align		4
.L_534:
        /*0c88*/ 	.word	index@(tvmgen_default_fused_squeeze_concatenate_20_kernel)
        /*0c8c*/ 	.word	0x00000000


	//----- nvinfo : EIATTR_MIN_STACK_SIZE
	.align		4
.L_535:
        /*0c90*/ 	.byte	0x04, 0x12
        /*0c92*/ 	.short	(.L_537 - .L_536)
	.align		4
.L_536:
        /*0c94*/ 	.word	index@(tvmgen_default_fused_squeeze_concatenate_18_kernel)
        /*0c98*/ 	.word	0x00000000


	//----- nvinfo : EIATTR_MIN_STACK_SIZE
	.align		4
.L_537:
        /*0c9c*/ 	.byte	0x04, 0x12
        /*0c9e*/ 	.short	(.L_539 - .L_538)
	.align		4
.L_538:
        /*0ca0*/ 	.word	index@(tvmgen_default_fused_split_sigmoid_sigmoid_multiply_sigmoid_tanh_multiply_add_tanh_multiply_sta_2bcd01aae566f75b__kernel_27)
        /*0ca4*/ 	.word	0x00000000


	//----- nvinfo : EIATTR_MIN_STACK_SIZE
	.align		4
.L_539:
        /*0ca8*/ 	.byte	0x04, 0x12
        /*0caa*/ 	.short	(.L_541 - .L_540)
	.align		4
.L_540:
        /*0cac*/ 	.word	index@(tvmgen_default_fused_transpose_split_kernel_2)
        /*0cb0*/ 	.word	0x00000000


	//----- nvinfo : EIATTR_MIN_STACK_SIZE
	.align		4
.L_541:
        /*0cb4*/ 	.byte	0x04, 0x12
        /*0cb6*/ 	.short	(.L_543 - .L_542)
	.align		4
.L_542:
        /*0cb8*/ 	.word	index@(tvmgen_default_fused_squeeze_concatenate_26_kernel)
        /*0cbc*/ 	.word	0x00000000


	//----- nvinfo : EIATTR_MIN_STACK_SIZE
	.align		4
.L_543:
        /*0cc0*/ 	.byte	0x04, 0x12
        /*0cc2*/ 	.short	(.L_545 - .L_544)
	.align		4
.L_544:
        /*0cc4*/ 	.word	index@(tvmgen_default_fused_split_sigmoid_sigmoid_multiply_sigmoid_tanh_multiply_add_tanh_multiply_sta_2bcd01aae566f75b__kernel_25)
        /*0cc8*/ 	.word	0x00000000


	//----- nvinfo : EIATTR_MIN_STACK_SIZE
	.align		4
.L_545:
        /*0ccc*/ 	.byte	0x04, 0x12
        /*0cce*/ 	.short	(.L_547 - .L_546)
	.align		4
.L_546:
        /*0cd0*/ 	.word	index@(tvmgen_default_fused_transpose_split_kernel_4)
        /*0cd4*/ 	.word	0x00000000


	//----- nvinfo : EIATTR_MIN_STACK_SIZE
	.align		4
.L_547:
        /*0cd8*/ 	.byte	0x04, 0x12
        /*0cda*/ 	.short	(.L_549 - .L_548)
	.align		4
.L_548:
        /*0cdc*/ 	.word	index@(tvmgen_default_fused_squeeze_concatenate_49_kernel)
        /*0ce0*/ 	.word	0x00000000


	//----- nvinfo : EIATTR_MIN_STACK_SIZE
	.align		4
.L_549:
        /*0ce4*/ 	.byte	0x04, 0x12
        /*0ce6*/ 	.short	(.L_551 - .L_550)
	.align		4
.L_550:
        /*0ce8*/ 	.word	index@(tvmgen_default_fused_split_kernel_3)
        /*0cec*/ 	.word	0x00000000


	//----- nvinfo : EIATTR_MIN_STACK_SIZE
	.align		4
.L_551:
        /*0cf0*/ 	.byte	0x04, 0x12
        /*0cf2*/ 	.short	(.L_553 - .L_552)
	.align		4
.L_552:
        /*0cf4*/ 	.word	index@(tvmgen_default_fused_squeeze_concatenate_12_kernel)
        /*0cf8*/ 	.word	0x00000000


	//----- nvinfo : EIATTR_MIN_STACK_SIZE
	.align		4
.L_553:
        /*0cfc*/ 	.byte	0x04, 0x12
        /*0cfe*/ 	.short	(.L_555 - .L_554)
	.align		4
.L_554:
        /*0d00*/ 	.word	index@(tvmgen_default_fused_squeeze_concatenate_32_kernel)
        /*0d04*/ 	.word	0x00000000


	//----- nvinfo : EIATTR_MIN_STACK_SIZE
	.align		4
.L_555:
        /*0d08*/ 	.byte	0x04, 0x12
        /*0d0a*/ 	.short	(.L_557 - .L_556)
	.align		4
.L_556:
        /*0d0c*/ 	.word	index@(tvmgen_default_fused_squeeze_concatenate_44_kernel)
        /*0d10*/ 	.word	0x00000000


	//----- nvinfo : EIATTR_MIN_STACK_SIZE
	.align		4
.L_557:
        /*0d14*/ 	.byte	0x04, 0x12
        /*0d16*/ 	.short	(.L_559 - .L_558)
	.align		4
.L_558:
        /*0d18*/ 	.word	index@(tvmgen_default_fused_squeeze_concatenate_19_kernel)
        /*0d1c*/ 	.word	0x00000000


	//----- nvinfo : EIATTR_MIN_STACK_SIZE
	.align		4
.L_559:
        /*0d20*/ 	.byte	0x04, 0x12
        /*0d22*/ 	.short	(.L_561 - .L_560)
	.align		4
.L_560:
        /*0d24*/ 	.word	index@(tvmgen_default_fused_transpose_split_kernel)
        /*0d28*/ 	.word	0x00000000


	//----- nvinfo : EIATTR_MIN_STACK_SIZE
	.align		4
.L_561:
        /*0d2c*/ 	.byte	0x04, 0x12
        /*0d2e*/ 	.short	(.L_563 - .L_562)
	.align		4
.L_562:
        /*0d30*/ 	.word	index@(tvmgen_default_fused_sigmoid_tanh_multiply_kernel)
        /*0d34*/ 	.word	0x00000000


	//----- nvinfo : EIATTR_MIN_STACK_SIZE
	.align		4
.L_563:
        /*0d38*/ 	.byte	0x04, 0x12
        /*0d3a*/ 	.short	(.L_565 - .L_564)
	.align		4
.L_564:
        /*0d3c*/ 	.word	index@(tvmgen_default_fused_split_sigmoid_sigmoid_multiply_sigmoid_tanh_multiply_add_tanh_multiply_sta_2bcd01aae566f75b__kernel_11)
        /*0d40*/ 	.word	0x00000000


	//----- nvinfo : EIATTR_MIN_STACK_SIZE
	.align		4
.L_565:
        /*0d44*/ 	.byte	0x04, 0x12
        /*0d46*/ 	.short	(.L_567 - .L_566)
	.align		4
.L_566:
        /*0d48*/ 	.word	index@(tvmgen_default_fused_squeeze_concatenate_29_kernel)
        /*0d4c*/ 	.word	0x00000000


	//----- nvinfo : EIATTR_MIN_STACK_SIZE
	.align		4
.L_567:
        /*0d50*/ 	.byte	0x04, 0x12
        /*0d52*/ 	.short	(.L_569 - .L_568)
	.align		4
.L_568:
        /*0d54*/ 	.word	index@(tvmgen_default_fused_split_sigmoid_sigmoid_multiply_sigmoid_tanh_multiply_add_tanh_multiply_sta_2bcd01aae566f75b__kernel_3)
        /*0d58*/ 	.word	0x00000000


	//----- nvinfo : EIATTR_MIN_STACK_SIZE
	.align		4
.L_569:
        /*0d5c*/ 	.byte	0x04, 0x12
        /*0d5e*/ 	.short	(.L_571 - .L_570)
	.align		4
.L_570:
        /*0d60*/ 	.word	index@(tvmgen_default_fused_transpose_split_kernel_22)
        /*0d64*/ 	.word	0x00000000


	//----- nvinfo : EIATTR_MIN_STACK_SIZE
	.align		4
.L_571:
        /*0d68*/ 	.byte	0x04, 0x12
        /*0d6a*/ 	.short	(.L_573 - .L_572)
	.align		4
.L_572:
        /*0d6c*/ 	.word	index@(tvmgen_default_fused_squeeze_concatenate_7_kernel)
        /*0d70*/ 	.word	0x00000000


	//----- nvinfo : EIATTR_MIN_STACK_SIZE
	.align		4
.L_573:
        /*0d74*/ 	.byte	0x04, 0x12
        /*0d76*/ 	.short	(.L_575 - .L_574)
	.align		4
.L_574:
        /*0d78*/ 	.word	index@(tvmgen_default_fused_transpose_split_kernel_20)
        /*0d7c*/ 	.word	0x00000000


	//----- nvinfo : EIATTR_MIN_STACK_SIZE
	.align		4
.L_575:
        /*0d80*/ 	.byte	0x04, 0x12
        /*0d82*/ 	.short	(.L_577 - .L_576)
	.align		4
.L_576:
        /*0d84*/ 	.word	index@(tvmgen_default_fused_split_sigmoid_sigmoid_multiply_sigmoid_tanh_multiply_add_tanh_multiply_sta_2bcd01aae566f75b__kernel)
        /*0d88*/ 	.word	0x00000000


	//----- nvinfo : EIATTR_MIN_STACK_SIZE
	.align		4
.L_577:
        /*0d8c*/ 	.byte	0x04, 0x12
        /*0d8e*/ 	.short	(.L_579 - .L_578)
	.align		4
.L_578:
        /*0d90*/ 	.word	index@(tvmgen_default_fused_squeeze_concatenate_34_kernel)
        /*0d94*/ 	.word	0x00000000


	//----- nvinfo : EIATTR_MIN_STACK_SIZE
	.align		4
.L_579:
        /*0d98*/ 	.byte	0x04, 0x12
        /*0d9a*/ 	.short	(.L_581 - .L_580)
	.align		4
.L_580:
        /*0d9c*/ 	.word	index@(tvmgen_default_fused_squeeze_concatenate_35_kernel)
        /*0da0*/ 	.word	0x00000000


	//----- nvinfo : EIATTR_MIN_STACK_SIZE
	.align		4
.L_581:
        /*0da4*/ 	.byte	0x04, 0x12
        /*0da6*/ 	.short	(.L_583 - .L_582)
	.align		4
.L_582:
        /*0da8*/ 	.word	index@(tvmgen_default_fused_squeeze_concatenate_42_kernel)
        /*0dac*/ 	.word	0x00000000


	//----- nvinfo : EIATTR_MIN_STACK_SIZE
	.align		4
.L_583:
        /*0db0*/ 	.byte	0x04, 0x12
        /*0db2*/ 	.short	(.L_585 - .L_584)
	.align		4
.L_584:
        /*0db4*/ 	.word	index@(tvmgen_default_fused_squeeze_concatenate_4_kernel)
        /*0db8*/ 	.word	0x00000000


	//----- nvinfo : EIATTR_MIN_STACK_SIZE
	.align		4
.L_585:
        /*0dbc*/ 	.byte	0x04, 0x12
        /*0dbe*/ 	.short	(.L_587 - .L_586)
	.align		4
.L_586:
        /*0dc0*/ 	.word	index@(tvmgen_default_fused_transpose_split_kernel_24)
        /*0dc4*/ 	.word	0x00000000


	//----- nvinfo : EIATTR_MIN_STACK_SIZE
	.align		4
.L_587:
        /*0dc8*/ 	.byte	0x04, 0x12
        /*0dca*/ 	.short	(.L_589 - .L_588)
	.align		4
.L_588:
        /*0dcc*/ 	.word	index@(tvmgen_default_fused_squeeze_concatenate_1_kernel)
        /*0dd0*/ 	.word	0x00000000


	//----- nvinfo : EIATTR_MIN_STACK_SIZE
	.align		4
.L_589:
        /*0dd4*/ 	.byte	0x04, 0x12
        /*0dd6*/ 	.short	(.L_591 - .L_590)
	.align		4
.L_590:
        /*0dd8*/ 	.word	index@(tvmgen_default_fused_split_sigmoid_sigmoid_multiply_sigmoid_tanh_multiply_add_tanh_multiply_sta_2bcd01aae566f75b__kernel_20)
        /*0ddc*/ 	.word	0x00000000


	//----- nvinfo : EIATTR_MIN_STACK_SIZE
	.align		4
.L_591:
        /*0de0*/ 	.byte	0x04, 0x12
        /*0de2*/ 	.short	(.L_593 - .L_592)
	.align		4
.L_592:
        /*0de4*/ 	.word	index@(tvmgen_default_fused_squeeze_concatenate_45_kernel)
        /*0de8*/ 	.word	0x00000000


	//----- nvinfo : EIATTR_MIN_STACK_SIZE
	.align		4
.L_593:
        /*0dec*/ 	.byte	0x04, 0x12
        /*0dee*/ 	.short	(.L_595 - .L_594)
	.align		4
.L_594:
        /*0df0*/ 	.word	index@(tvmgen_default_fused_transpose_split_kernel_19)
        /*0df4*/ 	.word	0x00000000


	//----- nvinfo : EIATTR_MIN_STACK_SIZE
	.align		4
.L_595:
        /*0df8*/ 	.byte	0x04, 0x12
        /*0dfa*/ 	.short	(.L_597 - .L_596)
	.align		4
.L_596:
        /*0dfc*/ 	.word	index@(tvmgen_default_fused_squeeze_concatenate_51_kernel)
        /*0e00*/ 	.word	0x00000000


	//----- nvinfo : EIATTR_MIN_STACK_SIZE
	.align		4
.L_597:
        /*0e04*/ 	.byte	0x04, 0x12
        /*0e06*/ 	.short	(.L_599 - .L_598)
	.align		4
.L_598:
        /*0e08*/ 	.word	index@(tvmgen_default_fused_transpose_split_kernel_13)
        /*0e0c*/ 	.word	0x00000000


	//----- nvinfo : EIATTR_MIN_STACK_SIZE
	.align		4
.L_599:
        /*0e10*/ 	.byte	0x04, 0x12
        /*0e12*/ 	.short	(.L_601 - .L_600)
	.align		4
.L_600:
        /*0e14*/ 	.word	index@(tvmgen_default_fused_split_kernel_1)
        /*0e18*/ 	.word	0x00000000


	//----- nvinfo : EIATTR_MIN_STACK_SIZE
	.align		4
.L_601:
        /*0e1c*/ 	.byte	0x04, 0x12
        /*0e1e*/ 	.short	(.L_603 - .L_602)
	.align		4
.L_602:
        /*0e20*/ 	.word	index@(tvmgen_default_fused_transpose_split_kernel_11)
        /*0e24*/ 	.word	0x00000000


	//----- nvinfo : EIATTR_MIN_STACK_SIZE
	.align		4
.L_603:
        /*0e28*/ 	.byte	0x04, 0x12
        /*0e2a*/ 	.short	(.L_605 - .L_604)
	.align		4
.L_604:
        /*0e2c*/ 	.word	index@(tvmgen_default_fused_squeeze_concatenate_23_kernel)
        /*0e30*/ 	.word	0x00000000


	//----- nvinfo : EIATTR_MIN_STACK_SIZE
	.align		4
.L_605:
        /*0e34*/ 	.byte	0x04, 0x12
        /*0e36*/ 	.short	(.L_607 - .L_606)
	.align		4
.L_606:
        /*0e38*/ 	.word	index@(tvmgen_default_fused_split_sigmoid_sigmoid_multiply_sigmoid_tanh_multiply_add_tanh_multiply_sta_2bcd01aae566f75b__kernel_12)
        /*0e3c*/ 	.word	0x00000000


	//----- nvinfo : EIATTR_MIN_STACK_SIZE
	.align		4
.L_607:
        /*0e40*/ 	.byte	0x04, 0x12
        /*0e42*/ 	.short	(.L_609 - .L_608)
	.align		4
.L_608:
        /*0e44*/ 	.word	index@(tvmgen_default_fused_transpose_split_kernel_17)
        /*0e48*/ 	.word	0x00000000


	//----- nvinfo : EIATTR_MIN_STACK_SIZE
	.align		4
.L_609:
        /*0e4c*/ 	.byte	0x04, 0x12
        /*0e4e*/ 	.short	(.L_611 - .L_610)
	.align		4
.L_610:
        /*0e50*/ 	.word	index@(tvmgen_default_fused_split_sigmoid_sigmoid_multiply_sigmoid_tanh_multiply_add_tanh_multiply_sta_2bcd01aae566f75b__kernel_15)
        /*0e54*/ 	.word	0x00000000


	//----- nvinfo : EIATTR_MIN_STACK_SIZE
	.align		4
.L_611:
        /*0e58*/ 	.byte	0x04, 0x12
        /*0e5a*/ 	.short	(.L_613 - .L_612)
	.align		4
.L_612:
        /*0e5c*/ 	.word	index@(tvmgen_default_fused_transpose_split_kernel_15)
        /*0e60*/ 	.word	0x00000000


	//----- nvinfo : EIATTR_MIN_STACK_SIZE
	.align		4
.L_613:
        /*0e64*/ 	.byte	0x04, 0x12
        /*0e66*/ 	.short	(.L_615 - .L_614)
	.align		4
.L_614:
        /*0e68*/ 	.word	index@(tvmgen_default_fused_squeeze_concatenate_33_kernel)
        /*0e6c*/ 	.word	0x00000000


	//----- nvinfo : EIATTR_MIN_STACK_SIZE
	.align		4
.L_615:
        /*0e70*/ 	.byte	0x04, 0x12
        /*0e72*/ 	.short	(.L_617 - .L_616)
	.align		4
.L_616:
        /*0e74*/ 	.word	index@(tvmgen_default_fused_squeeze_concatenate_17_kernel)
        /*0e78*/ 	.word	0x00000000


	//----- nvinfo : EIATTR_MIN_STACK_SIZE
	.align		4
.L_617:
        /*0e7c*/ 	.byte	0x04, 0x12
        /*0e7e*/ 	.short	(.L_619 - .L_618)
	.align		4
.L_618:
        /*0e80*/ 	.word	index@(tvmgen_default_fused_squeeze_concatenate_16_kernel)
        /*0e84*/ 	.word	0x00000000


	//----- nvinfo : EIATTR_MIN_STACK_SIZE
	.align		4
.L_619:
        /*0e88*/ 	.byte	0x04, 0x12
        /*0e8a*/ 	.short	(.L_621 - .L_620)
	.align		4
.L_620:
        /*0e8c*/ 	.word	index@(tvmgen_default_fused_nn_dense_add_kernel)
        /*0e90*/ 	.word	0x00000000


	//----- nvinfo : EIATTR_MIN_STACK_SIZE
	.align		4
.L_621:
        /*0e94*/ 	.byte	0x04, 0x12
        /*0e96*/ 	.short	(.L_623 - .L_622)
	.align		4
.L_622:
        /*0e98*/ 	.word	index@(tvmgen_default_fused_transpose_split_kernel_10)
        /*0e9c*/ 	.word	0x00000000


	//----- nvinfo : EIATTR_MIN_STACK_SIZE
	.align		4
.L_623:
        /*0ea0*/ 	.byte	0x04, 0x12
        /*0ea2*/ 	.short	(.L_625 - .L_624)
	.align		4
.L_624:
        /*0ea4*/ 	.word	index@(tvmgen_default_fused_squeeze_concatenate_13_kernel)
        /*0ea8*/ 	.word	0x00000000


	//----- nvinfo : EIATTR_MIN_STACK_SIZE
	.align		4
.L_625:
        /*0eac*/ 	.byte	0x04, 0x12
        /*0eae*/ 	.short	(.L_627 - .L_626)
	.align		4
.L_626:
        /*0eb0*/ 	.word	index@(tvmgen_default_fused_squeeze_concatenate_37_kernel)
        /*0eb4*/ 	.word	0x00000000


	//----- nvinfo : EIATTR_MIN_STACK_SIZE
	.align		4
.L_627:
        /*0eb8*/ 	.byte	0x04, 0x12
        /*0eba*/ 	.short	(.L_629 - .L_628)
	.align		4
.L_628:
        /*0ebc*/ 	.word	index@(tvmgen_default_fused_squeeze_concatenate_22_kernel)
        /*0ec0*/ 	.word	0x00000000


	//----- nvinfo : EIATTR_MIN_STACK_SIZE
	.align		4
.L_629:
        /*0ec4*/ 	.byte	0x04, 0x12
        /*0ec6*/ 	.short	(.L_631 - .L_630)
	.align		4
.L_630:
        /*0ec8*/ 	.word	index@(tvmgen_default_fused_split_sigmoid_sigmoid_multiply_sigmoid_tanh_multiply_add_tanh_multiply_sta_2bcd01aae566f75b__kernel_21)
        /*0ecc*/ 	.word	0x00000000


	//----- nvinfo : EIATTR_MIN_STACK_SIZE
	.align		4
.L_631:
        /*0ed0*/ 	.byte	0x04, 0x12
        /*0ed2*/ 	.short	(.L_633 - .L_632)
	.align		4
.L_632:
        /*0ed4*/ 	.word	index@(tvmgen_default_fused_transpose_split_kernel_6)
        /*0ed8*/ 	.word	0x00000000


	//----- nvinfo : EIATTR_MIN_STACK_SIZE
	.align		4
.L_633:
        /*0edc*/ 	.byte	0x04, 0x12
        /*0ede*/ 	.short	(.L_635 - .L_634)
	.align		4
.L_634:
        /*0ee0*/ 	.word	index@(tvmgen_default_fused_transpose_split_kernel_8)
        /*0ee4*/ 	.word	0x00000000


	//----- nvinfo : EIATTR_MIN_STACK_SIZE
	.align		4
.L_635:
        /*0ee8*/ 	.byte	0x04, 0x12
        /*0eea*/ 	.short	(.L_637 - .L_636)
	.align		4
.L_636:
        /*0eec*/ 	.word	index@(tvmgen_default_fused_squeeze_concatenate_2_kernel)
        /*0ef0*/ 	.word	0x00000000


	//----- nvinfo : EIATTR_MIN_STACK_SIZE
	.align		4
.L_637:
        /*0ef4*/ 	.byte	0x04, 0x12
        /*0ef6*/ 	.short	(.L_639 - .L_638)
	.align		4
.L_638:
        /*0ef8*/ 	.word	index@(tvmgen_default_fused_squeeze_concatenate_52_kernel)
        /*0efc*/ 	.word	0x00000000


	//----- nvinfo : EIATTR_MIN_STACK_SIZE
	.align		4
.L_639:
        /*0f00*/ 	.byte	0x04, 0x12
        /*0f02*/ 	.short	(.L_641 - .L_640)
	.align		4
.L_640:
        /*0f04*/ 	.word	index@(tvmgen_default_fused_transpose_split_kernel_27)
        /*0f08*/ 	.word	0x00000000


	//----- nvinfo : EIATTR_MIN_STACK_SIZE
	.align		4
.L_641:
        /*0f0c*/ 	.byte	0x04, 0x12
        /*0f0e*/ 	.short	(.L_643 - .L_642)
	.align		4
.L_642:
        /*0f10*/ 	.word	index@(tvmgen_default_fused_split_sigmoid_sigmoid_multiply_sigmoid_tanh_multiply_add_tanh_multiply_sta_2bcd01aae566f75b__kernel_18)
        /*0f14*/ 	.word	0x00000000


	//----- nvinfo : EIATTR_MIN_STACK_SIZE
	.align		4
.L_643:
        /*0f18*/ 	.byte	0x04, 0x12
        /*0f1a*/ 	.short	(.L_645 - .L_644)
	.align		4
.L_644:
        /*0f1c*/ 	.word	index@(tvmgen_default_fused_transpose_split_kernel_25)
        /*0f20*/ 	.word	0x00000000


	//----- nvinfo : EIATTR_MIN_STACK_SIZE
	.align		4
.L_645:
        /*0f24*/ 	.byte	0x04, 0x12
        /*0f26*/ 	.short	(.L_647 - .L_646)
	.align		4
.L_646:
        /*0f28*/ 	.word	index@(tvmgen_default_fused_transpose_split_kernel_3)
        /*0f2c*/ 	.word	0x00000000


	//----- nvinfo : EIATTR_MIN_STACK_SIZE
	.align		4
.L_647:
        /*0f30*/ 	.byte	0x04, 0x12
        /*0f32*/ 	.short	(.L_649 - .L_648)
	.align		4
.L_648:
        /*0f34*/ 	.word	index@(tvmgen_default_fused_split_sigmoid_sigmoid_multiply_sigmoid_tanh_multiply_add_tanh_multiply_sta_2bcd01aae566f75b__kernel_26)
        /*0f38*/ 	.word	0x00000000


	//----- nvinfo : EIATTR_MIN_STACK_SIZE
	.align		4
.L_649:
        /*0f3c*/ 	.byte	0x04, 0x12
        /*0f3e*/ 	.short	(.L_651 - .L_650)
	.align		4
.L_650:
        /*0f40*/ 	.word	index@(tvmgen_default_fused_split_sigmoid_sigmoid_multiply_sigmoid_tanh_multiply_add_tanh_multiply_sta_2bcd01aae566f75b__kernel_9)
        /*0f44*/ 	.word	0x00000000


	//----- nvinfo : EIATTR_MIN_STACK_SIZE
	.align		4
.L_651:
        /*0f48*/ 	.byte	0x04, 0x12
        /*0f4a*/ 	.short	(.L_653 - .L_652)
	.align		4
.L_652:
        /*0f4c*/ 	.word	index@(tvmgen_default_fused_squeeze_concatenate_11_kernel)
        /*0f50*/ 	.word	0x00000000


	//----- nvinfo : EIATTR_MIN_STACK_SIZE
	.align		4
.L_653:
        /*0f54*/ 	.byte	0x04, 0x12
        /*0f56*/ 	.short	(.L_655 - .L_654)
	.align		4
.L_654:
        /*0f58*/ 	.word	index@(tvmgen_default_fused_squeeze_concatenate_15_kernel)
        /*0f5c*/ 	.word	0x00000000


	//----- nvinfo : EIATTR_MIN_STACK_SIZE
	.align		4
.L_655:
        /*0f60*/ 	.byte	0x04, 0x12
        /*0f62*/ 	.short	(.L_657 - .L_656)
	.align		4
.L_656:
        /*0f64*/ 	.word	index@(tvmgen_default_fused_transpose_split_kernel_5)
        /*0f68*/ 	.word	0x00000000


	//----- nvinfo : EIATTR_MIN_STACK_SIZE
	.align		4
.L_657:
        /*0f6c*/ 	.byte	0x04, 0x12
        /*0f6e*/ 	.short	(.L_659 - .L_658)
	.align		4
.L_658:
        /*0f70*/ 	.word	index@(tvmgen_default_fused_squeeze_concatenate_46_kernel)
        /*0f74*/ 	.word	0x00000000


	//----- nvinfo : EIATTR_MIN_STACK_SIZE
	.align		4
.L_659:
        /*0f78*/ 	.byte	0x04, 0x12
        /*0f7a*/ 	.short	(.L_661 - .L_660)
	.align		4
.L_660:
        /*0f7c*/ 	.word	index@(tvmgen_default_fused_squeeze_concatenate_5_kernel)
        /*0f80*/ 	.word	0x00000000


	//----- nvinfo : EIATTR_MIN_STACK_SIZE
	.align		4
.L_661:
        /*0f84*/ 	.byte	0x04, 0x12
        /*0f86*/ 	.short	(.L_663 - .L_662)
	.align		4
.L_662:
        /*0f88*/ 	.word	index@(tvmgen_default_fused_squeeze_concatenate_50_kernel)
        /*0f8c*/ 	.word	0x00000000


	//----- nvinfo : EIATTR_MIN_STACK_SIZE
	.align		4
.L_663:
        /*0f90*/ 	.byte	0x04, 0x12
        /*0f92*/ 	.short	(.L_665 - .L_664)
	.align		4
.L_664:
        /*0f94*/ 	.word	index@(tvmgen_default_fused_split_sigmoid_sigmoid_multiply_sigmoid_tanh_multiply_add_tanh_multiply_sta_2bcd01aae566f75b__kernel_17)
        /*0f98*/ 	.word	0x00000000


	//----- nvinfo : EIATTR_MIN_STACK_SIZE
	.align		4
.L_665:
        /*0f9c*/ 	.byte	0x04, 0x12
        /*0f9e*/ 	.short	(.L_667 - .L_666)
	.align		4
.L_666:
        /*0fa0*/ 	.word	index@(tvmgen_default_fused_squeeze_concatenate_40_kernel)
        /*0fa4*/ 	.word	0x00000000


	//----- nvinfo : EIATTR_MIN_STACK_SIZE
	.align		4
.L_667:
        /*0fa8*/ 	.byte	0x04, 0x12
        /*0faa*/ 	.short	(.L_669 - .L_668)
	.align		4
.L_668:
        /*0fac*/ 	.word	index@(tvmgen_default_fused_squeeze_concatenate_8_kernel)
        /*0fb0*/ 	.word	0x00000000


	//----- nvinfo : EIATTR_MIN_STACK_SIZE
	.align		4
.L_669:
        /*0fb4*/ 	.byte	0x04, 0x12
        /*0fb6*/ 	.short	(.L_671 - .L_670)
	.align		4
.L_670:
        /*0fb8*/ 	.word	index@(tvmgen_default_fused_squeeze_concatenate_48_kernel)
        /*0fbc*/ 	.word	0x00000000


	//----- nvinfo : EIATTR_MIN_STACK_SIZE
	.align		4
.L_671:
        /*0fc0*/ 	.byte	0x04, 0x12
        /*0fc2*/ 	.short	(.L_673 - .L_672)
	.align		4
.L_672:
        /*0fc4*/ 	.word	index@(tvmgen_default_fused_split_sigmoid_sigmoid_multiply_sigmoid_tanh_multiply_add_tanh_multiply_sta_2bcd01aae566f75b__kernel_22)
        /*0fc8*/ 	.word	0x00000000


	//----- nvinfo : EIATTR_MIN_STACK_SIZE
	.align		4
.L_673:
        /*0fcc*/ 	.byte	0x04, 0x12
        /*0fce*/ 	.short	(.L_675 - .L_674)
	.align		4
.L_674:
        /*0fd0*/ 	.word	index@(tvmgen_default_fused_split_sigmoid_sigmoid_multiply_sigmoid_tanh_multiply_add_tanh_multiply_sta_2bcd01aae566f75b__kernel_23)
        /*0fd4*/ 	.word	0x00000000


	//----- nvinfo : EIATTR_MIN_STACK_SIZE
	.align		4
.L_675:
        /*0fd8*/ 	.byte	0x04, 0x12
        /*0fda*/ 	.short	(.L_677 - .L_676)
	.align		4
.L_676:
        /*0fdc*/ 	.word	index@(tvmgen_default_fused_nn_dense_add_2_kernel)
        /*0fe0*/ 	.word	0x00000000


	//----- nvinfo : EIATTR_MIN_STACK_SIZE
	.align		4
.L_677:
        /*0fe4*/ 	.byte	0x04, 0x12
        /*0fe6*/ 	.short	(.L_679 - .L_678)
	.align		4
.L_678:
        /*0fe8*/ 	.word	index@(tvmgen_default_fused_squeeze_concatenate_3_kernel)
        /*0fec*/ 	.word	0x00000000


	//----- nvinfo : EIATTR_MIN_STACK_SIZE
	.align		4
.L_679:
        /*0ff0*/ 	.byte	0x04, 0x12
        /*0ff2*/ 	.short	(.L_681 - .L_680)
	.align		4
.L_680:
        /*0ff4*/ 	.word	index@(tvmgen_default_fused_squeeze_concatenate_25_kernel)
        /*0ff8*/ 	.word	0x00000000


	//----- nvinfo : EIATTR_MIN_STACK_SIZE
	.align		4
.L_681:
        /*0ffc*/ 	.byte	0x04, 0x12
        /*0ffe*/ 	.short	(.L_683 - .L_682)
	.align		4
.L_682:
        /*1000*/ 	.word	index@(tvmgen_default_fused_squeeze_concatenate_30_kernel)
        /*1004*/ 	.word	0x00000000


	//----- nvinfo : EIATTR_MIN_STACK_SIZE
	.align		4
.L_683:
        /*1008*/ 	.byte	0x04, 0x12
        /*100a*/ 	.short	(.L_685 - .L_684)
	.align		4
.L_684:
        /*100c*/ 	.word	index@(tvmgen_default_fused_transpose_split_kernel_23)
        /*1010*/ 	.word	0x00000000


	//----- nvinfo : EIATTR_MIN_STACK_SIZE
	.align		4
.L_685:
        /*1014*/ 	.byte	0x04, 0x12
        /*1016*/ 	.short	(.L_687 - .L_686)
	.align		4
.L_686:
        /*1018*/ 	.word	index@(tvmgen_default_fused_split_sigmoid_sigmoid_multiply_sigmoid_tanh_multiply_add_tanh_multiply_sta_2bcd01aae566f75b__kernel_19)
        /*101c*/ 	.word	0x00000000


	//----- nvinfo : EIATTR_MIN_STACK_SIZE
	.align		4
.L_687:
        /*1020*/ 	.byte	0x04, 0x12
        /*1022*/ 	.short	(.L_689 - .L_688)
	.align		4
.L_688:
        /*1024*/ 	.word	index@(tvmgen_default_fused_squeeze_concatenate_kernel)
        /*1028*/ 	.word	0x00000000


	//----- nvinfo : EIATTR_MIN_STACK_SIZE
	.align		4
.L_689:
        /*102c*/ 	.byte	0x04, 0x12
        /*102e*/ 	.short	(.L_691 - .L_690)
	.align		4
.L_690:
        /*1030*/ 	.word	index@(tvmgen_default_fused_transpose_split_kernel_21)
        /*1034*/ 	.word	0x00000000


	//----- nvinfo : EIATTR_MIN_STACK_SIZE
	.align		4
.L_691:
        /*1038*/ 	.byte	0x04, 0x12
        /*103a*/ 	.short	(.L_693 - .L_692)
	.align		4
.L_692:
        /*103c*/ 	.word	index@(tvmgen_default_fused_split_sigmoid_sigmoid_multiply_sigmoid_tanh_multiply_add_tanh_multiply_sta_2bcd01aae566f75b__kernel_10)
        /*1040*/ 	.word	0x00000000


	//----- nvinfo : EIATTR_MIN_STACK_SIZE
	.align		4
.L_693:
        /*1044*/ 	.byte	0x04, 0x12
        /*1046*/ 	.short	(.L_695 - .L_694)
	.align		4
.L_694:
        /*1048*/ 	.word	index@(tvmgen_default_fused_split_sigmoid_sigmoid_multiply_sigmoid_tanh_multiply_add_tanh_multiply_sta_2bcd01aae566f75b__kernel_8)
        /*104c*/ 	.word	0x00000000


	//----- nvinfo : EIATTR_MIN_STACK_SIZE
	.align		4
.L_695:
        /*1050*/ 	.byte	0x04, 0x12
        /*1052*/ 	.short	(.L_697 - .L_696)
	.align		4
.L_696:
        /*1054*/ 	.word	index@(tvmgen_default_fused_squeeze_concatenate_55_kernel)
        /*1058*/ 	.word	0x00000000


	//----- nvinfo : EIATTR_MIN_STACK_SIZE
	.align		4
.L_697:
        /*105c*/ 	.byte	0x04, 0x12
        /*105e*/ 	.short	(.L_699 - .L_698)
	.align		4
.L_698:
        /*1060*/ 	.word	index@(tvmgen_default_fused_transpose_split_kernel_14)
        /*1064*/ 	.word	0x00000000


	//----- nvinfo : EIATTR_MIN_STACK_SIZE
	.align		4
.L_699:
        /*1068*/ 	.byte	0x04, 0x12
        /*106a*/ 	.short	(.L_701 - .L_700)
	.align		4
.L_700:
        /*106c*/ 	.word	index@(tvmgen_default_fused_squeeze_concatenate_54_kernel)
        /*1070*/ 	.word	0x00000000


	//----- nvinfo : EIATTR_MIN_STACK_SIZE
	.align		4
.L_701:
        /*1074*/ 	.byte	0x04, 0x12
        /*1076*/ 	.short	(.L_703 - .L_702)
	.align		4
.L_702:
        /*1078*/ 	.word	index@(tvmgen_default_fused_squeeze_concatenate_24_kernel)
        /*107c*/ 	.word	0x00000000


	//----- nvinfo : EIATTR_MIN_STACK_SIZE
	.align		4
.L_703:
        /*1080*/ 	.byte	0x04, 0x12
        /*1082*/ 	.short	(.L_705 - .L_704)
	.align		4
.L_704:
        /*1084*/ 	.word	index@(tvmgen_default_fused_split_sigmoid_sigmoid_multiply_sigmoid_tanh_multiply_add_tanh_multiply_sta_2bcd01aae566f75b__kernel_2)
        /*1088*/ 	.word	0x00000000


	//----- nvinfo : EIATTR_MIN_STACK_SIZE
	.align		4
.L_705:
        /*108c*/ 	.byte	0x04, 0x12
        /*108e*/ 	.short	(.L_707 - .L_706)
	.align		4
.L_706:
        /*1090*/ 	.word	index@(tvmgen_default_fused_split_sigmoid_sigmoid_multiply_sigmoid_tanh_multiply_add_tanh_multiply_sta_2bcd01aae566f75b__kernel_1)
        /*1094*/ 	.word	0x00000000


	//----- nvinfo : EIATTR_MIN_STACK_SIZE
	.align		4
.L_707:
        /*1098*/ 	.byte	0x04, 0x12
        /*109a*/ 	.short	(.L_709 - .L_708)
	.align		4
.L_708:
        /*109c*/ 	.word	index@(tvmgen_default_fused_transpose_split_kernel_1)
        /*10a0*/ 	.word	0x00000000


	//----- nvinfo : EIATTR_MIN_STACK_SIZE
	.align		4
.L_709:
        /*10a4*/ 	.byte	0x04, 0x12
        /*10a6*/ 	.short	(.L_711 - .L_710)
	.align		4
.L_710:
        /*10a8*/ 	.word	index@(tvmgen_default_fused_squeeze_concatenate_43_kernel)
        /*10ac*/ 	.word	0x00000000


	//----- nvinfo : EIATTR_MIN_STACK_SIZE
	.align		4
.L_711:
        /*10b0*/ 	.byte	0x04, 0x12
        /*10b2*/ 	.short	(.L_713 - .L_712)
	.align		4
.L_712:
        /*10b4*/ 	.word	index@(tvmgen_default_fused_squeeze_concatenate_31_kernel)
        /*10b8*/ 	.word	0x00000000


	//----- nvinfo : EIATTR_MIN_STACK_SIZE
	.align		4
.L_713:
        /*10bc*/ 	.byte	0x04, 0x12
        /*10be*/ 	.short	(.L_715 - .L_714)
	.align		4
.L_714:
        /*10c0*/ 	.word	index@(tvmgen_default_fused_split_sigmoid_sigmoid_multiply_sigmoid_tanh_multiply_add_tanh_multiply_sta_2bcd01aae566f75b__kernel_13)
        /*10c4*/ 	.word	0x00000000


	//----- nvinfo : EIATTR_MIN_STACK_SIZE
	.align		4
.L_715:
        /*10c8*/ 	.byte	0x04, 0x12
        /*10ca*/ 	.short	(.L_717 - .L_716)
	.align		4
.L_716:
        /*10cc*/ 	.word	index@(tvmgen_default_fused_squeeze_concatenate_53_kernel)
        /*10d0*/ 	.word	0x00000000


	//----- nvinfo : EIATTR_MIN_STACK_SIZE
	.align		4
.L_717:
        /*10d4*/ 	.byte	0x04, 0x12
        /*10d6*/ 	.short	(.L_719 - .L_718)
	.align		4
.L_718:
        /*10d8*/ 	.word	index@(tvmgen_default_fused_split_sigmoid_sigmoid_multiply_sigmoid_tanh_multiply_add_tanh_multiply_sta_2bcd01aae566f75b__kernel_16)
        /*10dc*/ 	.word	0x00000000


	//----- nvinfo : EIATTR_MIN_STACK_SIZE
	.align		4
.L_719:
        /*10e0*/ 	.byte	0x04, 0x12
        /*10e2*/ 	.short	(.L_721 - .L_720)
	.align		4
.L_720:
        /*10e4*/ 	.word	index@(tvmgen_default_fused_squeeze_concatenate_9_kernel)
        /*10e8*/ 	.word	0x00000000


	//----- nvinfo : EIATTR_MIN_STACK_SIZE
	.align		4
.L_721:
        /*10ec*/ 	.byte	0x04, 0x12
        /*10ee*/ 	.short	(.L_723 - .L_722)
	.align		4
.L_722:
        /*10f0*/ 	.word	index@(tvmgen_default_fused_split_sigmoid_sigmoid_multiply_sigmoid_tanh_multiply_add_tanh_multiply_sta_2bcd01aae566f75b__kernel_4)
        /*10f4*/ 	.word	0x00000000


	//----- nvinfo : EIATTR_MIN_STACK_SIZE
	.align		4
.L_723:
        /*10f8*/ 	.byte	0x04, 0x12
        /*10fa*/ 	.short	(.L_725 - .L_724)
	.align		4
.L_724:
        /*10fc*/ 	.word	index@(tvmgen_default_fused_transpose_split_kernel_12)
        /*1100*/ 	.word	0x00000000


	//----- nvinfo : EIATTR_MIN_STACK_SIZE
	.align		4
.L_725:
        /*1104*/ 	.byte	0x04, 0x12
        /*1106*/ 	.short	(.L_727 - .L_726)
	.align		4
.L_726:
        /*1108*/ 	.word	index@(tvmgen_default_fused_squeeze_concatenate_27_kernel)
        /*110c*/ 	.word	0x00000000


	//----- nvinfo : EIATTR_MIN_STACK_SIZE
	.align		4
.L_727:
        /*1110*/ 	.byte	0x04, 0x12
        /*1112*/ 	.short	(.L_729 - .L_728)
	.align		4
.L_728:
        /*1114*/ 	.word	index@(tvmgen_default_fused_squeeze_concatenate_10_kernel)
        /*1118*/ 	.word	0x00000000


	//----- nvinfo : EIATTR_MIN_STACK_SIZE
	.align		4
.L_729:
        /*111c*/ 	.byte	0x04, 0x12
        /*111e*/ 	.short	(.L_731 - .L_730)
	.align		4
.L_730:
        /*1120*/ 	.word	index@(tvmgen_default_fused_transpose_split_kernel_18)
        /*1124*/ 	.word	0x00000000


	//----- nvinfo : EIATTR_MIN_STACK_SIZE
	.align		4
.L_731:
        /*1128*/ 	.byte	0x04, 0x12
        /*112a*/ 	.short	(.L_733 - .L_732)
	.align		4
.L_732:
        /*112c*/ 	.word	index@(tvmgen_default_fused_split_kernel_2)
        /*1130*/ 	.word	0x00000000


	//----- nvinfo : EIATTR_MIN_STACK_SIZE
	.align		4
.L_733:
        /*1134*/ 	.byte	0x04, 0x12
        /*1136*/ 	.short	(.L_735 - .L_734)
	.align		4
.L_734:
        /*1138*/ 	.word	index@(tvmgen_default_fused_transpose_split_kernel_16)
        /*113c*/ 	.word	0x00000000


	//----- nvinfo : EIATTR_MIN_STACK_SIZE
	.align		4
.L_735:
        /*1140*/ 	.byte	0x04, 0x12
        /*1142*/ 	.short	(.L_737 - .L_736)
	.align		4
.L_736:
        /*1144*/ 	.word	index@(tvmgen_default_fused_squeeze_concatenate_39_kernel)
        /*1148*/ 	.word	0x00000000


	//----- nvinfo : EIATTR_MIN_STACK_SIZE
	.align		4
.L_737:
        /*114c*/ 	.byte	0x04, 0x12
        /*114e*/ 	.short	(.L_739 - .L_738)
	.align		4
.L_738:
        /*1150*/ 	.word	index@(tvmgen_default_fused_squeeze_concatenate_47_kernel)
        /*1154*/ 	.word	0x00000000
.L_739:


//--------------------- .nv.info.tvmgen_default_fused_squeeze_concatenate_14_kernel --------------------------
	.section	.nv.info.tvmgen_default_fused_squeeze_concatenate_14_kernel,"",@"SHT_CUDA_INFO"
	.sectionflags	@""
	.align	4


	//----- nvinfo : EIATTR_CUDA_API_VERSION
	.align		4
        /*0000*/ 	.byte	0x04, 0x37
        /*0002*/ 	.short	(.L_741 - .L_740)
.L_740:
        /*0004*/ 	.word	0x0000007e


	//----- nvinfo : EIATTR_SW2861232_WAR
	.align		4
.L_741:
        /*0008*/ 	.byte	0x01, 0x35
	.zero		2


	//----- nvinfo : EIATTR_PARAM_CBANK
	.align		4
        /*000c*/ 	.byte	0x04, 0x0a
        /*000e*/ 	.short	(.L_743 - .L_742)
	.align		4
.L_742:
        /*0010*/ 	.word	index@(.nv.constant0.tvmgen_default_fused_squeeze_concatenate_14_kernel)
        /*0014*/ 	.short	0x0160
        /*0016*/ 	.short	0x0018


	//----- nvinfo : EIATTR_CBANK_PARAM_SIZE
	.align		4
.L_743:
        /*0018*/ 	.byte	0x03, 0x19
        /*001a*/ 	.short	0x0018


	//----- nvinfo : EIATTR_KPARAM_INFO
	.align		4
        /*001c*/ 	.byte	0x04, 0x17
        /*001e*/ 	.short	(.L_745 - .L_744)
.L_744:
        /*0020*/ 	.word	0x00000000
        /*0024*/ 	.short	0x0002
        /*0026*/ 	.short	0x0010
        /*0028*/ 	.byte	0x00, 0xf0, 0x21, 0x00


	//----- nvinfo : EIATTR_KPARAM_INFO
	.align		4
.L_745:
        /*002c*/ 	.byte	0x04, 0x17
        /*002e*/ 	.short	(.L_747 - .L_746)
.L_746:
        /*0030*/ 	.word	0x00000000
        /*0034*/ 	.short	0x0001
        /*0036*/ 	.short	0x0008
        /*0038*/ 	.byte	0x00, 0xf0, 0x21, 0x00


	//----- nvinfo : EIATTR_KPARAM_INFO
	.align		4
.L_747:
        /*003c*/ 	.byte	0x04, 0x17
        /*003e*/ 	.short	(.L_749 - .L_748)
.L_748:
        /*0040*/ 	.word	0x00000000
        /*0044*/ 	.short	0x0000
        /*0046*/ 	.short	0x0000
        /*0048*/ 	.byte	0x00, 0xf0, 0x21, 0x00


	//----- nvinfo : EIATTR_MAXREG_COUNT
	.align		4
.L_749:
        /*004c*/ 	.byte	0x03, 0x1b
        /*004e*/ 	.short	0x00ff


	//----- nvinfo : EIATTR_EXIT_INSTR_OFFSETS
	.align		4
        /*0050*/ 	.byte	0x04, 0x1c
        /*0052*/ 	.short	(.L_751 - .L_750)


	//   ....[0]....
.L_750:
        /*0054*/ 	.word	0x000000b0


	//----- nvinfo : EIATTR_MAX_THREADS
	.align		4
.L_751:
        /*0058*/ 	.byte	0x04, 0x05
        /*005a*/ 	.short	(.L_753 - .L_752)
.L_752:
        /*005c*/ 	.word	0x0000009c
        /*0060*/ 	.word	0x00000001
        /*0064*/ 	.word	0x00000001
.L_753:


//--------------------- .nv.info.tvmgen_default_fused_sigmoid_multiply_sigmoid_tanh_multiply_add_kernel --------------------------
	.section	.nv.info.tvmgen_default_fused_sigmoid_multiply_sigmoid_tanh_multiply_add_kernel,"",@"SHT_CUDA_INFO"
	.sectionflags	@""
	.align	4


	//----- nvinfo : EIATTR_CUDA_API_VERSION
	.align		4
        /*0000*/ 	.byte	0x04, 0x37
        /*0002*/ 	.short	(.L_755 - .L_754)
.L_754:
        /*0004*/ 	.word	0x0000007e


	//----- nvinfo : EIATTR_SW2861232_WAR
	.align		4
.L_755:
        /*0008*/ 	.byte	0x01, 0x35
	.zero		2


	//----- nvinfo : EIATTR_PARAM_CBANK
	.align		4
        /*000c*/ 	.byte	0x04, 0x0a
        /*000e*/ 	.short	(.L_757 - .L_756)
	.align		4
.L_756:
        /*0010*/ 	.word	index@(.nv.constant0.tvmgen_default_fused_sigmoid_multiply_sigmoid_tanh_multiply_add_kernel)
        /*0014*/ 	.short	0x0160
        /*0016*/ 	.short	0x0028


	//----- nvinfo : EIATTR_CBANK_PARAM_SIZE
	.align		4
.L_757:
        /*0018*/ 	.byte	0x03, 0x19
        /*001a*/ 	.short	0x0028


	//----- nvinfo : EIATTR_KPARAM_INFO
	.align		4
        /*001c*/ 	.byte	0x04, 0x17
        /*001e*/ 	.short	(.L_759 - .L_758)
.L_758:
        /*0020*/ 	.word	0x00000000
        /*0024*/ 	.short	0x0004
        /*0026*/ 	.short	0x0020
        /*0028*/ 	.byte	0x00, 0xf0, 0x21, 0x00


	//----- nvinfo : EIATTR_KPARAM_INFO
	.align		4
.L_759:
        /*002c*/ 	.byte	0x04, 0x17
        /*002e*/ 	.short	(.L_761 - .L_760)
.L_760:
        /*0030*/ 	.word	0x00000000
        /*0034*/ 	.short	0x0003
        /*0036*/ 	.short	0x0018
        /*0038*/ 	.byte	0x00, 0xf0, 0x21, 0x00


	//----- nvinfo : EIATTR_KPARAM_INFO
	.align		4
.L_761:
        /*003c*/ 	.byte	0x04, 0x17
        /*003e*/ 	.short	(.L_763 - .L_762)
.L_762:
        /*0040*/ 	.word	0x00000000
        /*0044*/ 	.short	0x0002
        /*0046*/ 	.short	0x0010
        /*0048*/ 	.byte	0x00, 0xf0, 0x21, 0x00


	//----- nvinfo : EIATTR_KPARAM_INFO
	.align		4
.L_763:
        /*004c*/ 	.byte	0x04, 0x17
        /*004e*/ 	.short	(.L_765 - .L_764)
.L_764:
        /*0050*/ 	.word	0x00000000
        /*0054*/ 	.short	0x0001
        /*0056*/ 	.short	0x0008
        /*0058*/ 	.byte	0x00, 0xf0, 0x21, 0x00


	//----- nvinfo : EIATTR_KPARAM_INFO
	.align		4
.L_765:
        /*005c*/ 	.byte	0x04, 0x17
        /*005e*/ 	.short	(.L_767 - .L_766)
.L_766:
        /*0060*/ 	.word	0x00000000
        /*0064*/ 	.short	0x0000
        /*0066*/ 	.short	0x0000
        /*0068*/ 	.byte	0x00, 0xf0, 0x21, 0x00


	//----- nvinfo : EIATTR_MAXREG_COUNT
	.align		4
.L_767:
        /*006c*/ 	.byte	0x03, 0x1b
        /*006e*/ 	.short	0x00ff


	//----- nvinfo : EIATTR_EXIT_INSTR_OFFSETS
	.align		4
        /*0070*/ 	.byte	0x04, 0x1c
        /*0072*/ 	.short	(.L_769 - .L_768)


	//   ....[0]....
.L_768:
        /*0074*/ 	.word	0x000004c0


	//----- nvinfo : EIATTR_MAX_THREADS
	.align		4
.L_769:
        /*0078*/ 	.byte	0x04, 0x05
        /*007a*/ 	.short	(.L_771 - .L_770)
.L_770:
        /*007c*/ 	.word	0x00000080
        /*0080*/ 	.word	0x00000001
        /*0084*/ 	.word	0x00000001


	//----- nvinfo : EIATTR_CRS_STACK_SIZE
	.align		4
.L_771:
        /*0088*/ 	.byte	0x04, 0x1e
        /*008a*/ 	.short	(.L_773 - .L_772)
.L_772:
        /*008c*/ 	.word	0x00000000
.L_773:


//--------------------- .nv.info.tvmgen_default_fused_split_sigmoid_sigmoid_multiply_sigmoid_tanh_multiply_add_tanh_multiply_sta_2bcd01aae566f75b__kernel_5 --------------------------
	.section	.nv.info.tvmgen_default_fused_split_sigmoid_sigmoid_multiply_sigmoid_tanh_multiply_add_tanh_multiply_sta_2bcd01aae566f75b__kernel_5,"",@"SHT_CUDA_INFO"
	.sectionflags	@""
	.align	4


	//----- nvinfo : EIATTR_CUDA_API_VERSION
	.align		4
        /*0000*/ 	.byte	0x04, 0x37
        /*0002*/ 	.short	(.L_775 - .L_774)
.L_774:
        /*0004*/ 	.word	0x0000007e


	//----- nvinfo : EIATTR_SW2861232_WAR
	.align		4
.L_775:
        /*0008*/ 	.byte	0x01, 0x35
	.zero		2


	//----- nvinfo : EIATTR_PARAM_CBANK
	.align		4
        /*000c*/ 	.byte	0x04, 0x0a
        /*000e*/ 	.short	(.L_777 - .L_776)
	.align		4
.L_776:
        /*0010*/ 	.word	index@(.nv.constant0.tvmgen_default_fused_split_sigmoid_sigmoid_multiply_sigmoid_tanh_multiply_add_tanh_multiply_sta_2bcd01aae566f75b__kernel_5)
        /*0014*/ 	.short	0x0160
        /*0016*/ 	.short	0x0010


	//----- nvinfo : EIATTR_CBANK_PARAM_SIZE
	.align		4
.L_777:
        /*0018*/ 	.byte	0x03, 0x19
        /*001a*/ 	.short	0x0010


	//----- nvinfo : EIATTR_KPARAM_INFO
	.align		4
        /*001c*/ 	.byte	0x04, 0x17
        /*001e*/ 	.short	(.L_779 - .L_778)
.L_778:
        /*0020*/ 	.word	0x00000000
        /*0024*/ 	.short	0x0001
        /*0026*/ 	.short	0x0008
        /*0028*/ 	.byte	0x00, 0xf0, 0x21, 0x00


	//----- nvinfo : EIATTR_KPARAM_INFO
	.align		4
.L_779:
        /*002c*/ 	.byte	0x04, 0x17
        /*002e*/ 	.short	(.L_781 - .L_780)
.L_780:
        /*0030*/ 	.word	0x00000000
        /*0034*/ 	.short	0x0000
        /*0036*/ 	.short	0x0000
        /*0038*/ 	.byte	0x00, 0xf0, 0x21, 0x00


	//----- nvinfo : EIATTR_MAXREG_COUNT
	.align		4
.L_781:
        /*003c*/ 	.byte	0x03, 0x1b
        /*003e*/ 	.short	0x00ff


	//----- nvinfo : EIATTR_EXIT_INSTR_OFFSETS
	.align		4
        /*0040*/ 	.byte	0x04, 0x1c
        /*0042*/ 	.short	(.L_783 - .L_782)


	//   ....[0]....
.L_782:
        /*0044*/ 	.word	0x00000080


	//----- nvinfo : EIATTR_MAX_THREADS
	.align		4
.L_783:
        /*0048*/ 	.byte	0x04, 0x05
        /*004a*/ 	.short	(.L_785 - .L_784)
.L_784:
        /*004c*/ 	.word	0x00000080
        /*0050*/ 	.word	0x00000001
        /*0054*/ 	.word	0x00000001
.L_785:


//--------------------- .nv.info.tvmgen_default_fused_split_sigmoid_sigmoid_multiply_sigmoid_tanh_multiply_add_tanh_multiply_sta_2bcd01aae566f75b__kernel_24 --------------------------
	.section	.nv.info.tvmgen_default_fused_split_sigmoid_sigmoid_multiply_sigmoid_tanh_multiply_add_tanh_multiply_sta_2bcd01aae566f75b__kernel_24,"",@"SHT_CUDA_INFO"
	.sectionflags	@""
	.align	4


	//----- nvinfo : EIATTR_CUDA_API_VERSION
	.align		4
        /*0000*/ 	.byte	0x04, 0x37
        /*0002*/ 	.short	(.L_787 - .L_786)
.L_786:
        /*0004*/ 	.word	0x0000007e


	//----- nvinfo : EIATTR_SW2861232_WAR
	.align		4
.L_787:
        /*0008*/ 	.byte	0x01, 0x35
	.zero		2


	//----- nvinfo : EIATTR_PARAM_CBANK
	.align		4
        /*000c*/ 	.byte	0x04, 0x0a
        /*000e*/ 	.short	(.L_789 - .L_788)
	.align		4
.L_788:
        /*0010*/ 	.word	index@(.nv.constant0.tvmgen_default_fused_split_sigmoid_sigmoid_multiply_sigmoid_tanh_multiply_add_tanh_multiply_sta_2bcd01aae566f75b__kernel_24)
        /*0014*/ 	.short	0x0160
        /*0016*/ 	.short	0x0010


	//----- nvinfo : EIATTR_CBANK_PARAM_SIZE
	.align		4
.L_789:
        /*0018*/ 	.byte	0x03, 0x19
        /*001a*/ 	.short	0x0010


	//----- nvinfo : EIATTR_KPARAM_INFO
	.align		4
        /*001c*/ 	.byte	0x04, 0x17
        /*001e*/ 	.short	(.L_791 - .L_790)
.L_790:
        /*0020*/ 	.word	0x00000000
        /*0024*/ 	.short	0x0001
        /*0026*/ 	.short	0x0008
        /*0028*/ 	.byte	0x00, 0xf0, 0x21, 0x00


	//----- nvinfo : EIATTR_KPARAM_INFO
	.align		4
.L_791:
        /*002c*/ 	.byte	0x04, 0x17
        /*002e*/ 	.short	(.L_793 - .L_792)
.L_792:
        /*0030*/ 	.word	0x00000000
        /*0034*/ 	.short	0x0000
        /*0036*/ 	.short	0x0000
        /*0038*/ 	.byte	0x00, 0xf0, 0x21, 0x00


	//----- nvinfo : EIATTR_MAXREG_COUNT
	.align		4
.L_793:
        /*003c*/ 	.byte	0x03, 0x1b
        /*003e*/ 	.short	0x00ff


	//----- nvinfo : EIATTR_EXIT_INSTR_OFFSETS
	.align		4
        /*0040*/ 	.byte	0x04, 0x1c
        /*0042*/ 	.short	(.L_795 - .L_794)


	//   ....[0]....
.L_794:
        /*0044*/ 	.word	0x00000080


	//----- nvinfo : EIATTR_MAX_THREADS
	.align		4
.L_795:
        /*0048*/ 	.byte	0x04, 0x05
        /*004a*/ 	.short	(.L_797 - .L_796)
.L_796:
        /*004c*/ 	.word	0x00000080
        /*0050*/ 	.word	0x00000001
        /*0054*/ 	.word	0x00000001
.L_797:


//--------------------- .nv.info.tvmgen_default_fused_squeeze_concatenate_38_kernel --------------------------
	.section	.nv.info.tvmgen_default_fused_squeeze_concatenate_38_kernel,"",@"SHT_CUDA_INFO"
	.sectionflags	@""
	.align	4


	//----- nvinfo : EIATTR_CUDA_API_VERSION
	.align		4
        /*0000*/ 	.byte	0x04, 0x37
        /*0002*/ 	.short	(.L_799 - .L_798)
.L_798:
        /*0004*/ 	.word	0x0000007e


	//----- nvinfo : EIATTR_SW2861232_WAR
	.align		4
.L_799:
        /*0008*/ 	.byte	0x01, 0x35
	.zero		2


	//----- nvinfo : EIATTR_PARAM_CBANK
	.align		4
        /*000c*/ 	.byte	0x04, 0x0a
        /*000e*/ 	.short	(.L_801 - .L_800)
	.align		4
.L_800:
        /*0010*/ 	.word	index@(.nv.constant0.tvmgen_default_fused_squeeze_concatenate_38_kernel)
        /*0014*/ 	.short	0x0160
        /*0016*/ 	.short	0x0018


	//----- nvinfo : EIATTR_CBANK_PARAM_SIZE
	.align		4
.L_801:
        /*0018*/ 	.byte	0x03, 0x19
        /*001a*/ 	.short	0x0018


	//----- nvinfo : EIATTR_KPARAM_INFO
	.align		4
        /*001c*/ 	.byte	0x04, 0x17
        /*001e*/ 	.short	(.L_803 - .L_802)
.L_802:
        /*0020*/ 	.word	0x00000000
        /*0024*/ 	.short	0x0002
        /*0026*/ 	.short	0x0010
        /*0028*/ 	.byte	0x00, 0xf0, 0x21, 0x00


	//----- nvinfo : EIATTR_KPARAM_INFO
	.align		4
.L_803:
        /*002c*/ 	.byte	0x04, 0x17
        /*002e*/ 	.short	(.L_805 - .L_804)
.L_804:
        /*0030*/ 	.word	0x00000000
        /*0034*/ 	.short	0x0001
        /*0036*/ 	.short	0x0008
        /*0038*/ 	.byte	0x00, 0xf0, 0x21, 0x00


	//----- nvinfo : EIATTR_KPARAM_INFO
	.align		4
.L_805:
        /*003c*/ 	.byte	0x04, 0x17
        /*003e*/ 	.short	(.L_807 - .L_806)
.L_806:
        /*0040*/ 	.word	0x00000000
        /*0044*/ 	.short	0x0000
        /*0046*/ 	.short	0x0000
        /*0048*/ 	.byte	0x00, 0xf0, 0x21, 0x00


	//----- nvinfo : EIATTR_MAXREG_COUNT
	.align		4
.L_807:
        /*004c*/ 	.byte	0x03, 0x1b
        /*004e*/ 	.short	0x00ff


	//----- nvinfo : EIATTR_EXIT_INSTR_OFFSETS
	.align		4
        /*0050*/ 	.byte	0x04, 0x1c
        /*0052*/ 	.short	(.L_809 - .L_808)


	//   ....[0]....
.L_808:
        /*0054*/ 	.word	0x000000b0


	//----- nvinfo : EIATTR_MAX_THREADS
	.align		4
.L_809:
        /*0058*/ 	.byte	0x04, 0x05
        /*005a*/ 	.short	(.L_811 - .L_810)
.L_810:
        /*005c*/ 	.word	0x00000100
        /*0060*/ 	.word	0x00000001
        /*0064*/ 	.word	0x00000001
.L_811:


//--------------------- .nv.info.tvmgen_default_fused_squeeze_concatenate_6_kernel --------------------------
	.section	.nv.info.tvmgen_default_fused_squeeze_concatenate_6_kernel,"",@"SHT_CUDA_INFO"
	.sectionflags	@""
	.align	4


	//----- nvinfo : EIATTR_CUDA_API_VERSION
	.align		4
        /*0000*/ 	.byte	0x04, 0x37
        /*0002*/ 	.short	(.L_813 - .L_812)
.L_812:
        /*0004*/ 	.word	0x0000007e


	//----- nvinfo : EIATTR_SW2861232_WAR
	.align		4
.L_813:
        /*0008*/ 	.byte	0x01, 0x35
	.zero		2


	//----- nvinfo : EIATTR_PARAM_CBANK
	.align		4
        /*000c*/ 	.byte	0x04, 0x0a
        /*000e*/ 	.short	(.L_815 - .L_814)
	.align		4
.L_814:
        /*0010*/ 	.word	index@(.nv.constant0.tvmgen_default_fused_squeeze_concatenate_6_kernel)
        /*0014*/ 	.short	0x0160
        /*0016*/ 	.short	0x0018


	//----- nvinfo : EIATTR_CBANK_PARAM_SIZE
	.align		4
.L_815:
        /*0018*/ 	.byte	0x03, 0x19
        /*001a*/ 	.short	0x0018


	//----- nvinfo : EIATTR_KPARAM_INFO
	.align		4
        /*001c*/ 	.byte	0x04, 0x17
        /*001e*/ 	.short	(.L_817 - .L_816)
.L_816:
        /*0020*/ 	.word	0x00000000
        /*0024*/ 	.short	0x0002
        /*0026*/ 	.short	0x0010
        /*0028*/ 	.byte	0x00, 0xf0, 0x21, 0x00


	//----- nvinfo : EIATTR_KPARAM_INFO
	.align		4
.L_817:
        /*002c*/ 	.byte	0x04, 0x17
        /*002e*/ 	.short	(.L_819 - .L_818)
.L_818:
        /*0030*/ 	.word	0x00000000
        /*0034*/ 	.short	0x0001
        /*0036*/ 	.short	0x0008
        /*0038*/ 	.byte	0x00, 0xf0, 0x21, 0x00


	//----- nvinfo : EIATTR_KPARAM_INFO
	.align		4
.L_819:
        /*003c*/ 	.byte	0x04, 0x17
        /*003e*/ 	.short	(.L_821 - .L_820)
.L_820:
        /*0040*/ 	.word	0x00000000
        /*0044*/ 	.short	0x0000
        /*0046*/ 	.short	0x0000
        /*0048*/ 	.byte	0x00, 0xf0, 0x21, 0x00


	//----- nvinfo : EIATTR_MAXREG_COUNT
	.align		4
.L_821:
        /*004c*/ 	.byte	0x03, 0x1b
        /*004e*/ 	.short	0x00ff


	//----- nvinfo : EIATTR_EXIT_INSTR_OFFSETS
	.align		4
        /*0050*/ 	.byte	0x04, 0x1c
        /*0052*/ 	.short	(.L_823 - .L_822)


	//   ....[0]....
.L_822:
        /*0054*/ 	.word	0x000000b0


	//----- nvinfo : EIATTR_MAX_THREADS
	.align		4
.L_823:
        /*0058*/ 	.byte	0x04, 0x05
        /*005a*/ 	.short	(.L_825 - .L_824)
.L_824:
        /*005c*/ 	.word	0x0000009c
        /*0060*/ 	.word	0x00000001
        /*0064*/ 	.word	0x00000001
.L_825:


//--------------------- .nv.info.tvmgen_default_fused_squeeze_concatenate_41_kernel --------------------------
	.section	.nv.info.tvmgen_default_fused_squeeze_concatenate_41_kernel,"",@"SHT_CUDA_INFO"
	.sectionflags	@""
	.align	4


	//----- nvinfo : EIATTR_CUDA_API_VERSION
	.align		4
        /*0000*/ 	.byte	0x04, 0x37
        /*0002*/ 	.short	(.L_827 - .L_826)
.L_826:
        /*0004*/ 	.word	0x0000007e


	//----- nvinfo : EIATTR_SW2861232_WAR
	.align		4
.L_827:
        /*0008*/ 	.byte	0x01, 0x35
	.zero		2


	//----- nvinfo : EIATTR_PARAM_CBANK
	.align		4
        /*000c*/ 	.byte	0x04, 0x0a
        /*000e*/ 	.short	(.L_829 - .L_828)
	.align		4
.L_828:
        /*0010*/ 	.word	index@(.nv.constant0.tvmgen_default_fused_squeeze_concatenate_41_kernel)
        /*0014*/ 	.short	0x0160
        /*0016*/ 	.short	0x0018


	//----- nvinfo : EIATTR_CBANK_PARAM_SIZE
	.align		4
.L_829:
        /*0018*/ 	.byte	0x03, 0x19
        /*001a*/ 	.short	0x0018


	//----- nvinfo : EIATTR_KPARAM_INFO
	.align		4
        /*001c*/ 	.byte	0x04, 0x17
        /*001e*/ 	.short	(.L_831 - .L_830)
.L_830:
        /*0020*/ 	.word	0x00000000
        /*0024*/ 	.short	0x0002
        /*0026*/ 	.short	0x0010
        /*0028*/ 	.byte	0x00, 0xf0, 0x21, 0x00


	//----- nvinfo : EIATTR_KPARAM_INFO
	.align		4
.L_831:
        /*002c*/ 	.byte	0x04, 0x17
        /*002e*/ 	.short	(.L_833 - .L_832)
.L_832:
        /*0030*/ 	.word	0x00000000
        /*0034*/ 	.short	0x0001
        /*0036*/ 	.short	0x0008
        /*0038*/ 	.byte	0x00, 0xf0, 0x21, 0x00


	//----- nvinfo : EIATTR_KPARAM_INFO
	.align		4
.L_833:
        /*003c*/ 	.byte	0x04, 0x17
        /*003e*/ 	.short	(.L_835 - .L_834)
.L_834:
        /*0040*/ 	.word	0x00000000
        /*0044*/ 	.short	0x0000
        /*0046*/ 	.short	0x0000
        /*0048*/ 	.byte	0x00, 0xf0, 0x21, 0x00


	//----- nvinfo : EIATTR_MAXREG_COUNT
	.align		4
.L_835:
        /*004c*/ 	.byte	0x03, 0x1b
        /*004e*/ 	.short	0x00ff


	//----- nvinfo : EIATTR_EXIT_INSTR_OFFSETS
	.align		4
        /*0050*/ 	.byte	0x04, 0x1c
        /*0052*/ 	.short	(.L_837 - .L_836)


	//   ....[0]....
.L_836:
        /*0054*/ 	.word	0x000000b0


	//----- nvinfo : EIATTR_MAX_THREADS
	.align		4
.L_837:
        /*0058*/ 	.byte	0x04, 0x05
        /*005a*/ 	.short	(.L_839 - .L_838)
.L_838:
        /*005c*/ 	.word	0x00000100
        /*0060*/ 	.word	0x00000001
        /*0064*/ 	.word	0x00000001
.L_839:


//--------------------- .nv.info.tvmgen_default_fused_split_sigmoid_sigmoid_multiply_sigmoid_tanh_multiply_add_tanh_multiply_sta_2bcd01aae566f75b__kernel_14 --------------------------
	.section	.nv.info.tvmgen_default_fused_split_sigmoid_sigmoid_multiply_sigmoid_tanh_multiply_add_tanh_multiply_sta_2bcd01aae566f75b__kernel_14,"",@"SHT_CUDA_INFO"
	.sectionflags	@""
	.align	4


	//----- nvinfo : EIATTR_CUDA_API_VERSION
	.align		4
        /*0000*/ 	.byte	0x04, 0x37
        /*0002*/ 	.short	(.L_841 - .L_840)
.L_840:
        /*0004*/ 	.word	0x0000007e


	//----- nvinfo : EIATTR_SW2861232_WAR
	.align		4
.L_841:
        /*0008*/ 	.byte	0x01, 0x35
	.zero		2


	//----- nvinfo : EIATTR_PARAM_CBANK
	.align		4
        /*000c*/ 	.byte	0x04, 0x0a
        /*000e*/ 	.short	(.L_843 - .L_842)
	.align		4
.L_842:
        /*0010*/ 	.word	index@(.nv.constant0.tvmgen_default_fused_split_sigmoid_sigmoid_multiply_sigmoid_tanh_multiply_add_tanh_multiply_sta_2bcd01aae566f75b__kernel_14)
        /*0014*/ 	.short	0x0160
        /*0016*/ 	.short	0x0010


	//----- nvinfo : EIATTR_CBANK_PARAM_SIZE
	.align		4
.L_843:
        /*0018*/ 	.byte	0x03, 0x19
        /*001a*/ 	.short	0x0010


	//----- nvinfo : EIATTR_KPARAM_INFO
	.align		4
        /*001c*/ 	.byte	0x04, 0x17
        /*001e*/ 	.short	(.L_845 - .L_844)
.L_844:
        /*0020*/ 	.word	0x00000000
        /*0024*/ 	.short	0x0001
        /*0026*/ 	.short	0x0008
        /*0028*/ 	.byte	0x00, 0xf0, 0x21, 0x00


	//----- nvinfo : EIATTR_KPARAM_INFO
	.align		4
.L_845:
        /*002c*/ 	.byte	0x04, 0x17
        /*002e*/ 	.short	(.L_847 - .L_846)
.L_846:
        /*0030*/ 	.word	0x00000000
        /*0034*/ 	.short	0x0000
        /*0036*/ 	.short	0x0000
        /*0038*/ 	.byte	0x00, 0xf0, 0x21, 0x00


	//----- nvinfo : EIATTR_MAXREG_COUNT
	.align		4
.L_847:
        /*003c*/ 	.byte	0x03, 0x1b
        /*003e*/ 	.short	0x00ff


	//----- nvinfo : EIATTR_EXIT_INSTR_OFFSETS
	.align		4
        /*0040*/ 	.byte	0x04, 0x1c
        /*0042*/ 	.short	(.L_849 - .L_848)


	//   ....[0]....
.L_848:
        /*0044*/ 	.word	0x00000080


	//----- nvinfo : EIATTR_MAX_THREADS
	.align		4
.L_849:
        /*0048*/ 	.byte	0x04, 0x05
        /*004a*/ 	.short	(.L_851 - .L_850)
.L_850:
        /*004c*/ 	.word	0x00000080
        /*0050*/ 	.word	0x00000001
        /*0054*/ 	.word	0x00000001
.L_851:


//--------------------- .nv.info.tvmgen_default_fused_transpose_split_kernel_7 --------------------------
	.section	.nv.info.tvmgen_default_fused_transpose_split_kernel_7,"",@"SHT_CUDA_INFO"
	.sectionflags	@""
	.align	4


	//----- nvinfo : EIATTR_CUDA_API_VERSION
	.align		4
        /*0000*/ 	.byte	0x04, 0x37
        /*0002*/ 	.short	(.L_853 - .L_852)
.L_852:
        /*0004*/ 	.word	0x0000007e


	//----- nvinfo : EIATTR_SW2861232_WAR
	.align		4
.L_853:
        /*0008*/ 	.byte	0x01, 0x35
	.zero		2


	//----- nvinfo : EIATTR_PARAM_CBANK
	.align		4
        /*000c*/ 	.byte	0x04, 0x0a
        /*000e*/ 	.short	(.L_855 - .L_854)
	.align		4
.L_854:
        /*0010*/ 	.word	index@(.nv.constant0.tvmgen_default_fused_transpose_split_kernel_7)
        /*0014*/ 	.short	0x0160
        /*0016*/ 	.short	0x0010


	//----- nvinfo : EIATTR_CBANK_PARAM_SIZE
	.align		4
.L_855:
        /*0018*/ 	.byte	0x03, 0x19
        /*001a*/ 	.short	0x0010


	//----- nvinfo : EIATTR_KPARAM_INFO
	.align		4
        /*001c*/ 	.byte	0x04, 0x17
        /*001e*/ 	.short	(.L_857 - .L_856)
.L_856:
        /*0020*/ 	.word	0x00000000
        /*0024*/ 	.short	0x0001
        /*0026*/ 	.short	0x0008
        /*0028*/ 	.byte	0x00, 0xf0, 0x21, 0x00


	//----- nvinfo : EIATTR_KPARAM_INFO
	.align		4
.L_857:
        /*002c*/ 	.byte	0x04, 0x17
        /*002e*/ 	.short	(.L_859 - .L_858)
.L_858:
        /*0030*/ 	.word	0x00000000
        /*0034*/ 	.short	0x0000
        /*0036*/ 	.short	0x0000
        /*0038*/ 	.byte	0x00, 0xf0, 0x21, 0x00


	//----- nvinfo : EIATTR_MAXREG_COUNT
	.align		4
.L_859:
        /*003c*/ 	.byte	0x03, 0x1b
        /*003e*/ 	.short	0x00ff


	//----- nvinfo : EIATTR_EXIT_INSTR_OFFSETS
	.align		4
        /*0040*/ 	.byte	0x04, 0x1c
        /*0042*/ 	.short	(.L_861 - .L_860)


	//   ....[0]....
.L_860:
        /*0044*/ 	.word	0x00000080


	//----- nvinfo : EIATTR_MAX_THREADS
	.align		4
.L_861:
        /*0048*/ 	.byte	0x04, 0x05
        /*004a*/ 	.short	(.L_863 - .L_862)
.L_862:
        /*004c*/ 	.word	0x0000001c
        /*0050*/ 	.word	0x00000001
        /*0054*/ 	.word	0x00000001
.L_863:


//--------------------- .nv.info.tvmgen_default_fused_squeeze_concatenate_28_kernel --------------------------
	.section	.nv.info.tvmgen_default_fused_squeeze_concatenate_28_kernel,"",@"SHT_CUDA_INFO"
	.sectionflags	@""
	.align	4


	//----- nvinfo : EIATTR_CUDA_API_VERSION
	.align		4
        /*0000*/ 	.byte	0x04, 0x37
        /*0002*/ 	.short	(.L_865 - .L_864)
.L_864:
        /*0004*/ 	.word	0x0000007e


	//----- nvinfo : EIATTR_SW2861232_WAR
	.align		4
.L_865:
        /*0008*/ 	.byte	0x01, 0x35
	.zero		2


	//----- nvinfo : EIATTR_PARAM_CBANK
	.align		4
        /*000c*/ 	.byte	0x04, 0x0a
        /*000e*/ 	.short	(.L_867 - .L_866)
	.align		4
.L_866:
        /*0010*/ 	.word	index@(.nv.constant0.tvmgen_default_fused_squeeze_concatenate_28_kernel)
        /*0014*/ 	.short	0x0160
        /*0016*/ 	.short	0x0018


	//----- nvinfo : EIATTR_CBANK_PARAM_SIZE
	.align		4
.L_867:
        /*0018*/ 	.byte	0x03, 0x19
        /*001a*/ 	.short	0x0018


	//----- nvinfo : EIATTR_KPARAM_INFO
	.align		4
        /*001c*/ 	.byte	0x04, 0x17
        /*001e*/ 	.short	(.L_869 - .L_868)
.L_868:
        /*0020*/ 	.word	0x00000000
        /*0024*/ 	.short	0x0002
        /*0026*/ 	.short	0x0010
        /*0028*/ 	.byte	0x00, 0xf0, 0x21, 0x00


	//----- nvinfo : EIATTR_KPARAM_INFO
	.align		4
.L_869:
        /*002c*/ 	.byte	0x04, 0x17
        /*002e*/ 	.short	(.L_871 - .L_870)
.L_870:
        /*0030*/ 	.word	0x00000000
        /*0034*/ 	.short	0x0001
        /*0036*/ 	.short	0x0008
        /*0038*/ 	.byte	0x00, 0xf0, 0x21, 0x00


	//----- nvinfo : EIATTR_KPARAM_INFO
	.align		4
.L_871:
        /*003c*/ 	.byte	0x04, 0x17
        /*003e*/ 	.short	(.L_873 - .L_872)
.L_872:
        /*0040*/ 	.word	0x00000000
        /*0044*/ 	.short	0x0000
        /*0046*/ 	.short	0x0000
        /*0048*/ 	.byte	0x00, 0xf0, 0x21, 0x00


	//----- nvinfo : EIATTR_MAXREG_COUNT
	.align		4
.L_873:
        /*004c*/ 	.byte	0x03, 0x1b
        /*004e*/ 	.short	0x00ff


	//----- nvinfo : EIATTR_EXIT_INSTR_OFFSETS
	.align		4
        /*0050*/ 	.byte	0x04, 0x1c
        /*0052*/ 	.short	(.L_875 - .L_874)


	//   ....[0]....
.L_874:
        /*0054*/ 	.word	0x000000b0


	//----- nvinfo : EIATTR_MAX_THREADS
	.align		4
.L_875:
        /*0058*/ 	.byte	0x04, 0x05
        /*005a*/ 	.short	(.L_877 - .L_876)
.L_876:
        /*005c*/ 	.word	0x00000100
        /*0060*/ 	.word	0x00000001
        /*0064*/ 	.word	0x00000001
.L_877:


//--------------------- .nv.info.tvmgen_default_fused_squeeze_concatenate_36_kernel --------------------------
	.section	.nv.info.tvmgen_default_fused_squeeze_concatenate_36_kernel,"",@"SHT_CUDA_INFO"
	.sectionflags	@""
	.align	4


	//----- nvinfo : EIATTR_CUDA_API_VERSION
	.align		4
        /*0000*/ 	.byte	0x04, 0x37
        /*0002*/ 	.short	(.L_879 - .L_878)
.L_878:
        /*0004*/ 	.word	0x0000007e


	//----- nvinfo : EIATTR_SW2861232_WAR
	.align		4
.L_879:
        /*0008*/ 	.byte	0x01, 0x35
	.zero		2


	//----- nvinfo : EIATTR_PARAM_CBANK
	.align		4
        /*000c*/ 	.byte	0x04, 0x0a
        /*000e*/ 	.short	(.L_881 - .L_880)
	.align		4
.L_880:
        /*0010*/ 	.word	index@(.nv.constant0.tvmgen_default_fused_squeeze_concatenate_36_kernel)
        /*0014*/ 	.short	0x0160
        /*0016*/ 	.short	0x0018


	//----- nvinfo : EIATTR_CBANK_PARAM_SIZE
	.align		4
.L_881:
        /*0018*/ 	.byte	0x03, 0x19
        /*001a*/ 	.short	0x0018


	//----- nvinfo : EIATTR_KPARAM_INFO
	.align		4
        /*001c*/ 	.byte	0x04, 0x17
        /*001e*/ 	.short	(.L_883 - .L_882)
.L_882:
        /*0020*/ 	.word	0x00000000
        /*0024*/ 	.short	0x0002
        /*0026*/ 	.short	0x0010
        /*0028*/ 	.byte	0x00, 0xf0, 0x21, 0x00


	//----- nvinfo : EIATTR_KPARAM_INFO
	.align		4
.L_883:
        /*002c*/ 	.byte	0x04, 0x17
        /*002e*/ 	.short	(.L_885 - .L_884)
.L_884:
        /*0030*/ 	.word	0x00000000
        /*0034*/ 	.short	0x0001
        /*0036*/ 	.short	0x0008
        /*0038*/ 	.byte	0x00, 0xf0, 0x21, 0x00


	//----- nvinfo : EIATTR_KPARAM_INFO
	.align		4
.L_885:
        /*003c*/ 	.byte	0x04, 0x17
        /*003e*/ 	.short	(.L_887 - .L_886)
.L_886:
        /*0040*/ 	.word	0x00000000
        /*0044*/ 	.short	0x0000
        /*0046*/ 	.short	0x0000
        /*0048*/ 	.byte	0x00, 0xf0, 0x21, 0x00


	//----- nvinfo : EIATTR_MAXREG_COUNT
	.align		4
.L_887:
        /*004c*/ 	.byte	0x03, 0x1b
        /*004e*/ 	.short	0x00ff


	//----- nvinfo : EIATTR_EXIT_INSTR_OFFSETS
	.align		4
        /*0050*/ 	.byte	0x04, 0x1c
        /*0052*/ 	.short	(.L_889 - .L_888)


	//   ....[0]....
.L_888:
        /*0054*/ 	.word	0x000000b0


	//----- nvinfo : EIATTR_MAX_THREADS
	.align		4
.L_889:
        /*0058*/ 	.byte	0x04, 0x05
        /*005a*/ 	.short	(.L_891 - .L_890)
.L_890:
        /*005c*/ 	.word	0x00000100
        /*0060*/ 	.word	0x00000001
        /*0064*/ 	.word	0x00000001
.L_891:


//--------------------- .nv.info.tvmgen_default_fused_transpose_split_kernel_9 --------------------------
	.section	.nv.info.tvmgen_default_fused_transpose_split_kernel_9,"",@"SHT_CUDA_INFO"
	.sectionflags	@""
	.align	4


	//----- nvinfo : EIATTR_CUDA_API_VERSION
	.align		4
        /*0000*/ 	.byte	0x04, 0x37
        /*0002*/ 	.short	(.L_893 - .L_892)
.L_892:
        /*0004*/ 	.word	0x0000007e


	//----- nvinfo : EIATTR_SW2861232_WAR
	.align		4
.L_893:
        /*0008*/ 	.byte	0x01, 0x35
	.zero		2


	//----- nvinfo : EIATTR_PARAM_CBANK
	.align		4
        /*000c*/ 	.byte	0x04, 0x0a
        /*000e*/ 	.short	(.L_895 - .L_894)
	.align		4
.L_894:
        /*0010*/ 	.word	index@(.nv.constant0.tvmgen_default_fused_transpose_split_kernel_9)
        /*0014*/ 	.short	0x0160
        /*0016*/ 	.short	0x0010


	//----- nvinfo : EIATTR_CBANK_PARAM_SIZE
	.align		4
.L_895:
        /*0018*/ 	.byte	0x03, 0x19
        /*001a*/ 	.short	0x0010


	//----- nvinfo : EIATTR_KPARAM_INFO
	.align		4
        /*001c*/ 	.byte	0x04, 0x17
        /*001e*/ 	.short	(.L_897 - .L_896)
.L_896:
        /*0020*/ 	.word	0x00000000
        /*0024*/ 	.short	0x0001
        /*0026*/ 	.short	0x0008
        /*0028*/ 	.byte	0x00, 0xf0, 0x21, 0x00


	//----- nvinfo : EIATTR_KPARAM_INFO
	.align		4
.L_897:
        /*002c*/ 	.byte	0x04, 0x17
        /*002e*/ 	.short	(.L_899 - .L_898)
.L_898:
        /*0030*/ 	.word	0x00000000
        /*0034*/ 	.short	0x0000
        /*0036*/ 	.short	0x0000
        /*0038*/ 	.byte	0x00, 0xf0, 0x21, 0x00


	//----- nvinfo : EIATTR_MAXREG_COUNT
	.align		4
.L_899:
        /*003c*/ 	.byte	0x03, 0x1b
        /*003e*/ 	.short	0x00ff


	//----- nvinfo : EIATTR_EXIT_INSTR_OFFSETS
	.align		4
        /*0040*/ 	.byte	0x04, 0x1c
        /*0042*/ 	.short	(.L_901 - .L_900)


	//   ....[0]....
.L_900:
        /*0044*/ 	.word	0x00000080


	//----- nvinfo : EIATTR_MAX_THREADS
	.align		4
.L_901:
        /*0048*/ 	.byte	0x04, 0x05
        /*004a*/ 	.short	(.L_903 - .L_902)
.L_902:
        /*004c*/ 	.word	0x0000001c
        /*0050*/ 	.word	0x00000001
        /*0054*/ 	.word	0x00000001
.L_903:


//--------------------- .nv.info.tvmgen_default_fused_squeeze_concatenate_21_kernel --------------------------
	.section	.nv.info.tvmgen_default_fused_squeeze_concatenate_21_kernel,"",@"SHT_CUDA_INFO"
	.sectionflags	@""
	.align	4


	//----- nvinfo : EIATTR_CUDA_API_VERSION
	.align		4
        /*0000*/ 	.byte	0x04, 0x37
        /*0002*/ 	.short	(.L_905 - .L_904)
.L_904:
        /*0004*/ 	.word	0x0000007e


	//----- nvinfo : EIATTR_SW2861232_WAR
	.align		4
.L_905:
        /*0008*/ 	.byte	0x01, 0x35
	.zero		2


	//----- nvinfo : EIATTR_PARAM_CBANK
	.align		4
        /*000c*/ 	.byte	0x04, 0x0a
        /*000e*/ 	.short	(.L_907 - .L_906)
	.align		4
.L_906:
        /*0010*/ 	.word	index@(.nv.constant0.tvmgen_default_fused_squeeze_concatenate_21_kernel)
        /*0014*/ 	.short	0x0160
        /*0016*/ 	.short	0x0018


	//----- nvinfo : EIATTR_CBANK_PARAM_SIZE
	.align		4
.L_907:
        /*0018*/ 	.byte	0x03, 0x19
        /*001a*/ 	.short	0x0018


	//----- nvinfo : EIATTR_KPARAM_INFO
	.align		4
        /*001c*/ 	.byte	0x04, 0x17
        /*001e*/ 	.short	(.L_909 - .L_908)
.L_908:
        /*0020*/ 	.word	0x00000000
        /*0024*/ 	.short	0x0002
        /*0026*/ 	.short	0x0010
        /*0028*/ 	.byte	0x00, 0xf0, 0x21, 0x00


	//----- nvinfo : EIATTR_KPARAM_INFO
	.align		4
.L_909:
        /*002c*/ 	.byte	0x04, 0x17
        /*002e*/ 	.short	(.L_911 - .L_910)
.L_910:
        /*0030*/ 	.word	0x00000000
        /*0034*/ 	.short	0x0001
        /*0036*/ 	.short	0x0008
        /*0038*/ 	.byte	0x00, 0xf0, 0x21, 0x00


	//----- nvinfo : EIATTR_KPARAM_INFO
	.align		4
.L_911:
        /*003c*/ 	.byte	0x04, 0x17
        /*003e*/ 	.short	(.L_913 - .L_912)
.L_912:
        /*0040*/ 	.word	0x00000000
        /*0044*/ 	.short	0x0000
        /*0046*/ 	.short	0x0000
        /*0048*/ 	.byte	0x00, 0xf0, 0x21, 0x00


	//----- nvinfo : EIATTR_MAXREG_COUNT
	.align		4
.L_913:
        /*004c*/ 	.byte	0x03, 0x1b
        /*004e*/ 	.short	0x00ff


	//----- nvinfo : EIATTR_EXIT_INSTR_OFFSETS
	.align		4
        /*0050*/ 	.byte	0x04, 0x1c
        /*0052*/ 	.short	(.L_915 - .L_914)


	//   ....[0]....
.L_914:
        /*0054*/ 	.word	0x000000b0


	//----- nvinfo : EIATTR_MAX_THREADS
	.align		4
.L_915:
        /*0058*/ 	.byte	0x04, 0x05
        /*005a*/ 	.short	(.L_917 - .L_916)
.L_916:
        /*005c*/ 	.word	0x0000009c
        /*0060*/ 	.word	0x00000001
        /*0064*/ 	.word	0x00000001
.L_917:


//--------------------- .nv.info.tvmgen_default_fused_transpose_split_kernel_26 --------------------------
	.section	.nv.info.tvmgen_default_fused_transpose_split_kernel_26,"",@"SHT_CUDA_INFO"
	.sectionflags	@""
	.align	4


	//----- nvinfo : EIATTR_CUDA_API_VERSION
	.align		4
        /*0000*/ 	.byte	0x04, 0x37
        /*0002*/ 	.short	(.L_919 - .L_918)
.L_918:
        /*0004*/ 	.word	0x0000007e


	//----- nvinfo : EIATTR_SW2861232_WAR
	.align		4
.L_919:
        /*0008*/ 	.byte	0x01, 0x35
	.zero		2


	//----- nvinfo : EIATTR_PARAM_CBANK
	.align		4
        /*000c*/ 	.byte	0x04, 0x0a
        /*000e*/ 	.short	(.L_921 - .L_920)
	.align		4
.L_920:
        /*0010*/ 	.word	index@(.nv.constant0.tvmgen_default_fused_transpose_split_kernel_26)
        /*0014*/ 	.short	0x0160
        /*0016*/ 	.short	0x0010


	//----- nvinfo : EIATTR_CBANK_PARAM_SIZE
	.align		4
.L_921:
        /*0018*/ 	.byte	0x03, 0x19
        /*001a*/ 	.short	0x0010


	//----- nvinfo : EIATTR_KPARAM_INFO
	.align		4
        /*001c*/ 	.byte	0x04, 0x17
        /*001e*/ 	.short	(.L_923 - .L_922)
.L_922:
        /*0020*/ 	.word	0x00000000
        /*0024*/ 	.short	0x0001
        /*0026*/ 	.short	0x0008
        /*0028*/ 	.byte	0x00, 0xf0, 0x21, 0x00


	//----- nvinfo : EIATTR_KPARAM_INFO
	.align		4
.L_923:
        /*002c*/ 	.byte	0x04, 0x17
        /*002e*/ 	.short	(.L_925 - .L_924)
.L_924:
        /*0030*/ 	.word	0x00000000
        /*0034*/ 	.short	0x0000
        /*0036*/ 	.short	0x0000
        /*0038*/ 	.byte	0x00, 0xf0, 0x21, 0x00


	//----- nvinfo : EIATTR_MAXREG_COUNT
	.align		4
.L_925:
        /*003c*/ 	.byte	0x03, 0x1b
        /*003e*/ 	.short	0x00ff


	//----- nvinfo : EIATTR_EXIT_INSTR_OFFSETS
	.align		4
        /*0040*/ 	.byte	0x04, 0x1c
        /*0042*/ 	.short	(.L_927 - .L_926)


	//   ....[0]....
.L_926:
        /*0044*/ 	.word	0x00000080


	//----- nvinfo : EIATTR_MAX_THREADS
	.align		4
.L_927:
        /*0048*/ 	.byte	0x04, 0x05
        /*004a*/ 	.short	(.L_929 - .L_928)
.L_928:
        /*004c*/ 	.word	0x0000001c
        /*0050*/ 	.word	0x00000001
        /*0054*/ 	.word	0x00000001
.L_929:


//--------------------- .nv.info.tvmgen_default_fused_split_sigmoid_sigmoid_multiply_sigmoid_tanh_multiply_add_tanh_multiply_sta_2bcd01aae566f75b__kernel_6 --------------------------
	.section	.nv.info.tvmgen_default_fused_split_sigmoid_sigmoid_multiply_sigmoid_tanh_multiply_add_tanh_multiply_sta_2bcd01aae566f75b__kernel_6,"",@"SHT_CUDA_INFO"
	.sectionflags	@""
	.align	4


	//----- nvinfo : EIATTR_CUDA_API_VERSION
	.align		4
        /*0000*/ 	.byte	0x04, 0x37
        /*0002*/ 	.short	(.L_931 - .L_930)
.L_930:
        /*0004*/ 	.word	0x0000007e


	//----- nvinfo : EIATTR_SW2861232_WAR
	.align		4
.L_931:
        /*0008*/ 	.byte	0x01, 0x35
	.zero		2


	//----- nvinfo : EIATTR_PARAM_CBANK
	.align		4
        /*000c*/ 	.byte	0x04, 0x0a
        /*000e*/ 	.short	(.L_933 - .L_932)
	.align		4
.L_932:
        /*0010*/ 	.word	index@(.nv.constant0.tvmgen_default_fused_split_sigmoid_sigmoid_multiply_sigmoid_tanh_multiply_add_tanh_multiply_sta_2bcd01aae566f75b__kernel_6)
        /*0014*/ 	.short	0x0160
        /*0016*/ 	.short	0x0010


	//----- nvinfo : EIATTR_CBANK_PARAM_SIZE
	.align		4
.L_933:
        /*0018*/ 	.byte	0x03, 0x19
        /*001a*/ 	.short	0x0010


	//----- nvinfo : EIATTR_KPARAM_INFO
	.align		4
        /*001c*/ 	.byte	0x04, 0x17
        /*001e*/ 	.short	(.L_935 - .L_934)
.L_934:
        /*0020*/ 	.word	0x00000000
        /*0024*/ 	.short	0x0001
        /*0026*/ 	.short	0x0008
        /*0028*/ 	.byte	0x00, 0xf0, 0x21, 0x00


	//----- nvinfo : EIATTR_KPARAM_INFO
	.align		4
.L_935:
        /*002c*/ 	.byte	0x04, 0x17
        /*002e*/ 	.short	(.L_937 - .L_936)
.L_936:
        /*0030*/ 	.word	0x00000000
        /*0034*/ 	.short	0x0000
        /*0036*/ 	.short	0x0000
        /*0038*/ 	.byte	0x00, 0xf0, 0x21, 0x00


	//----- nvinfo : EIATTR_MAXREG_COUNT
	.align		4
.L_937:
        /*003c*/ 	.byte	0x03, 0x1b
        /*003e*/ 	.short	0x00ff


	//----- nvinfo : EIATTR_EXIT_INSTR_OFFSETS
	.align		4
        /*0040*/ 	.byte	0x04, 0x1c
        /*0042*/ 	.short	(.L_939 - .L_938)


	//   ....[0]....
.L_938:
        /*0044*/ 	.word	0x00000080


	//----- nvinfo : EIATTR_MAX_THREADS
	.align		4
.L_939:
        /*0048*/ 	.byte	0x04, 0x05
        /*004a*/ 	.short	(.L_941 - .L_940)
.L_940:
        /*004c*/ 	.word	0x00000080
        /*0050*/ 	.word	0x00000001
        /*0054*/ 	.word	0x00000001
.L_941:


//--------------------- .nv.info.tvmgen_default_fused_nn_dense_add_1_kernel --------------------------
	.section	.nv.info.tvmgen_default_fused_nn_dense_add_1_kernel,"",@"SHT_CUDA_INFO"
	.sectionflags	@""
	.align	4


	//----- nvinfo : EIATTR_CUDA_API_VERSION
	.align		4
        /*0000*/ 	.byte	0x04, 0x37
        /*0002*/ 	.short	(.L_943 - .L_942)
.L_942:
        /*0004*/ 	.word	0x0000007e


	//----- nvinfo : EIATTR_SW2861232_WAR
	.align		4
.L_943:
        /*0008*/ 	.byte	0x01, 0x35
	.zero		2


	//----- nvinfo : EIATTR_PARAM_CBANK
	.align		4
        /*000c*/ 	.byte	0x04, 0x0a
        /*000e*/ 	.short	(.L_945 - .L_944)
	.align		4
.L_944:
        /*0010*/ 	.word	index@(.nv.constant0.tvmgen_default_fused_nn_dense_add_1_kernel)
        /*0014*/ 	.short	0x0160
        /*0016*/ 	.short	0x0020


	//----- nvinfo : EIATTR_CBANK_PARAM_SIZE
	.align		4
.L_945:
        /*0018*/ 	.byte	0x03, 0x19
        /*001a*/ 	.short	0x0020


	//----- nvinfo : EIATTR_KPARAM_INFO
	.align		4
        /*001c*/ 	.byte	0x04, 0x17
        /*001e*/ 	.short	(.L_947 - .L_946)
.L_946:
        /*0020*/ 	.word	0x00000000
        /*0024*/ 	.short	0x0003
        /*0026*/ 	.short	0x0018
        /*0028*/ 	.byte	0x00, 0xf0, 0x21, 0x00


	//----- nvinfo : EIATTR_KPARAM_INFO
	.align		4
.L_947:
        /*002c*/ 	.byte	0x04, 0x17
        /*002e*/ 	.short	(.L_949 - .L_948)
.L_948:
        /*0030*/ 	.word	0x00000000
        /*0034*/ 	.short	0x0002
        /*0036*/ 	.short	0x0010
        /*0038*/ 	.byte	0x00, 0xf0, 0x21, 0x00


	//----- nvinfo : EIATTR_KPARAM_INFO
	.align		4
.L_949:
        /*003c*/ 	.byte	0x04, 0x17
        /*003e*/ 	.short	(.L_951 - .L_950)
.L_950:
        /*0040*/ 	.word	0x00000000
        /*0044*/ 	.short	0x0001
        /*0046*/ 	.short	0x0008
        /*0048*/ 	.byte	0x00, 0xf0, 0x21, 0x00


	//----- nvinfo : EIATTR_KPARAM_INFO
	.align		4
.L_951:
        /*004c*/ 	.byte	0x04, 0x17
        /*004e*/ 	.short	(.L_953 - .L_952)
.L_952:
        /*0050*/ 	.word	0x00000000
        /*0054*/ 	.short	0x0000
        /*0056*/ 	.short	0x0000
        /*0058*/ 	.byte	0x00, 0xf0, 0x21, 0x00


	//----- nvinfo : EIATTR_MAXREG_COUNT
	.align		4
.L_953:
        /*005c*/ 	.byte	0x03, 0x1b
        /*005e*/ 	.short	0x00ff


	//----- nvinfo : EIATTR_COOP_GROUP_MASK_REGIDS
	.align		4
        /*0060*/ 	.byte	0x04, 0x29
        /*0062*/ 	.short	(.L_955 - .L_954)


	//   ....[0]....
.L_954:
        /*0064*/ 	.word	0x05000007


	//   ....[1]....
        /*0068*/ 	.word	0x05000007


	//   ....[2]....
        /*006c*/ 	.word	0x05000007


	//   ....[3]....
        /*0070*/ 	.word	0x05000007


	//   ....[4]....
        /*0074*/ 	.word	0x05000007


	//   ....[5]....
        /*0078*/ 	.word	0x05000005


	//----- nvinfo : EIATTR_COOP_GROUP_INSTR_OFFSETS
	.align		4
.L_955:
        /*007c*/ 	.byte	0x04, 0x28
        /*007e*/ 	.short	(.L_957 - .L_956)


	//   ....[0]....
.L_956:
        /*0080*/ 	.word	0x00000180


	//   ....[1]....
        /*0084*/ 	.word	0x000001a0


	//   ....[2]....
        /*0088*/ 	.word	0x000001c0


	//   ....[3]....
        /*008c*/ 	.word	0x000001e0


	//   ....[4]....
        /*0090*/ 	.word	0x00000200


	//   ....[5]....
        /*0094*/ 	.word	0x00000270


	//----- nvinfo : EIATTR_EXIT_INSTR_OFFSETS
	.align		4
.L_957:
        /*0098*/ 	.byte	0x04, 0x1c
        /*009a*/ 	.short	(.L_959 - .L_958)


	//   ....[0]....
.L_958:
        /*009c*/ 	.word	0x000002e0


	//   ....[1]....
        /*00a0*/ 	.word	0x00000350


	//----- nvinfo : EIATTR_MAX_THREADS
	.align		4
.L_959:
        /*00a4*/ 	.byte	0x04, 0x05
        /*00a6*/ 	.short	(.L_961 - .L_960)
.L_960:
        /*00a8*/ 	.word	0x00000040
        /*00ac*/ 	.word	0x00000001
        /*00b0*/ 	.word	0x00000001
.L_961:


//--------------------- .nv.info.tvmgen_default_fused_split_sigmoid_sigmoid_multiply_sigmoid_tanh_multiply_add_tanh_multiply_sta_4e0306112785fa15__kernel --------------------------
	.section	.nv.info.tvmgen_default_fused_split_sigmoid_sigmoid_multiply_sigmoid_tanh_multiply_add_tanh_multiply_sta_4e0306112785fa15__kernel,"",@"SHT_CUDA_INFO"
	.sectionflags	@""
	.align	4


	//----- nvinfo : EIATTR_CUDA_API_VERSION
	.align		4
        /*0000*/ 	.byte	0x04, 0x37
        /*0002*/ 	.short	(.L_963 - .L_962)
.L_962:
        /*0004*/ 	.word	0x0000007e


	//----- nvinfo : EIATTR_SW2861232_WAR
	.align		4
.L_963:
        /*0008*/ 	.byte	0x01, 0x35
	.zero		2


	//----- nvinfo : EIATTR_PARAM_CBANK
	.align		4
        /*000c*/ 	.byte	0x04, 0x0a
        /*000e*/ 	.short	(.L_965 - .L_964)
	.align		4
.L_964:
        /*0010*/ 	.word	index@(.nv.constant0.tvmgen_default_fused_split_sigmoid_sigmoid_multiply_sigmoid_tanh_multiply_add_tanh_multiply_sta_4e0306112785fa15__kernel)
        /*0014*/ 	.short	0x0160
        /*0016*/ 	.short	0x0018


	//----- nvinfo : EIATTR_CBANK_PARAM_SIZE
	.align		4
.L_965:
        /*0018*/ 	.byte	0x03, 0x19
        /*001a*/ 	.short	0x0018


	//----- nvinfo : EIATTR_KPARAM_INFO
	.align		4
        /*001c*/ 	.byte	0x04, 0x17
        /*001e*/ 	.short	(.L_967 - .L_966)
.L_966:
        /*0020*/ 	.word	0x00000000
        /*0024*/ 	.short	0x0002
        /*0026*/ 	.short	0x0010
        /*0028*/ 	.byte	0x00, 0xf0, 0x21, 0x00


	//----- nvinfo : EIATTR_KPARAM_INFO
	.align		4
.L_967:
        /*002c*/ 	.byte	0x04, 0x17
        /*002e*/ 	.short	(.L_969 - .L_968)
.L_968:
        /*0030*/ 	.word	0x00000000
        /*0034*/ 	.short	0x0001
        /*0036*/ 	.short	0x0008
        /*0038*/ 	.byte	0x00, 0xf0, 0x21, 0x00


	//----- nvinfo : EIATTR_KPARAM_INFO
	.align		4
.L_969:
        /*003c*/ 	.byte	0x04, 0x17
        /*003e*/ 	.short	(.L_971 - .L_970)
.L_970:
        /*0040*/ 	.word	0x00000000
        /*0044*/ 	.short	0x0000
        /*0046*/ 	.short	0x0000
        /*0048*/ 	.byte	0x00, 0xf0, 0x21, 0x00


	//----- nvinfo : EIATTR_MAXREG_COUNT
	.align		4
.L_971:
        /*004c*/ 	.byte	0x03, 0x1b
        /*004e*/ 	.short	0x00ff


	//----- nvinfo : EIATTR_EXIT_INSTR_OFFSETS
	.align		4
        /*0050*/ 	.byte	0x04, 0x1c
        /*0052*/ 	.short	(.L_973 - .L_972)


	//   ....[0]....
.L_972:
        /*0054*/ 	.word	0x00000770


	//----- nvinfo : EIATTR_MAX_THREADS
	.align		4
.L_973:
        /*0058*/ 	.byte	0x04, 0x05
        /*005a*/ 	.short	(.L_975 - .L_974)
.L_974:
        /*005c*/ 	.word	0x00000080
        /*0060*/ 	.word	0x00000001
        /*0064*/ 	.word	0x00000001


	//----- nvinfo : EIATTR_CRS_STACK_SIZE
	.align		4
.L_975:
        /*0068*/ 	.byte	0x04, 0x1e
        /*006a*/ 	.short	(.L_977 - .L_976)
.L_976:
        /*006c*/ 	.word	0x00000000
.L_977:


//--------------------- .nv.info.tvmgen_default_fused_split_sigmoid_sigmoid_multiply_sigmoid_tanh_multiply_add_tanh_multiply_sta_2bcd01aae566f75b__kernel_7 --------------------------
	.section	.nv.info.tvmgen_default_fused_split_sigmoid_sigmoid_multiply_sigmoid_tanh_multiply_add_tanh_multiply_sta_2bcd01aae566f75b__kernel_7,"",@"SHT_CUDA_INFO"
	.sectionflags	@""
	.align	4


	//----- nvinfo : EIATTR_CUDA_API_VERSION
	.align		4
        /*0000*/ 	.byte	0x04, 0x37
        /*0002*/ 	.short	(.L_979 - .L_978)
.L_978:
        /*0004*/ 	.word	0x0000007e


	//----- nvinfo : EIATTR_SW2861232_WAR
	.align		4
.L_979:
        /*0008*/ 	.byte	0x01, 0x35
	.zero		2


	//----- nvinfo : EIATTR_PARAM_CBANK
	.align		4
        /*000c*/ 	.byte	0x04, 0x0a
        /*000e*/ 	.short	(.L_981 - .L_980)
	.align		4
.L_980:
        /*0010*/ 	.word	index@(.nv.constant0.tvmgen_default_fused_split_sigmoid_sigmoid_multiply_sigmoid_tanh_multiply_add_tanh_multiply_sta_2bcd01aae566f75b__kernel_7)
        /*0014*/ 	.short	0x0160
        /*0016*/ 	.short	0x0010


	//----- nvinfo : EIATTR_CBANK_PARAM_SIZE
	.align		4
.L_981:
        /*0018*/ 	.byte	0x03, 0x19
        /*001a*/ 	.short	0x0010


	//----- nvinfo : EIATTR_KPARAM_INFO
	.align		4
        /*001c*/ 	.byte	0x04, 0x17
        /*001e*/ 	.short	(.L_983 - .L_982)
.L_982:
        /*0020*/ 	.word	0x00000000
        /*0024*/ 	.short	0x0001
        /*0026*/ 	.short	0x0008
        /*0028*/ 	.byte	0x00, 0xf0, 0x21, 0x00


	//----- nvinfo : EIATTR_KPARAM_INFO
	.align		4
.L_983:
        /*002c*/ 	.byte	0x04, 0x17
        /*002e*/ 	.short	(.L_985 - .L_984)
.L_984:
        /*0030*/ 	.word	0x00000000
        /*0034*/ 	.short	0x0000
        /*0036*/ 	.short	0x0000
        /*0038*/ 	.byte	0x00, 0xf0, 0x21, 0x00


	//----- nvinfo : EIATTR_MAXREG_COUNT
	.align		4
.L_985:
        /*003c*/ 	.byte	0x03, 0x1b
        /*003e*/ 	.short	0x00ff


	//----- nvinfo : EIATTR_EXIT_INSTR_OFFSETS
	.align		4
        /*0040*/ 	.byte	0x04, 0x1c
        /*0042*/ 	.short	(.L_987 - .L_986)


	//   ....[0]....
.L_986:
        /*0044*/ 	.word	0x00000080


	//----- nvinfo : EIATTR_MAX_THREADS
	.align		4
.L_987:
        /*0048*/ 	.byte	0x04, 0x05
        /*004a*/ 	.short	(.L_989 - .L_988)
.L_988:
        /*004c*/ 	.word	0x00000080
        /*0050*/ 	.word	0x00000001
        /*0054*/ 	.word	0x00000001
.L_989:


//--------------------- .nv.info.tvmgen_default_fused_split_kernel --------------------------
	.section	.nv.info.tvmgen_default_fused_split_kernel,"",@"SHT_CUDA_INFO"
	.sectionflags	@""
	.align	4


	//----- nvinfo : EIATTR_CUDA_API_VERSION
	.align		4
        /*0000*/ 	.byte	0x04, 0x37
        /*0002*/ 	.short	(.L_991 - .L_990)
.L_990:
        /*0004*/ 	.word	0x0000007e


	//----- nvinfo : EIATTR_SW2861232_WAR
	.align		4
.L_991:
        /*0008*/ 	.byte	0x01, 0x35
	.zero		2


	//----- nvinfo : EIATTR_PARAM_CBANK
	.align		4
        /*000c*/ 	.byte	0x04, 0x0a
        /*000e*/ 	.short	(.L_993 - .L_992)
	.align		4
.L_992:
        /*0010*/ 	.word	index@(.nv.constant0.tvmgen_default_fused_split_kernel)
        /*0014*/ 	.short	0x0160
        /*0016*/ 	.short	0x0010


	//----- nvinfo : EIATTR_CBANK_PARAM_SIZE
	.align		4
.L_993:
        /*0018*/ 	.byte	0x03, 0x19
        /*001a*/ 	.short	0x0010


	//----- nvinfo : EIATTR_KPARAM_INFO
	.align		4
        /*001c*/ 	.byte	0x04, 0x17
        /*001e*/ 	.short	(.L_995 - .L_994)
.L_994:
        /*0020*/ 	.word	0x00000000
        /*0024*/ 	.short	0x0001
        /*0026*/ 	.short	0x0008
        /*0028*/ 	.byte	0x00, 0xf0, 0x21, 0x00


	//----- nvinfo : EIATTR_KPARAM_INFO
	.align		4
.L_995:
        /*002c*/ 	.byte	0x04, 0x17
        /*002e*/ 	.short	(.L_997 - .L_996)
.L_996:
        /*0030*/ 	.word	0x00000000
        /*0034*/ 	.short	0x0000
        /*0036*/ 	.short	0x0000
        /*0038*/ 	.byte	0x00, 0xf0, 0x21, 0x00


	//----- nvinfo : EIATTR_MAXREG_COUNT
	.align		4
.L_997:
        /*003c*/ 	.byte	0x03, 0x1b
        /*003e*/ 	.short	0x00ff


	//----- nvinfo : EIATTR_EXIT_INSTR_OFFSETS
	.align		4
        /*0040*/ 	.byte	0x04, 0x1c
        /*0042*/ 	.short	(.L_999 - .L_998)


	//   ....[0]....
.L_998:
        /*0044*/ 	.word	0x00000080


	//----- nvinfo : EIATTR_MAX_THREADS
	.align		4
.L_999:
        /*0048*/ 	.byte	0x04, 0x05
        /*004a*/ 	.short	(.L_1001 - .L_1000)
.L_1000:
        /*004c*/ 	.word	0x00000080
        /*0050*/ 	.word	0x00000001
        /*0054*/ 	.word	0x00000001
.L_1001:


//--------------------- .nv.info.tvmgen_default_fused_squeeze_concatenate_20_kernel --------------------------
	.section	.nv.info.tvmgen_default_fused_squeeze_concatenate_20_kernel,"",@"SHT_CUDA_INFO"
	.sectionflags	@""
	.align	4


	//----- nvinfo : EIATTR_CUDA_API_VERSION
	.align		4
        /*0000*/ 	.byte	0x04, 0x37
        /*0002*/ 	.short	(.L_1003 - .L_1002)
.L_1002:
        /*0004*/ 	.word	0x0000007e


	//----- nvinfo : EIATTR_SW2861232_WAR
	.align		4
.L_1003:
        /*0008*/ 	.byte	0x01, 0x35
	.zero		2


	//----- nvinfo : EIATTR_PARAM_CBANK
	.align		4
        /*000c*/ 	.byte	0x04, 0x0a
        /*000e*/ 	.short	(.L_1005 - .L_1004)
	.align		4
.L_1004:
        /*0010*/ 	.word	index@(.nv.constant0.tvmgen_default_fused_squeeze_concatenate_20_kernel)
        /*0014*/ 	.short	0x0160
        /*0016*/ 	.short	0x0018


	//----- nvinfo : EIATTR_CBANK_PARAM_SIZE
	.align		4
.L_1005:
        /*0018*/ 	.byte	0x03, 0x19
        /*001a*/ 	.short	0x0018


	//----- nvinfo : EIATTR_KPARAM_INFO
	.align		4
        /*001c*/ 	.byte	0x04, 0x17
        /*001e*/ 	.short	(.L_1007 - .L_1006)
.L_1006:
        /*0020*/ 	.word	0x00000000
        /*0024*/ 	.short	0x0002
        /*0026*/ 	.short	0x0010
        /*0028*/ 	.byte	0x00, 0xf0, 0x21, 0x00


	//----- nvinfo : EIATTR_KPARAM_INFO
	.align		4
.L_1007:
        /*002c*/ 	.byte	0x04, 0x17
        /*002e*/ 	.short	(.L_1009 - .L_1008)
.L_1008:
        /*0030*/ 	.word	0x00000000
        /*0034*/ 	.short	0x0001
        /*0036*/ 	.short	0x0008
        /*0038*/ 	.byte	0x00, 0xf0, 0x21, 0x00


	//----- nvinfo : EIATTR_KPARAM_INFO
	.align		4
.L_1009:
        /*003c*/ 	.byte	0x04, 0x17
        /*003e*/ 	.short	(.L_1011 - .L_1010)
.L_1010:
        /*0040*/ 	.word	0x00000000
        /*0044*/ 	.short	0x0000
        /*0046*/ 	.short	0x0000
        /*0048*/ 	.byte	0x00, 0xf0, 0x21, 0x00


	//----- nvinfo : EIATTR_MAXREG_COUNT
	.align		4
.L_1011:
        /*004c*/ 	.byte	0x03, 0x1b
        /*004e*/ 	.short	0x00ff


	//----- nvinfo : EIATTR_EXIT_INSTR_OFFSETS
	.align		4
        /*0050*/ 	.byte	0x04, 0x1c
        /*0052*/ 	.short	(.L_1013 - .L_1012)


	//   ....[0]....
.L_1012:
        /*0054*/ 	.word	0x000000b0


	//----- nvinfo : EIATTR_MAX_THREADS
	.align		4
.L_1013:
        /*0058*/ 	.byte	0x04, 0x05
        /*005a*/ 	.short	(.L_1015 - .L_1014)
.L_1014:
        /*005c*/ 	.word	0x0000009c
        /*0060*/ 	.word	0x00000001
        /*0064*/ 	.word	0x00000001
.L_1015:


//--------------------- .nv.info.tvmgen_default_fused_squeeze_concatenate_18_kernel --------------------------
	.section	.nv.info.tvmgen_default_fused_squeeze_concatenate_18_kernel,"",@"SHT_CUDA_INFO"
	.sectionflags	@""
	.align	4


	//----- nvinfo : EIATTR_CUDA_API_VERSION
	.align		4
        /*0000*/ 	.byte	0x04, 0x37
        /*0002*/ 	.short	(.L_1017 - .L_1016)
.L_1016:
        /*0004*/ 	.word	0x0000007e


	//----- nvinfo : EIATTR_SW2861232_WAR
	.align		4
.L_1017:
        /*0008*/ 	.byte	0x01, 0x35
	.zero		2


	//----- nvinfo : EIATTR_PARAM_CBANK
	.align		4
        /*000c*/ 	.byte	0x04, 0x0a
        /*000e*/ 	.short	(.L_1019 - .L_1018)
	.align		4
.L_1018:
        /*0010*/ 	.word	index@(.nv.constant0.tvmgen_default_fused_squeeze_concatenate_18_kernel)
        /*0014*/ 	.short	0x0160
        /*0016*/ 	.short	0x0018


	//----- nvinfo : EIATTR_CBANK_PARAM_SIZE
	.align		4
.L_1019:
        /*0018*/ 	.byte	0x03, 0x19
        /*001a*/ 	.short	0x0018


	//----- nvinfo : EIATTR_KPARAM_INFO
	.align		4
        /*001c*/ 	.byte	0x04, 0x17
        /*001e*/ 	.short	(.L_1021 - .L_1020)
.L_1020:
        /*0020*/ 	.word	0x00000000
        /*0024*/ 	.short	0x0002
        /*0026*/ 	.short	0x0010
        /*0028*/ 	.byte	0x00, 0xf0, 0x21, 0x00


	//----- nvinfo : EIATTR_KPARAM_INFO
	.align		4
.L_1021:
        /*002c*/ 	.byte	0x04, 0x17
        /*002e*/ 	.short	(.L_1023 - .L_1022)
.L_1022:
        /*0030*/ 	.word	0x00000000
        /*0034*/ 	.short	0x0001
        /*0036*/ 	.short	0x0008
        /*0038*/ 	.byte	0x00, 0xf0, 0x21, 0x00


	//----- nvinfo : EIATTR_KPARAM_INFO
	.align		4
.L_1023:
        /*003c*/ 	.byte	0x04, 0x17
        /*003e*/ 	.short	(.L_1025 - .L_1024)
.L_1024:
        /*0040*/ 	.word	0x00000000
        /*0044*/ 	.short	0x0000
        /*0046*/ 	.short	0x0000
        /*0048*/ 	.byte	0x00, 0xf0, 0x21, 0x00


	//----- nvinfo : EIATTR_MAXREG_COUNT
	.align		4
.L_1025:
        /*004c*/ 	.byte	0x03, 0x1b
        /*004e*/ 	.short	0x00ff


	//----- nvinfo : EIATTR_EXIT_INSTR_OFFSETS
	.align		4
        /*0050*/ 	.byte	0x04, 0x1c
        /*0052*/ 	.short	(.L_1027 - .L_1026)


	//   ....[0]....
.L_1026:
        /*0054*/ 	.word	0x000000b0


	//----- nvinfo : EIATTR_MAX_THREADS
	.align		4
.L_1027:
        /*0058*/ 	.byte	0x04, 0x05
        /*005a*/ 	.short	(.L_1029 - .L_1028)
.L_1028:
        /*005c*/ 	.word	0x0000009c
        /*0060*/ 	.word	0x00000001
        /*0064*/ 	.word	0x00000001
.L_1029:


//--------------------- .nv.info.tvmgen_default_fused_split_sigmoid_sigmoid_multiply_sigmoid_tanh_multiply_add_tanh_multiply_sta_2bcd01aae566f75b__kernel_27 --------------------------
	.section	.nv.info.tvmgen_default_fused_split_sigmoid_sigmoid_multiply_sigmoid_tanh_multiply_add_tanh_multiply_sta_2bcd01aae566f75b__kernel_27,"",@"SHT_CUDA_INFO"
	.sectionflags	@""
	.align	4


	//----- nvinfo : EIATTR_CUDA_API_VERSION
	.align		4
        /*0000*/ 	.byte	0x04, 0x37
        /*0002*/ 	.short	(.L_1031 - .L_1030)
.L_1030:
        /*0004*/ 	.word	0x0000007e


	//----- nvinfo : EIATTR_SW2861232_WAR
	.align		4
.L_1031:
        /*0008*/ 	.byte	0x01, 0x35
	.zero		2


	//----- nvinfo : EIATTR_PARAM_CBANK
	.align		4
        /*000c*/ 	.byte	0x04, 0x0a
        /*000e*/ 	.short	(.L_1033 - .L_1032)
	.align		4
.L_1032:
        /*0010*/ 	.word	index@(.nv.constant0.tvmgen_default_fused_split_sigmoid_sigmoid_multiply_sigmoid_tanh_multiply_add_tanh_multiply_sta_2bcd01aae566f75b__kernel_27)
        /*0014*/ 	.short	0x0160
        /*0016*/ 	.short	0x0018


	//----- nvinfo : EIATTR_CBANK_PARAM_SIZE
	.align		4
.L_1033:
        /*0018*/ 	.byte	0x03, 0x19
        /*001a*/ 	.short	0x0018


	//----- nvinfo : EIATTR_KPARAM_INFO
	.align		4
        /*001c*/ 	.byte	0x04, 0x17
        /*001e*/ 	.short	(.L_1035 - .L_1034)
.L_1034:
        /*0020*/ 	.word	0x00000000
        /*0024*/ 	.short	0x0002
        /*0026*/ 	.short	0x0010
        /*0028*/ 	.byte	0x00, 0xf0, 0x21, 0x00


	//----- nvinfo : EIATTR_KPARAM_INFO
	.align		4
.L_1035:
        /*002c*/ 	.byte	0x04, 0x17
        /*002e*/ 	.short	(.L_1037 - .L_1036)
.L_1036:
        /*0030*/ 	.word	0x00000000
        /*0034*/ 	.short	0x0001
        /*0036*/ 	.short	0x0008
        /*0038*/ 	.byte	0x00, 0xf0, 0x21, 0x00


	//----- nvinfo : EIATTR_KPARAM_INFO
	.align		4
.L_1037:
        /*003c*/ 	.byte	0x04, 0x17
        /*003e*/ 	.short	(.L_1039 - .L_1038)
.L_1038:
        /*0040*/ 	.word	0x00000000
        /*0044*/ 	.short	0x0000
        /*0046*/ 	.short	0x0000
        /*0048*/ 	.byte	0x00, 0xf0, 0x21, 0x00


	//----- nvinfo : EIATTR_MAXREG_COUNT
	.align		4
.L_1039:
        /*004c*/ 	.byte	0x03, 0x1b
        /*004e*/ 	.short	0x00ff


	//----- nvinfo : EIATTR_EXIT_INSTR_OFFSETS
	.align		4
        /*0050*/ 	.byte	0x04, 0x1c
        /*0052*/ 	.short	(.L_1041 - .L_1040)


	//   ....[0]....
.L_1040:
        /*0054*/ 	.word	0x00000770


	//----- nvinfo : EIATTR_MAX_THREADS
	.align		4
.L_1041:
        /*0058*/ 	.byte	0x04, 0x05
        /*005a*/ 	.short	(.L_1043 - .L_1042)
.L_1042:
        /*005c*/ 	.word	0x00000080
        /*0060*/ 	.word	0x00000001
        /*0064*/ 	.word	0x00000001


	//----- nvinfo : EIATTR_CRS_STACK_SIZE
	.align		4
.L_1043:
        /*0068*/ 	.byte	0x04, 0x1e
        /*006a*/ 	.short	(.L_1045 - .L_1044)
.L_1044:
        /*006c*/ 	.word	0x00000000
.L_1045:


//--------------------- .nv.info.tvmgen_default_fused_transpose_split_kernel_2 --------------------------
	.section	.nv.info.tvmgen_default_fused_transpose_split_kernel_2,"",@"SHT_CUDA_INFO"
	.sectionflags	@""
	.align	4


	//----- nvinfo : EIATTR_CUDA_API_VERSION
	.align		4
        /*0000*/ 	.byte	0x04, 0x37
        /*0002*/ 	.short	(.L_1047 - .L_1046)
.L_1046:
        /*0004*/ 	.word	0x0000007e


	//----- nvinfo : EIATTR_SW2861232_WAR
	.align		4
.L_1047:
        /*0008*/ 	.byte	0x01, 0x35
	.zero		2


	//----- nvinfo : EIATTR_PARAM_CBANK
	.align		4
        /*000c*/ 	.byte	0x04, 0x0a
        /*000e*/ 	.short	(.L_1049 - .L_1048)
	.align		4
.L_1048:
        /*0010*/ 	.word	index@(.nv.constant0.tvmgen_default_fused_transpose_split_kernel_2)
        /*0014*/ 	.short	0x0160
        /*0016*/ 	.short	0x0010


	//----- nvinfo : EIATTR_CBANK_PARAM_SIZE
	.align		4
.L_1049:
        /*0018*/ 	.byte	0x03, 0x19
        /*001a*/ 	.short	0x0010


	//----- nvinfo : EIATTR_KPARAM_INFO
	.align		4
        /*001c*/ 	.byte	0x04, 0x17
        /*001e*/ 	.short	(.L_1051 - .L_1050)
.L_1050:
        /*0020*/ 	.word	0x00000000
        /*0024*/ 	.short	0x0001
        /*0026*/ 	.short	0x0008
        /*0028*/ 	.byte	0x00, 0xf0, 0x21, 0x00


	//----- nvinfo : EIATTR_KPARAM_INFO
	.align		4
.L_1051:
        /*002c*/ 	.byte	0x04, 0x17
        /*002e*/ 	.short	(.L_1053 - .L_1052)
.L_1052:
        /*0030*/ 	.word	0x00000000
        /*0034*/ 	.short	0x0000
        /*0036*/ 	.short	0x0000
        /*0038*/ 	.byte	0x00, 0xf0, 0x21, 0x00


	//----- nvinfo : EIATTR_MAXREG_COUNT
	.align		4
.L_1053:
        /*003c*/ 	.byte	0x03, 0x1b
        /*003e*/ 	.short	0x00ff


	//----- nvinfo : EIATTR_EXIT_INSTR_OFFSETS
	.align		4
        /*0040*/ 	.byte	0x04, 0x1c
        /*0042*/ 	.short	(.L_1055 - .L_1054)


	//   ....[0]....
.L_1054:
        /*0044*/ 	.word	0x00000080


	//----- nvinfo : EIATTR_MAX_THREADS
	.align		4
.L_1055:
        /*0048*/ 	.byte	0x04, 0x05
        /*004a*/ 	.short	(.L_1057 - .L_1056)
.L_1056:
        /*004c*/ 	.word	0x0000001c
        /*0050*/ 	.word	0x00000001
        /*0054*/ 	.word	0x00000001
.L_1057:


//--------------------- .nv.info.tvmgen_default_fused_squeeze_concatenate_26_kernel --------------------------
	.section	.nv.info.tvmgen_default_fused_squeeze_concatenate_26_kernel,"",@"SHT_CUDA_INFO"
	.sectionflags	@""
	.align	4


	//----- nvinfo : EIATTR_CUDA_API_VERSION
	.align		4
        /*0000*/ 	.byte	0x04, 0x37
        /*0002*/ 	.short	(.L_1059 - .L_1058)
.L_1058:
        /*0004*/ 	.word	0x0000007e


	//----- nvinfo : EIATTR_SW2861232_WAR
	.align		4
.L_1059:
        /*0008*/ 	.byte	0x01, 0x35
	.zero		2


	//----- nvinfo : EIATTR_PARAM_CBANK
	.align		4
        /*000c*/ 	.byte	0x04, 0x0a
        /*000e*/ 	.short	(.L_1061 - .L_1060)
	.align		4
.L_1060:
        /*0010*/ 	.word	index@(.nv.constant0.tvmgen_default_fused_squeeze_concatenate_26_kernel)
        /*0014*/ 	.short	0x0160
        /*0016*/ 	.short	0x0018


	//----- nvinfo : EIATTR_CBANK_PARAM_SIZE
	.align		4
.L_1061:
        /*0018*/ 	.byte	0x03, 0x19
        /*001a*/ 	.short	0x0018


	//----- nvinfo : EIATTR_KPARAM_INFO
	.align		4
        /*001c*/ 	.byte	0x04, 0x17
        /*001e*/ 	.short	(.L_1063 - .L_1062)
.L_1062:
        /*0020*/ 	.word	0x00000000
        /*0024*/ 	.short	0x0002
        /*0026*/ 	.short	0x0010
        /*0028*/ 	.byte	0x00, 0xf0, 0x21, 0x00


	//----- nvinfo : EIATTR_KPARAM_INFO
	.align		4
.L_1063:
        /*002c*/ 	.byte	0x04, 0x17
        /*002e*/ 	.short	(.L_1065 - .L_1064)
.L_1064:
        /*0030*/ 	.word	0x00000000
        /*0034*/ 	.short	0x0001
        /*0036*/ 	.short	0x0008
        /*0038*/ 	.byte	0x00, 0xf0, 0x21, 0x00


	//----- nvinfo : EIATTR_KPARAM_INFO
	.align		4
.L_1065:
        /*003c*/ 	.byte	0x04, 0x17
        /*003e*/ 	.short	(.L_1067 - .L_1066)
.L_1066:
        /*0040*/ 	.word	0x00000000
        /*0044*/ 	.short	0x0000
        /*0046*/ 	.short	0x0000
        /*0048*/ 	.byte	0x00, 0xf0, 0x21, 0x00


	//----- nvinfo : EIATTR_MAXREG_COUNT
	.align		4
.L_1067:
        /*004c*/ 	.byte	0x03, 0x1b
        /*004e*/ 	.short	0x00ff


	//----- nvinfo : EIATTR_EXIT_INSTR_OFFSETS
	.align		4
        /*0050*/ 	.byte	0x04, 0x1c
        /*0052*/ 	.short	(.L_1069 - .L_1068)


	//   ....[0]....
.L_1068:
        /*0054*/ 	.word	0x000000b0


	//----- nvinfo : EIATTR_MAX_THREADS
	.align		4
.L_1069:
        /*0058*/ 	.byte	0x04, 0x05
        /*005a*/ 	.short	(.L_1071 - .L_1070)
.L_1070:
        /*005c*/ 	.word	0x0000009c
        /*0060*/ 	.word	0x00000001
        /*0064*/ 	.word	0x00000001
.L_1071:


//--------------------- .nv.info.tvmgen_default_fused_split_sigmoid_sigmoid_multiply_sigmoid_tanh_multiply_add_tanh_multiply_sta_2bcd01aae566f75b__kernel_25 --------------------------
	.section	.nv.info.tvmgen_default_fused_split_sigmoid_sigmoid_multiply_sigmoid_tanh_multiply_add_tanh_multiply_sta_2bcd01aae566f75b__kernel_25,"",@"SHT_CUDA_INFO"
	.sectionflags	@""
	.align	4


	//----- nvinfo : EIATTR_CUDA_API_VERSION
	.align		4
        /*0000*/ 	.byte	0x04, 0x37
        /*0002*/ 	.short	(.L_1073 - .L_1072)
.L_1072:
        /*0004*/ 	.word	0x0000007e


	//----- nvinfo : EIATTR_SW2861232_WAR
	.align		4
.L_1073:
        /*0008*/ 	.byte	0x01, 0x35
	.zero		2


	//----- nvinfo : EIATTR_PARAM_CBANK
	.align		4
        /*000c*/ 	.byte	0x04, 0x0a
        /*000e*/ 	.short	(.L_1075 - .L_1074)
	.align		4
.L_1074:
        /*0010*/ 	.word	index@(.nv.constant0.tvmgen_default_fused_split_sigmoid_sigmoid_multiply_sigmoid_tanh_multiply_add_tanh_multiply_sta_2bcd01aae566f75b__kernel_25)
        /*0014*/ 	.short	0x0160
        /*0016*/ 	.short	0x0010


	//----- nvinfo : EIATTR_CBANK_PARAM_SIZE
	.align		4
.L_1075:
        /*0018*/ 	.byte	0x03, 0x19
        /*001a*/ 	.short	0x0010


	//----- nvinfo : EIATTR_KPARAM_INFO
	.align		4
        /*001c*/ 	.byte	0x04, 0x17
        /*001e*/ 	.short	(.L_1077 - .L_1076)
.L_1076:
        /*0020*/ 	.word	0x00000000
        /*0024*/ 	.short	0x0001
        /*0026*/ 	.short	0x0008
        /*0028*/ 	.byte	0x00, 0xf0, 0x21, 0x00


	//----- nvinfo : EIATTR_KPARAM_INFO
	.align		4
.L_1077:
        /*002c*/ 	.byte	0x04, 0x17
        /*002e*/ 	.short	(.L_1079 - .L_1078)
.L_1078:
        /*0030*/ 	.word	0x00000000
        /*0034*/ 	.short	0x0000
        /*0036*/ 	.short	0x0000
        /*0038*/ 	.byte	0x00, 0xf0, 0x21, 0x00


	//----- nvinfo : EIATTR_MAXREG_COUNT
	.align		4
.L_1079:
        /*003c*/ 	.byte	0x03, 0x1b
        /*003e*/ 	.short	0x00ff


	//----- nvinfo : EIATTR_EXIT_INSTR_OFFSETS
	.align		4
        /*0040*/ 	.byte	0x04, 0x1c
        /*0042*/ 	.short	(.L_1081 - .L_1080)


	//   ....[0]....
.L_1080:
        /*0044*/ 	.word	0x00000080


	//----- nvinfo : EIATTR_MAX_THREADS
	.align		4
.L_1081:
        /*0048*/ 	.byte	0x04, 0x05
        /*004a*/ 	.short	(.L_1083 - .L_1082)
.L_1082:
        /*004c*/ 	.word	0x00000080
        /*0050*/ 	.word	0x00000001
        /*0054*/ 	.word	0x00000001
.L_1083:


//--------------------- .nv.info.tvmgen_default_fused_transpose_split_kernel_4 --------------------------
	.section	.nv.info.tvmgen_default_fused_transpose_split_kernel_4,"",@"SHT_CUDA_INFO"
	.sectionflags	@""
	.align	4


	//----- nvinfo : EIATTR_CUDA_API_VERSION
	.align		4
        /*0000*/ 	.byte	0x04, 0x37
        /*0002*/ 	.short	(.L_1085 - .L_1084)
.L_1084:
        /*0004*/ 	.word	0x0000007e


	//----- nvinfo : EIATTR_SW2861232_WAR
	.align		4
.L_1085:
        /*0008*/ 	.byte	0x01, 0x35
	.zero		2


	//----- nvinfo : EIATTR_PARAM_CBANK
	.align		4
        /*000c*/ 	.byte	0x04, 0x0a
        /*000e*/ 	.short	(.L_1087 - .L_1086)
	.align		4
.L_1086:
        /*0010*/ 	.word	index@(.nv.constant0.tvmgen_default_fused_transpose_split_kernel_4)
        /*0014*/ 	.short	0x0160
        /*0016*/ 	.short	0x0010


	//----- nvinfo : EIATTR_CBANK_PARAM_SIZE
	.align		4
.L_1087:
        /*0018*/ 	.byte	0x03, 0x19
        /*001a*/ 	.short	0x0010


	//----- nvinfo : EIATTR_KPARAM_INFO
	.align		4
        /*001c*/ 	.byte	0x04, 0x17
        /*001e*/ 	.short	(.L_1089 - .L_1088)
.L_1088:
        /*0020*/ 	.word	0x00000000
        /*0024*/ 	.short	0x0001
        /*0026*/ 	.short	0x0008
        /*0028*/ 	.byte	0x00, 0xf0, 0x21, 0x00


	//----- nvinfo : EIATTR_KPARAM_INFO
	.align		4
.L_1089:
        /*002c*/ 	.byte	0x04, 0x17
        /*002e*/ 	.short	(.L_1091 - .L_1090)
.L_1090:
        /*0030*/ 	.word	0x00000000
        /*0034*/ 	.short	0x0000
        /*0036*/ 	.short	0x0000
        /*0038*/ 	.byte	0x00, 0xf0, 0x21, 0x00


	//----- nvinfo : EIATTR_MAXREG_COUNT
	.align		4
.L_1091:
        /*003c*/ 	.byte	0x03, 0x1b
        /*003e*/ 	.short	0x00ff


	//----- nvinfo : EIATTR_EXIT_INSTR_OFFSETS
	.align		4
        /*0040*/ 	.byte	0x04, 0x1c
        /*0042*/ 	.short	(.L_1093 - .L_1092)


	//   ....[0]....
.L_1092:
        /*0044*/ 	.word	0x00000080


	//----- nvinfo : EIATTR_MAX_THREADS
	.align		4
.L_1093:
        /*0048*/ 	.byte	0x04, 0x05
        /*004a*/ 	.short	(.L_1095 - .L_1094)
.L_1094:
        /*004c*/ 	.word	0x0000001c
        /*0050*/ 	.word	0x00000001
        /*0054*/ 	.word	0x00000001
.L_1095:


//--------------------- .nv.info.tvmgen_default_fused_squeeze_concatenate_49_kernel --------------------------
	.section	.nv.info.tvmgen_default_fused_squeeze_concatenate_49_kernel,"",@"SHT_CUDA_INFO"
	.sectionflags	@""
	.align	4


	//----- nvinfo : EIATTR_CUDA_API_VERSION
	.align		4
        /*0000*/ 	.byte	0x04, 0x37
        /*0002*/ 	.short	(.L_1097 - .L_1096)
.L_1096:
        /*0004*/ 	.word	0x0000007e


	//----- nvinfo : EIATTR_SW2861232_WAR
	.align		4
.L_1097:
        /*0008*/ 	.byte	0x01, 0x35
	.zero		2


	//----- nvinfo : EIATTR_PARAM_CBANK
	.align		4
        /*000c*/ 	.byte	0x04, 0x0a
        /*000e*/ 	.short	(.L_1099 - .L_1098)
	.align		4
.L_1098:
        /*0010*/ 	.word	index@(.nv.constant0.tvmgen_default_fused_squeeze_concatenate_49_kernel)
        /*0014*/ 	.short	0x0160
        /*0016*/ 	.short	0x0018


	//----- nvinfo : EIATTR_CBANK_PARAM_SIZE
	.align		4
.L_1099:
        /*0018*/ 	.byte	0x03, 0x19
        /*001a*/ 	.short	0x0018


	//----- nvinfo : EIATTR_KPARAM_INFO
	.align		4
        /*001c*/ 	.byte	0x04, 0x17
        /*001e*/ 	.short	(.L_1101 - .L_1100)
.L_1100:
        /*0020*/ 	.word	0x00000000
        /*0024*/ 	.short	0x0002
        /*0026*/ 	.short	0x0010
        /*0028*/ 	.byte	0x00, 0xf0, 0x21, 0x00


	//----- nvinfo : EIATTR_KPARAM_INFO
	.align		4
.L_1101:
        /*002c*/ 	.byte	0x04, 0x17
        /*002e*/ 	.short	(.L_1103 - .L_1102)
.L_1102:
        /*0030*/ 	.word	0x00000000
        /*0034*/ 	.short	0x0001
        /*0036*/ 	.short	0x0008
        /*0038*/ 	.byte	0x00, 0xf0, 0x21, 0x00


	//----- nvinfo : EIATTR_KPARAM_INFO
	.align		4
.L_1103:
        /*003c*/ 	.byte	0x04, 0x17
        /*003e*/ 	.short	(.L_1105 - .L_1104)
.L_1104:
        /*0040*/ 	.word	0x00000000
        /*0044*/ 	.short	0x0000
        /*0046*/ 	.short	0x0000
        /*0048*/ 	.byte	0x00, 0xf0, 0x21, 0x00


	//----- nvinfo : EIATTR_MAXREG_COUNT
	.align		4
.L_1105:
        /*004c*/ 	.byte	0x03, 0x1b
        /*004e*/ 	.short	0x00ff


	//----- nvinfo : EIATTR_EXIT_INSTR_OFFSETS
	.align		4
        /*0050*/ 	.byte	0x04, 0x1c
        /*0052*/ 	.short	(.L_1107 - .L_1106)


	//   ....[0]....
.L_1106:
        /*0054*/ 	.word	0x000000b0


	//----- nvinfo : EIATTR_MAX_THREADS
	.align		4
.L_1107:
        /*0058*/ 	.byte	0x04, 0x05
        /*005a*/ 	.short	(.L_1109 - .L_1108)
.L_1108:
        /*005c*/ 	.word	0x00000100
        /*0060*/ 	.word	0x00000001
        /*0064*/ 	.word	0x00000001
.L_1109:


//--------------------- .nv.info.tvmgen_default_fused_split_kernel_3 --------------------------
	.section	.nv.info.tvmgen_default_fused_split_kernel_3,"",@"SHT_CUDA_INFO"
	.sectionflags	@""
	.align	4


	//----- nvinfo : EIATTR_CUDA_API_VERSION
	.align		4
        /*0000*/ 	.byte	0x04, 0x37
        /*0002*/ 	.short	(.L_1111 - .L_1110)
.L_1110:
        /*0004*/ 	.word	0x0000007e


	//----- nvinfo : EIATTR_SW2861232_WAR
	.align		4
.L_1111:
        /*0008*/ 	.byte	0x01, 0x35
	.zero		2


	//----- nvinfo : EIATTR_PARAM_CBANK
	.align		4
        /*000c*/ 	.byte	0x04, 0x0a
        /*000e*/ 	.short	(.L_1113 - .L_1112)
	.align		4
.L_1112:
        /*0010*/ 	.word	index@(.nv.constant0.tvmgen_default_fused_split_kernel_3)
        /*0014*/ 	.short	0x0160
        /*0016*/ 	.short	0x0010


	//----- nvinfo : EIATTR_CBANK_PARAM_SIZE
	.align		4
.L_1113:
        /*0018*/ 	.byte	0x03, 0x19
        /*001a*/ 	.short	0x0010


	//----- nvinfo : EIATTR_KPARAM_INFO
	.align		4
        /*001c*/ 	.byte	0x04, 0x17
        /*001e*/ 	.short	(.L_1115 - .L_1114)
.L_1114:
        /*0020*/ 	.word	0x00000000
        /*0024*/ 	.short	0x0001
        /*0026*/ 	.short	0x0008
        /*0028*/ 	.byte	0x00, 0xf0, 0x21, 0x00


	//----- nvinfo : EIATTR_KPARAM_INFO
	.align		4
.L_1115:
        /*002c*/ 	.byte	0x04, 0x17
        /*002e*/ 	.short	(.L_1117 - .L_1116)
.L_1116:
        /*0030*/ 	.word	0x00000000
        /*0034*/ 	.short	0x0000
        /*0036*/ 	.short	0x0000
        /*0038*/ 	.byte	0x00, 0xf0, 0x21, 0x00


	//----- nvinfo : EIATTR_MAXREG_COUNT
	.align		4
.L_1117:
        /*003c*/ 	.byte	0x03, 0x1b
        /*003e*/ 	.short	0x00ff


	//----- nvinfo : EIATTR_EXIT_INSTR_OFFSETS
	.align		4
        /*0040*/ 	.byte	0x04, 0x1c
        /*0042*/ 	.short	(.L_1119 - .L_1118)


	//   ....[0]....
.L_1118:
        /*0044*/ 	.word	0x00000080


	//----- nvinfo : EIATTR_MAX_THREADS
	.align		4
.L_1119:
        /*0048*/ 	.byte	0x04, 0x05
        /*004a*/ 	.short	(.L_1121 - .L_1120)
.L_1120:
        /*004c*/ 	.word	0x00000080
        /*0050*/ 	.word	0x00000001
        /*0054*/ 	.word	0x00000001
.L_1121:


//--------------------- .nv.info.tvmgen_default_fused_squeeze_concatenate_12_kernel --------------------------
	.section	.nv.info.tvmgen_default_fused_squeeze_concatenate_12_kernel,"",@"SHT_CUDA_INFO"
	.sectionflags	@""
	.align	4


	//----- nvinfo : EIATTR_CUDA_API_VERSION
	.align		4
        /*0000*/ 	.byte	0x04, 0x37
        /*0002*/ 	.short	(.L_1123 - .L_1122)
.L_1122:
        /*0004*/ 	.word	0x0000007e


	//----- nvinfo : EIATTR_SW2861232_WAR
	.align		4
.L_1123:
        /*0008*/ 	.byte	0x01, 0x35
	.zero		2


	//----- nvinfo : EIATTR_PARAM_CBANK
	.align		4
        /*000c*/ 	.byte	0x04, 0x0a
        /*000e*/ 	.short	(.L_1125 - .L_1124)
	.align		4
.L_1124:
        /*0010*/ 	.word	index@(.nv.constant0.tvmgen_default_fused_squeeze_concatenate_12_kernel)
        /*0014*/ 	.short	0x0160
        /*0016*/ 	.short	0x0018


	//----- nvinfo : EIATTR_CBANK_PARAM_SIZE
	.align		4
.L_1125:
        /*0018*/ 	.byte	0x03, 0x19
        /*001a*/ 	.short	0x0018


	//----- nvinfo : EIATTR_KPARAM_INFO
	.align		4
        /*001c*/ 	.byte	0x04, 0x17
        /*001e*/ 	.short	(.L_1127 - .L_1126)
.L_1126:
        /*0020*/ 	.word	0x00000000
        /*0024*/ 	.short	0x0002
        /*0026*/ 	.short	0x0010
        /*0028*/ 	.byte	0x00, 0xf0, 0x21, 0x00


	//----- nvinfo : EIATTR_KPARAM_INFO
	.align		4
.L_1127:
        /*002c*/ 	.byte	0x04, 0x17
        /*002e*/ 	.short	(.L_1129 - .L_1128)
.L_1128:
        /*0030*/ 	.word	0x00000000
        /*0034*/ 	.short	0x0001
        /*0036*/ 	.short	0x0008
        /*0038*/ 	.byte	0x00, 0xf0, 0x21, 0x00


	//----- nvinfo : EIATTR_KPARAM_INFO
	.align		4
.L_1129:
        /*003c*/ 	.byte	0x04, 0x17
        /*003e*/ 	.short	(.L_1131 - .L_1130)
.L_1130:
        /*0040*/ 	.word	0x00000000
        /*0044*/ 	.short	0x0000
        /*0046*/ 	.short	0x0000
        /*0048*/ 	.byte	0x00, 0xf0, 0x21, 0x00


	//----- nvinfo : EIATTR_MAXREG_COUNT
	.align		4
.L_1131:
        /*004c*/ 	.byte	0x03, 0x1b
        /*004e*/ 	.short	0x00ff


	//----- nvinfo : EIATTR_EXIT_INSTR_OFFSETS
	.align		4
        /*0050*/ 	.byte	0x04, 0x1c
        /*0052*/ 	.short	(.L_1133 - .L_1132)


	//   ....[0]....
.L_1132:
        /*0054*/ 	.word	0x000000b0


	//----- nvinfo : EIATTR_MAX_THREADS
	.align		4
.L_1133:
        /*0058*/ 	.byte	0x04, 0x05
        /*005a*/ 	.short	(.L_1135 - .L_1134)
.L_1134:
        /*005c*/ 	.word	0x0000009c
        /*0060*/ 	.word	0x00000001
        /*0064*/ 	.word	0x00000001
.L_1135:


//--------------------- .nv.info.tvmgen_default_fused_squeeze_concatenate_32_kernel --------------------------
	.section	.nv.info.tvmgen_default_fused_squeeze_concatenate_32_kernel,"",@"SHT_CUDA_INFO"
	.sectionflags	@""
	.align	4


	//----- nvinfo : EIATTR_CUDA_API_VERSION
	.align		4
        /*0000*/ 	.byte	0x04, 0x37
        /*0002*/ 	.short	(.L_1137 - .L_1136)
.L_1136:
        /*0004*/ 	.word	0x0000007e


	//----- nvinfo : EIATTR_SW2861232_WAR
	.align		4
.L_1137:
        /*0008*/ 	.byte	0x01, 0x35
	.zero		2


	//----- nvinfo : EIATTR_PARAM_CBANK
	.align		4
        /*000c*/ 	.byte	0x04, 0x0a
        /*000e*/ 	.short	(.L_1139 - .L_1138)
	.align		4
.L_1138:
        /*0010*/ 	.word	index@(.nv.constant0.tvmgen_default_fused_squeeze_concatenate_32_kernel)
        /*0014*/ 	.short	0x0160
        /*0016*/ 	.short	0x0018


	//----- nvinfo : EIATTR_CBANK_PARAM_SIZE
	.align		4
.L_1139:
        /*0018*/ 	.byte	0x03, 0x19
        /*001a*/ 	.short	0x0018


	//----- nvinfo : EIATTR_KPARAM_INFO
	.align		4
        /*001c*/ 	.byte	0x04, 0x17
        /*001e*/ 	.short	(.L_1141 - .L_1140)
.L_1140:
        /*0020*/ 	.word	0x00000000
        /*0024*/ 	.short	0x0002
        /*0026*/ 	.short	0x0010
        /*0028*/ 	.byte	0x00, 0xf0, 0x21, 0x00


	//----- nvinfo : EIATTR_KPARAM_INFO
	.align		4
.L_1141:
        /*002c*/ 	.byte	0x04, 0x17
        /*002e*/ 	.short	(.L_1143 - .L_1142)
.L_1142:
        /*0030*/ 	.word	0x00000000
        /*0034*/ 	.short	0x0001
        /*0036*/ 	.short	0x0008
        /*0038*/ 	.byte	0x00, 0xf0, 0x21, 0x00


	//----- nvinfo : EIATTR_KPARAM_INFO
	.align		4
.L_1143:
        /*003c*/ 	.byte	0x04, 0x17
        /*003e*/ 	.short	(.L_1145 - .L_1144)
.L_1144:
        /*0040*/ 	.word	0x00000000
        /*0044*/ 	.short	0x0000
        /*0046*/ 	.short	0x0000
        /*0048*/ 	.byte	0x00, 0xf0, 0x21, 0x00


	//----- nvinfo : EIATTR_MAXREG_COUNT
	.align		4
.L_1145:
        /*004c*/ 	.byte	0x03, 0x1b
        /*004e*/ 	.short	0x00ff


	//----- nvinfo : EIATTR_EXIT_INSTR_OFFSETS
	.align		4
        /*0050*/ 	.byte	0x04, 0x1c
        /*0052*/ 	.short	(.L_1147 - .L_1146)


	//   ....[0]....
.L_1146:
        /*0054*/ 	.word	0x000000b0


	//----- nvinfo : EIATTR_MAX_THREADS
	.align		4
.L_1147:
        /*0058*/ 	.byte	0x04, 0x05
        /*005a*/ 	.short	(.L_1149 - .L_1148)
.L_1148:
        /*005c*/ 	.word	0x00000100
        /*0060*/ 	.word	0x00000001
        /*0064*/ 	.word	0x00000001
.L_1149:


//--------------------- .nv.info.tvmgen_default_fused_squeeze_concatenate_44_kernel --------------------------
	.section	.nv.info.tvmgen_default_fused_squeeze_concatenate_44_kernel,"",@"SHT_CUDA_INFO"
	.sectionflags	@""
	.align	4


	//----- nvinfo : EIATTR_CUDA_API_VERSION
	.align		4
        /*0000*/ 	.byte	0x04, 0x37
        /*0002*/ 	.short	(.L_1151 - .L_1150)
.L_1150:
        /*0004*/ 	.word	0x0000007e


	//----- nvinfo : EIATTR_SW2861232_WAR
	.align		4
.L_1151:
        /*0008*/ 	.byte	0x01, 0x35
	.zero		2


	//----- nvinfo : EIATTR_PARAM_CBANK
	.align		4
        /*000c*/ 	.byte	0x04, 0x0a
        /*000e*/ 	.short	(.L_1153 - .L_1152)
	.align		4
.L_1152:
        /*0010*/ 	.word	index@(.nv.constant0.tvmgen_default_fused_squeeze_concatenate_44_kernel)
        /*0014*/ 	.short	0x0160
        /*0016*/ 	.short	0x0018


	//----- nvinfo : EIATTR_CBANK_PARAM_SIZE
	.align		4
.L_1153:
        /*0018*/ 	.byte	0x03, 0x19
        /*001a*/ 	.short	0x0018


	//----- nvinfo : EIATTR_KPARAM_INFO
	.align		4
        /*001c*/ 	.byte	0x04, 0x17
        /*001e*/ 	.short	(.L_1155 - .L_1154)
.L_1154:
        /*0020*/ 	.word	0x00000000
        /*0024*/ 	.short	0x0002
        /*0026*/ 	.short	0x0010
        /*0028*/ 	.byte	0x00, 0xf0, 0x21, 0x00


	//----- nvinfo : EIATTR_KPARAM_INFO
	.align		4
.L_1155:
        /*002c*/ 	.byte	0x04, 0x17
        /*002e*/ 	.short	(.L_1157 - .L_1156)
.L_1156:
        /*0030*/ 	.word	0x00000000
        /*0034*/ 	.short	0x0001
        /*0036*/ 	.short	0x0008
        /*0038*/ 	.byte	0x00, 0xf0, 0x21, 0x00


	//----- nvinfo : EIATTR_KPARAM_INFO
	.align		4
.L_1157:
        /*003c*/ 	.byte	0x04, 0x17
        /*003e*/ 	.short	(.L_1159 - .L_1158)
.L_1158:
        /*0040*/ 	.word	0x00000000
        /*0044*/ 	.short	0x0000
        /*0046*/ 	.short	0x0000
        /*0048*/ 	.byte	0x00, 0xf0, 0x21, 0x00


	//----- nvinfo : EIATTR_MAXREG_COUNT
	.align		4
.L_1159:
        /*004c*/ 	.byte	0x03, 0x1b
        /*004e*/ 	.short	0x00ff


	//----- nvinfo : EIATTR_EXIT_INSTR_OFFSETS
	.align		4
        /*0050*/ 	.byte	0x04, 0x1c
        /*0052*/ 	.short	(.L_1161 - .L_1160)


	//   ....[0]....
.L_1160:
        /*0054*/ 	.word	0x000000b0


	//----- nvinfo : EIATTR_MAX_THREADS
	.align		4
.L_1161:
        /*0058*/ 	.byte	0x04, 0x05
        /*005a*/ 	.short	(.L_1163 - .L_1162)
.L_1162:
        /*005c*/ 	.word	0x00000100
        /*0060*/ 	.word	0x00000001
        /*0064*/ 	.word	0x00000001
.L_1163:


//--------------------- .nv.info.tvmgen_default_fused_squeeze_concatenate_19_kernel --------------------------
	.section	.nv.info.tvmgen_default_fused_squeeze_concatenate_19_kernel,"",@"SHT_CUDA_INFO"
	.sectionflags	@""
	.align	4


	//----- nvinfo : EIATTR_CUDA_API_VERSION
	.align		4
        /*0000*/ 	.byte	0x04, 0x37
        /*0002*/ 	.short	(.L_1165 - .L_1164)
.L_1164:
        /*0004*/ 	.word	0x0000007e


	//----- nvinfo : EIATTR_SW2861232_WAR
	.align		4
.L_1165:
        /*0008*/ 	.byte	0x01, 0x35
	.zero		2


	//----- nvinfo : EIATTR_PARAM_CBANK
	.align		4
        /*000c*/ 	.byte	0x04, 0x0a
        /*000e*/ 	.short	(.L_1167 - .L_1166)
	.align		4
.L_1166:
        /*0010*/ 	.word	index@(.nv.constant0.tvmgen_default_fused_squeeze_concatenate_19_kernel)
        /*0014*/ 	.short	0x0160
        /*0016*/ 	.short	0x0018


	//----- nvinfo : EIATTR_CBANK_PARAM_SIZE
	.align		4
.L_1167:
        /*0018*/ 	.byte	0x03, 0x19
        /*001a*/ 	.short	0x0018


	//----- nvinfo : EIATTR_KPARAM_INFO
	.align		4
        /*001c*/ 	.byte	0x04, 0x17
        /*001e*/ 	.short	(.L_1169 - .L_1168)
.L_1168:
        /*0020*/ 	.word	0x00000000
        /*0024*/ 	.short	0x0002
        /*0026*/ 	.short	0x0010
        /*0028*/ 	.byte	0x00, 0xf0, 0x21, 0x00


	//----- nvinfo : EIATTR_KPARAM_INFO
	.align		4
.L_1169:
        /*002c*/ 	.byte	0x04, 0x17
        /*002e*/ 	.short	(.L_1171 - .L_1170)
.L_1170:
        /*0030*/ 	.word	0x00000000
        /*0034*/ 	.short	0x0001
        /*0036*/ 	.short	0x0008
        /*0038*/ 	.byte	0x00, 0xf0, 0x21, 0x00


	//----- nvinfo : EIATTR_KPARAM_INFO
	.align		4
.L_1171:
        /*003c*/ 	.byte	0x04, 0x17
        /*003e*/ 	.short	(.L_1173 - .L_1172)
.L_1172:
        /*0040*/ 	.word	0x00000000
        /*0044*/ 	.short	0x0000
        /*0046*/ 	.short	0x0000
        /*0048*/ 	.byte	0x00, 0xf0, 0x21, 0x00


	//----- nvinfo : EIATTR_MAXREG_COUNT
	.align		4
.L_1173:
        /*004c*/ 	.byte	0x03, 0x1b
        /*004e*/ 	.short	0x00ff


	//----- nvinfo : EIATTR_EXIT_INSTR_OFFSETS
	.align		4
        /*0050*/ 	.byte	0x04, 0x1c
        /*0052*/ 	.short	(.L_1175 - .L_1174)


	//   ....[0]....
.L_1174:
        /*0054*/ 	.word	0x000000b0


	//----- nvinfo : EIATTR_MAX_THREADS
	.align		4
.L_1175:
        /*0058*/ 	.byte	0x04, 0x05
        /*005a*/ 	.short	(.L_1177 - .L_1176)
.L_1176:
        /*005c*/ 	.word	0x0000009c
        /*0060*/ 	.word	0x00000001
        /*0064*/ 	.word	0x00000001
.L_1177:


//--------------------- .nv.info.tvmgen_default_fused_transpose_split_kernel --------------------------
	.section	.nv.info.tvmgen_default_fused_transpose_split_kernel,"",@"SHT_CUDA_INFO"
	.sectionflags	@""
	.align	4


	//----- nvinfo : EIATTR_CUDA_API_VERSION
	.align		4
        /*0000*/ 	.byte	0x04, 0x37
        /*0002*/ 	.short	(.L_1179 - .L_1178)
.L_1178:
        /*0004*/ 	.word	0x0000007e


	//----- nvinfo : EIATTR_SW2861232_WAR
	.align		4
.L_1179:
        /*0008*/ 	.byte	0x01, 0x35
	.zero		2


	//----- nvinfo : EIATTR_PARAM_CBANK
	.align		4
        /*000c*/ 	.byte	0x04, 0x0a
        /*000e*/ 	.short	(.L_1181 - .L_1180)
	.align		4
.L_1180:
        /*0010*/ 	.word	index@(.nv.constant0.tvmgen_default_fused_transpose_split_kernel)
        /*0014*/ 	.short	0x0160
        /*0016*/ 	.short	0x0010


	//----- nvinfo : EIATTR_CBANK_PARAM_SIZE
	.align		4
.L_1181:
        /*0018*/ 	.byte	0x03, 0x19
        /*001a*/ 	.short	0x0010


	//----- nvinfo : EIATTR_KPARAM_INFO
	.align		4
        /*001c*/ 	.byte	0x04, 0x17
        /*001e*/ 	.short	(.L_1183 - .L_1182)
.L_1182:
        /*0020*/ 	.word	0x00000000
        /*0024*/ 	.short	0x0001
        /*0026*/ 	.short	0x0008
        /*0028*/ 	.byte	0x00, 0xf0, 0x21, 0x00


	//----- nvinfo : EIATTR_KPARAM_INFO
	.align		4
.L_1183:
        /*002c*/ 	.byte	0x04, 0x17
        /*002e*/ 	.short	(.L_1185 - .L_1184)
.L_1184:
        /*0030*/ 	.word	0x00000000
        /*0034*/ 	.short	0x0000
        /*0036*/ 	.short	0x0000
        /*0038*/ 	.byte	0x00, 0xf0, 0x21, 0x00


	//----- nvinfo : EIATTR_MAXREG_COUNT
	.align		4
.L_1185:
        /*003c*/ 	.byte	0x03, 0x1b
        /*003e*/ 	.short	0x00ff


	//----- nvinfo : EIATTR_EXIT_INSTR_OFFSETS
	.align		4
        /*0040*/ 	.byte	0x04, 0x1c
        /*0042*/ 	.short	(.L_1187 - .L_1186)


	//   ....[0]....
.L_1186:
        /*0044*/ 	.word	0x00000080


	//----- nvinfo : EIATTR_MAX_THREADS
	.align		4
.L_1187:
        /*0048*/ 	.byte	0x04, 0x05
        /*004a*/ 	.short	(.L_1189 - .L_1188)
.L_1188:
        /*004c*/ 	.word	0x0000001c
        /*0050*/ 	.word	0x00000001
        /*0054*/ 	.word	0x00000001
.L_1189:


//--------------------- .nv.info.tvmgen_default_fused_sigmoid_tanh_multiply_kernel --------------------------
	.section	.nv.info.tvmgen_default_fused_sigmoid_tanh_multiply_kernel,"",@"SHT_CUDA_INFO"
	.sectionflags	@""
	.align	4


	//----- nvinfo : EIATTR_CUDA_API_VERSION
	.align		4
        /*0000*/ 	.byte	0x04, 0x37
        /*0002*/ 	.short	(.L_1191 - .L_1190)
.L_1190:
        /*0004*/ 	.word	0x0000007e


	//----- nvinfo : EIATTR_SW2861232_WAR
	.align		4
.L_1191:
        /*0008*/ 	.byte	0x01, 0x35
	.zero		2


	//----- nvinfo : EIATTR_PARAM_CBANK
	.align		4
        /*000c*/ 	.byte	0x04, 0x0a
        /*000e*/ 	.short	(.L_1193 - .L_1192)
	.align		4
.L_1192:
        /*0010*/ 	.word	index@(.nv.constant0.tvmgen_default_fused_sigmoid_tanh_multiply_kernel)
        /*0014*/ 	.short	0x0160
        /*0016*/ 	.short	0x0018


	//----- nvinfo : EIATTR_CBANK_PARAM_SIZE
	.align		4
.L_1193:
        /*0018*/ 	.byte	0x03, 0x19
        /*001a*/ 	.short	0x0018


	//----- nvinfo : EIATTR_KPARAM_INFO
	.align		4
        /*001c*/ 	.byte	0x04, 0x17
        /*001e*/ 	.short	(.L_1195 - .L_1194)
.L_1194:
        /*0020*/ 	.word	0x00000000
        /*0024*/ 	.short	0x0002
        /*0026*/ 	.short	0x0010
        /*0028*/ 	.byte	0x00, 0xf0, 0x21, 0x00


	//----- nvinfo : EIATTR_KPARAM_INFO
	.align		4
.L_1195:
        /*002c*/ 	.byte	0x04, 0x17
        /*002e*/ 	.short	(.L_1197 - .L_1196)
.L_1196:
        /*0030*/ 	.word	0x00000000
        /*0034*/ 	.short	0x0001
        /*0036*/ 	.short	0x0008
        /*0038*/ 	.byte	0x00, 0xf0, 0x21, 0x00


	//----- nvinfo : EIATTR_KPARAM_INFO
	.align		4
.L_1197:
        /*003c*/ 	.byte	0x04, 0x17
        /*003e*/ 	.short	(.L_1199 - .L_1198)
.L_1198:
        /*0040*/ 	.word	0x00000000
        /*0044*/ 	.short	0x0000
        /*0046*/ 	.short	0x0000
        /*0048*/ 	.byte	0x00, 0xf0, 0x21, 0x00


	//----- nvinfo : EIATTR_MAXREG_COUNT
	.align		4
.L_1199:
        /*004c*/ 	.byte	0x03, 0x1b
        /*004e*/ 	.short	0x00ff


	//----- nvinfo : EIATTR_EXIT_INSTR_OFFSETS
	.align		4
        /*0050*/ 	.byte	0x04, 0x1c
        /*0052*/ 	.short	(.L_1201 - .L_1200)


	//   ....[0]....
.L_1200:
        /*0054*/ 	.word	0x00000320


	//----- nvinfo : EIATTR_MAX_THREADS
	.align		4
.L_1201:
        /*0058*/ 	.byte	0x04, 0x05
        /*005a*/ 	.short	(.L_1203 - .L_1202)
.L_1202:
        /*005c*/ 	.word	0x00000080
        /*0060*/ 	.word	0x00000001
        /*0064*/ 	.word	0x00000001


	//----- nvinfo : EIATTR_CRS_STACK_SIZE
	.align		4
.L_1203:
        /*0068*/ 	.byte	0x04, 0x1e
        /*006a*/ 	.short	(.L_1205 - .L_1204)
.L_1204:
        /*006c*/ 	.word	0x00000000
.L_1205:


//--------------------- .nv.info.tvmgen_default_fused_split_sigmoid_sigmoid_multiply_sigmoid_tanh_multiply_add_tanh_multiply_sta_2bcd01aae566f75b__kernel_11 --------------------------
	.section	.nv.info.tvmgen_default_fused_split_sigmoid_sigmoid_multiply_sigmoid_tanh_multiply_add_tanh_multiply_sta_2bcd01aae566f75b__kernel_11,"",@"SHT_CUDA_INFO"
	.sectionflags	@""
	.align	4


	//----- nvinfo : EIATTR_CUDA_API_VERSION
	.align		4
        /*0000*/ 	.byte	0x04, 0x37
        /*0002*/ 	.short	(.L_1207 - .L_1206)
.L_1206:
        /*0004*/ 	.word	0x0000007e


	//----- nvinfo : EIATTR_SW2861232_WAR
	.align		4
.L_1207:
        /*0008*/ 	.byte	0x01, 0x35
	.zero		2


	//----- nvinfo : EIATTR_PARAM_CBANK
	.align		4
        /*000c*/ 	.byte	0x04, 0x0a
        /*000e*/ 	.short	(.L_1209 - .L_1208)
	.align		4
.L_1208:
        /*0010*/ 	.word	index@(.nv.constant0.tvmgen_default_fused_split_sigmoid_sigmoid_multiply_sigmoid_tanh_multiply_add_tanh_multiply_sta_2bcd01aae566f75b__kernel_11)
        /*0014*/ 	.short	0x0160
        /*0016*/ 	.short	0x0010


	//----- nvinfo : EIATTR_CBANK_PARAM_SIZE
	.align		4
.L_1209:
        /*0018*/ 	.byte	0x03, 0x19
        /*001a*/ 	.short	0x0010


	//----- nvinfo : EIATTR_KPARAM_INFO
	.align		4
        /*001c*/ 	.byte	0x04, 0x17
        /*001e*/ 	.short	(.L_1211 - .L_1210)
.L_1210:
        /*0020*/ 	.word	0x00000000
        /*0024*/ 	.short	0x0001
        /*0026*/ 	.short	0x0008
        /*0028*/ 	.byte	0x00, 0xf0, 0x21, 0x00


	//----- nvinfo : EIATTR_KPARAM_INFO
	.align		4
.L_1211:
        /*002c*/ 	.byte	0x04, 0x17
        /*002e*/ 	.short	(.L_1213 - .L_1212)
.L_1212:
        /*0030*/ 	.word	0x00000000
        /*0034*/ 	.short	0x0000
        /*0036*/ 	.short	0x0000
        /*0038*/ 	.byte	0x00, 0xf0, 0x21, 0x00


	//----- nvinfo : EIATTR_MAXREG_COUNT
	.align		4
.L_1213:
        /*003c*/ 	.byte	0x03, 0x1b
        /*003e*/ 	.short	0x00ff


	//----- nvinfo : EIATTR_EXIT_INSTR_OFFSETS
	.align		4
        /*0040*/ 	.byte	0x04, 0x1c
        /*0042*/ 	.short	(.L_1215 - .L_1214)


	//   ....[0]....
.L_1214:
        /*0044*/ 	.word	0x00000080


	//----- nvinfo : EIATTR_MAX_THREADS
	.align		4
.L_1215:
        /*0048*/ 	.byte	0x04, 0x05
        /*004a*/ 	.short	(.L_1217 - .L_1216)
.L_1216:
        /*004c*/ 	.word	0x00000080
        /*0050*/ 	.word	0x00000001
        /*0054*/ 	.word	0x00000001
.L_1217:


//--------------------- .nv.info.tvmgen_default_fused_squeeze_concatenate_29_kernel --------------------------
	.section	.nv.info.tvmgen_default_fused_squeeze_concatenate_29_kernel,"",@"SHT_CUDA_INFO"
	.sectionflags	@""
	.align	4


	//----- nvinfo : EIATTR_CUDA_API_VERSION
	.align		4
        /*0000*/ 	.byte	0x04, 0x37
        /*0002*/ 	.short	(.L_1219 - .L_1218)
.L_1218:
        /*0004*/ 	.word	0x0000007e


	//----- nvinfo : EIATTR_SW2861232_WAR
	.align		4
.L_1219:
        /*0008*/ 	.byte	0x01, 0x35
	.zero		2


	//----- nvinfo : EIATTR_PARAM_CBANK
	.align		4
        /*000c*/ 	.byte	0x04, 0x0a
        /*000e*/ 	.short	(.L_1221 - .L_1220)
	.align		4
.L_1220:
        /*0010*/ 	.word	index@(.nv.constant0.tvmgen_default_fused_squeeze_concatenate_29_kernel)
        /*0014*/ 	.short	0x0160
        /*0016*/ 	.short	0x0018


	//----- nvinfo : EIATTR_CBANK_PARAM_SIZE
	.align		4
.L_1221:
        /*0018*/ 	.byte	0x03, 0x19
        /*001a*/ 	.short	0x0018


	//----- nvinfo : EIATTR_KPARAM_INFO
	.align		4
        /*001c*/ 	.byte	0x04, 0x17
        /*001e*/ 	.short	(.L_1223 - .L_1222)
.L_1222:
        /*0020*/ 	.word	0x00000000
        /*0024*/ 	.short	0x0002
        /*0026*/ 	.short	0x0010
        /*0028*/ 	.byte	0x00, 0xf0, 0x21, 0x00


	//----- nvinfo : EIATTR_KPARAM_INFO
	.align		4
.L_1223:
        /*002c*/ 	.byte	0x04, 0x17
        /*002e*/ 	.short	(.L_1225 - .L_1224)
.L_1224:
        /*0030*/ 	.word	0x00000000
        /*0034*/ 	.short	0x0001
        /*0036*/ 	.short	0x0008
        /*0038*/ 	.byte	0x00, 0xf0, 0x21, 0x00


	//----- nvinfo : EIATTR_KPARAM_INFO
	.align		4
.L_1225:
        /*003c*/ 	.byte	0x04, 0x17
        /*003e*/ 	.short	(.L_1227 - .L_1226)
.L_1226:
        /*0040*/ 	.word	0x00000000
        /*0044*/ 	.short	0x0000
        /*0046*/ 	.short	0x0000
        /*0048*/ 	.byte	0x00, 0xf0, 0x21, 0x00


	//----- nvinfo : EIATTR_MAXREG_COUNT
	.align		4
.L_1227:
        /*004c*/ 	.byte	0x03, 0x1b
        /*004e*/ 	.short	0x00ff


	//----- nvinfo : EIATTR_EXIT_INSTR_OFFSETS
	.align		4
        /*0050*/ 	.byte	0x04, 0x1c
        /*0052*/ 	.short	(.L_1229 - .L_1228)


	//   ....[0]....
.L_1228:
        /*0054*/ 	.word	0x000000b0


	//----- nvinfo : EIATTR_MAX_THREADS
	.align		4
.L_1229:
        /*0058*/ 	.byte	0x04, 0x05
        /*005a*/ 	.short	(.L_1231 - .L_1230)
.L_1230:
        /*005c*/ 	.word	0x00000100
        /*0060*/ 	.word	0x00000001
        /*0064*/ 	.word	0x00000001
.L_1231:


//--------------------- .nv.info.tvmgen_default_fused_split_sigmoid_sigmoid_multiply_sigmoid_tanh_multiply_add_tanh_multiply_sta_2bcd01aae566f75b__kernel_3 --------------------------
	.section	.nv.info.tvmgen_default_fused_split_sigmoid_sigmoid_multiply_sigmoid_tanh_multiply_add_tanh_multiply_sta_2bcd01aae566f75b__kernel_3,"",@"SHT_CUDA_INFO"
	.sectionflags	@""
	.align	4


	//----- nvinfo : EIATTR_CUDA_API_VERSION
	.align		4
        /*0000*/ 	.byte	0x04, 0x37
        /*0002*/ 	.short	(.L_1233 - .L_1232)
.L_1232:
        /*0004*/ 	.word	0x0000007e


	//----- nvinfo : EIATTR_SW2861232_WAR
	.align		4
.L_1233:
        /*0008*/ 	.byte	0x01, 0x35
	.zero		2


	//----- nvinfo : EIATTR_PARAM_CBANK
	.align		4
        /*000c*/ 	.byte	0x04, 0x0a
        /*000e*/ 	.short	(.L_1235 - .L_1234)
	.align		4
.L_1234:
        /*0010*/ 	.word	index@(.nv.constant0.tvmgen_default_fused_split_sigmoid_sigmoid_multiply_sigmoid_tanh_multiply_add_tanh_multiply_sta_2bcd01aae566f75b__kernel_3)
        /*0014*/ 	.short	0x0160
        /*0016*/ 	.short	0x0010


	//----- nvinfo : EIATTR_CBANK_PARAM_SIZE
	.align		4
.L_1235:
        /*0018*/ 	.byte	0x03, 0x19
        /*001a*/ 	.short	0x0010


	//----- nvinfo : EIATTR_KPARAM_INFO
	.align		4
        /*001c*/ 	.byte	0x04, 0x17
        /*001e*/ 	.short	(.L_1237 - .L_1236)
.L_1236:
        /*0020*/ 	.word	0x00000000
        /*0024*/ 	.short	0x0001
        /*0026*/ 	.short	0x0008
        /*0028*/ 	.byte	0x00, 0xf0, 0x21, 0x00


	//----- nvinfo : EIATTR_KPARAM_INFO
	.align		4
.L_1237:
        /*002c*/ 	.byte	0x04, 0x17
        /*002e*/ 	.short	(.L_1239 - .L_1238)
.L_1238:
        /*0030*/ 	.word	0x00000000
        /*0034*/ 	.short	0x0000
        /*0036*/ 	.short	0x0000
        /*0038*/ 	.byte	0x00, 0xf0, 0x21, 0x00


	//----- nvinfo : EIATTR_MAXREG_COUNT
	.align		4
.L_1239:
        /*003c*/ 	.byte	0x03, 0x1b
        /*003e*/ 	.short	0x00ff


	//----- nvinfo : EIATTR_EXIT_INSTR_OFFSETS
	.align		4
        /*0040*/ 	.byte	0x04, 0x1c
        /*0042*/ 	.short	(.L_1241 - .L_1240)


	//   ....[0]....
.L_1240:
        /*0044*/ 	.word	0x00000080


	//----- nvinfo : EIATTR_MAX_THREADS
	.align		4
.L_1241:
        /*0048*/ 	.byte	0x04, 0x05
        /*004a*/ 	.short	(.L_1243 - .L_1242)
.L_1242:
        /*004c*/ 	.word	0x00000080
        /*0050*/ 	.word	0x00000001
        /*0054*/ 	.word	0x00000001
.L_1243:


//--------------------- .nv.info.tvmgen_default_fused_transpose_split_kernel_22 --------------------------
	.section	.nv.info.tvmgen_default_fused_transpose_split_kernel_22,"",@"SHT_CUDA_INFO"
	.sectionflags	@""
	.align	4


	//----- nvinfo : EIATTR_CUDA_API_VERSION
	.align		4
        /*0000*/ 	.byte	0x04, 0x37
        /*0002*/ 	.short	(.L_1245 - .L_1244)
.L_1244:
        /*0004*/ 	.word	0x0000007e


	//----- nvinfo : EIATTR_SW2861232_WAR
	.align		4
.L_1245:
        /*0008*/ 	.byte	0x01, 0x35
	.zero		2


	//----- nvinfo : EIATTR_PARAM_CBANK
	.align		4
        /*000c*/ 	.byte	0x04, 0x0a
        /*000e*/ 	.short	(.L_1247 - .L_1246)
	.align		4
.L_1246:
        /*0010*/ 	.word	index@(.nv.constant0.tvmgen_default_fused_transpose_split_kernel_22)
        /*0014*/ 	.short	0x0160
        /*0016*/ 	.short	0x0010


	//----- nvinfo : EIATTR_CBANK_PARAM_SIZE
	.align		4
.L_1247:
        /*0018*/ 	.byte	0x03, 0x19
        /*001a*/ 	.short	0x0010


	//----- nvinfo : EIATTR_KPARAM_INFO
	.align		4
        /*001c*/ 	.byte	0x04, 0x17
        /*001e*/ 	.short	(.L_1249 - .L_1248)
.L_1248:
        /*0020*/ 	.word	0x00000000
        /*0024*/ 	.short	0x0001
        /*0026*/ 	.short	0x0008
        /*0028*/ 	.byte	0x00, 0xf0, 0x21, 0x00


	//----- nvinfo : EIATTR_KPARAM_INFO
	.align		4
.L_1249:
        /*002c*/ 	.byte	0x04, 0x17
        /*002e*/ 	.short	(.L_1251 - .L_1250)
.L_1250:
        /*0030*/ 	.word	0x00000000
        /*0034*/ 	.short	0x0000
        /*0036*/ 	.short	0x0000
        /*0038*/ 	.byte	0x00, 0xf0, 0x21, 0x00


	//----- nvinfo : EIATTR_MAXREG_COUNT
	.align		4
.L_1251:
        /*003c*/ 	.byte	0x03, 0x1b
        /*003e*/ 	.short	0x00ff


	//----- nvinfo : EIATTR_EXIT_INSTR_OFFSETS
	.align		4
        /*0040*/ 	.byte	0x04, 0x1c
        /*0042*/ 	.short	(.L_1253 - .L_1252)


	//   ....[0]....
.L_1252:
        /*0044*/ 	.word	0x00000080


	//----- nvinfo : EIATTR_MAX_THREADS
	.align		4
.L_1253:
        /*0048*/ 	.byte	0x04, 0x05
        /*004a*/ 	.short	(.L_1255 - .L_1254)
.L_1254:
        /*004c*/ 	.word	0x0000001c
        /*0050*/ 	.word	0x00000001
        /*0054*/ 	.word	0x00000001
.L_1255:


//--------------------- .nv.info.tvmgen_default_fused_squeeze_concatenate_7_kernel --------------------------
	.section	.nv.info.tvmgen_default_fused_squeeze_concatenate_7_kernel,"",@"SHT_CUDA_INFO"
	.sectionflags	@""
	.align	4


	//----- nvinfo : EIATTR_CUDA_API_VERSION
	.align		4
        /*0000*/ 	.byte	0x04, 0x37
        /*0002*/ 	.short	(.L_1257 - .L_1256)
.L_1256:
        /*0004*/ 	.word	0x0000007e


	//----- nvinfo : EIATTR_SW2861232_WAR
	.align		4
.L_1257:
        /*0008*/ 	.byte	0x01, 0x35
	.zero		2


	//----- nvinfo : EIATTR_PARAM_CBANK
	.align		4
        /*000c*/ 	.byte	0x04, 0x0a
        /*000e*/ 	.short	(.L_1259 - .L_1258)
	.align		4
.L_1258:
        /*0010*/ 	.word	index@(.nv.constant0.tvmgen_default_fused_squeeze_concatenate_7_kernel)
        /*0014*/ 	.short	0x0160
        /*0016*/ 	.short	0x0018


	//----- nvinfo : EIATTR_CBANK_PARAM_SIZE
	.align		4
.L_1259:
        /*0018*/ 	.byte	0x03, 0x19
        /*001a*/ 	.short	0x0018


	//----- nvinfo : EIATTR_KPARAM_INFO
	.align		4
        /*001c*/ 	.byte	0x04, 0x17
        /*001e*/ 	.short	(.L_1261 - .L_1260)
.L_1260:
        /*0020*/ 	.word	0x00000000
        /*0024*/ 	.short	0x0002
        /*0026*/ 	.short	0x0010
        /*0028*/ 	.byte	0x00, 0xf0, 0x21, 0x00


	//----- nvinfo : EIATTR_KPARAM_INFO
	.align		4
.L_1261:
        /*002c*/ 	.byte	0x04, 0x17
        /*002e*/ 	.short	(.L_1263 - .L_1262)
.L_1262:
        /*0030*/ 	.word	0x00000000
        /*0034*/ 	.short	0x0001
        /*0036*/ 	.short	0x0008
        /*0038*/ 	.byte	0x00, 0xf0, 0x21, 0x00


	//----- nvinfo : EIATTR_KPARAM_INFO
	.align		4
.L_1263:
        /*003c*/ 	.byte	0x04, 0x17
        /*003e*/ 	.short	(.L_1265 - .L_1264)
.L_1264:
        /*0040*/ 	.word	0x00000000
        /*0044*/ 	.short	0x0000
        /*0046*/ 	.short	0x0000
        /*0048*/ 	.byte	0x00, 0xf0, 0x21, 0x00


	//----- nvinfo : EIATTR_MAXREG_COUNT
	.align		4
.L_1265:
        /*004c*/ 	.byte	0x03, 0x1b
        /*004e*/ 	.short	0x00ff


	//----- nvinfo : EIATTR_EXIT_INSTR_OFFSETS
	.align		4
        /*0050*/ 	.byte	0x04, 0x1c
        /*0052*/ 	.short	(.L_1267 - .L_1266)


	//   ....[0]....
.L_1266:
        /*0054*/ 	.word	0x000000b0


	//----- nvinfo : EIATTR_MAX_THREADS
	.align		4
.L_1267:
        /*0058*/ 	.byte	0x04, 0x05
        /*005a*/ 	.short	(.L_1269 - .L_1268)
.L_1268:
        /*005c*/ 	.word	0x0000009c
        /*0060*/ 	.word	0x00000001
        /*0064*/ 	.word	0x00000001
.L_1269:


//--------------------- .nv.info.tvmgen_default_fused_transpose_split_kernel_20 --------------------------
	.section	.nv.info.tvmgen_default_fused_transpose_split_kernel_20,"",@"SHT_CUDA_INFO"
	.sectionflags	@""
	.align	4


	//----- nvinfo : EIATTR_CUDA_API_VERSION
	.align		4
        /*0000*/ 	.byte	0x04, 0x37
        /*0002*/ 	.short	(.L_1271 - .L_1270)
.L_1270:
        /*0004*/ 	.word	0x0000007e


	//----- nvinfo : EIATTR_SW2861232_WAR
	.align		4
.L_1271:
        /*0008*/ 	.byte	0x01, 0x35
	.zero		2


	//----- nvinfo : EIATTR_PARAM_CBANK
	.align		4
        /*000c*/ 	.byte	0x04, 0x0a
        /*000e*/ 	.short	(.L_1273 - .L_1272)
	.align		4
.L_1272:
        /*0010*/ 	.word	index@(.nv.constant0.tvmgen_default_fused_transpose_split_kernel_20)
        /*0014*/ 	.short	0x0160
        /*0016*/ 	.short	0x0010


	//----- nvinfo : EIATTR_CBANK_PARAM_SIZE
	.align		4
.L_1273:
        /*0018*/ 	.byte	0x03, 0x19
        /*001a*/ 	.short	0x0010


	//----- nvinfo : EIATTR_KPARAM_INFO
	.align		4
        /*001c*/ 	.byte	0x04, 0x17
        /*001e*/ 	.short	(.L_1275 - .L_1274)
.L_1274:
        /*0020*/ 	.word	0x00000000
        /*0024*/ 	.short	0x0001
        /*0026*/ 	.short	0x0008
        /*0028*/ 	.byte	0x00, 0xf0, 0x21, 0x00


	//----- nvinfo : EIATTR_KPARAM_INFO
	.align		4
.L_1275:
        /*002c*/ 	.byte	0x04, 0x17
        /*002e*/ 	.short	(.L_1277 - .L_1276)
.L_1276:
        /*0030*/ 	.word	0x00000000
        /*0034*/ 	.short	0x0000
        /*0036*/ 	.short	0x0000
        /*0038*/ 	.byte	0x00, 0xf0, 0x21, 0x00


	//----- nvinfo : EIATTR_MAXREG_COUNT
	.align		4
.L_1277:
        /*003c*/ 	.byte	0x03, 0x1b
        /*003e*/ 	.short	0x00ff


	//----- nvinfo : EIATTR_EXIT_INSTR_OFFSETS
	.align		4
        /*0040*/ 	.byte	0x04, 0x1c
        /*0042*/ 	.short	(.L_1279 - .L_1278)


	//   ....[0]....
.L_1278:
        /*0044*/ 	.word	0x00000080


	//----- nvinfo : EIATTR_MAX_THREADS
	.align		4
.L_1279:
        /*0048*/ 	.byte	0x04, 0x05
        /*004a*/ 	.short	(.L_1281 - .L_1280)
.L_1280:
        /*004c*/ 	.word	0x0000001c
        /*0050*/ 	.word	0x00000001
        /*0054*/ 	.word	0x00000001
.L_1281:


//--------------------- .nv.info.tvmgen_default_fused_split_sigmoid_sigmoid_multiply_sigmoid_tanh_multiply_add_tanh_multiply_sta_2bcd01aae566f75b__kernel --------------------------
	.section	.nv.info.tvmgen_default_fused_split_sigmoid_sigmoid_multiply_sigmoid_tanh_multiply_add_tanh_multiply_sta_2bcd01aae566f75b__kernel,"",@"SHT_CUDA_INFO"
	.sectionflags	@""
	.align	4


	//----- nvinfo : EIATTR_CUDA_API_VERSION
	.align		4
        /*0000*/ 	.byte	0x04, 0x37
        /*0002*/ 	.short	(.L_1283 - .L_1282)
.L_1282:
        /*0004*/ 	.word	0x0000007e


	//----- nvinfo : EIATTR_SW2861232_WAR
	.align		4
.L_1283:
        /*0008*/ 	.byte	0x01, 0x35
	.zero		2


	//----- nvinfo : EIATTR_PARAM_CBANK
	.align		4
        /*000c*/ 	.byte	0x04, 0x0a
        /*000e*/ 	.short	(.L_1285 - .L_1284)
	.align		4
.L_1284:
        /*0010*/ 	.word	index@(.nv.constant0.tvmgen_default_fused_split_sigmoid_sigmoid_multiply_sigmoid_tanh_multiply_add_tanh_multiply_sta_2bcd01aae566f75b__kernel)
        /*0014*/ 	.short	0x0160
        /*0016*/ 	.short	0x0010


	//----- nvinfo : EIATTR_CBANK_PARAM_SIZE
	.align		4
.L_1285:
        /*0018*/ 	.byte	0x03, 0x19
        /*001a*/ 	.short	0x0010


	//----- nvinfo : EIATTR_KPARAM_INFO
	.align		4
        /*001c*/ 	.byte	0x04, 0x17
        /*001e*/ 	.short	(.L_1287 - .L_1286)
.L_1286:
        /*0020*/ 	.word	0x00000000
        /*0024*/ 	.short	0x0001
        /*0026*/ 	.short	0x0008
        /*0028*/ 	.byte	0x00, 0xf0, 0x21, 0x00


	//----- nvinfo : EIATTR_KPARAM_INFO
	.align		4
.L_1287:
        /*002c*/ 	.byte	0x04, 0x17
        /*002e*/ 	.short	(.L_1289 - .L_1288)
.L_1288:
        /*0030*/ 	.word	0x00000000
        /*0034*/ 	.short	0x0000
        /*0036*/ 	.short	0x0000
        /*0038*/ 	.byte	0x00, 0xf0, 0x21, 0x00


	//----- nvinfo : EIATTR_MAXREG_COUNT
	.align		4
.L_1289:
        /*003c*/ 	.byte	0x03, 0x1b
        /*003e*/ 	.short	0x00ff


	//----- nvinfo : EIATTR_EXIT_INSTR_OFFSETS
	.align		4
        /*0040*/ 	.byte	0x04, 0x1c
        /*0042*/ 	.short	(.L_1291 - .L_1290)


	//   ....[0]....
.L_1290:
        /*0044*/ 	.word	0x00000080


	//----- nvinfo : EIATTR_MAX_THREADS
	.align		4
.L_1291:
        /*0048*/ 	.byte	0x04, 0x05
        /*004a*/ 	.short	(.L_1293 - .L_1292)
.L_1292:
        /*004c*/ 	.word	0x00000080
        /*0050*/ 	.word	0x00000001
        /*0054*/ 	.word	0x00000001
.L_1293:


//--------------------- .nv.info.tvmgen_default_fused_squeeze_concatenate_34_kernel --------------------------
	.section	.nv.info.tvmgen_default_fused_squeeze_concatenate_34_kernel,"",@"SHT_CUDA_INFO"
	.sectionflags	@""
	.align	4


	//----- nvinfo : EIATTR_CUDA_API_VERSION
	.align		4
        /*0000*/ 	.byte	0x04, 0x37
        /*0002*/ 	.short	(.L_1295 - .L_1294)
.L_1294:
        /*0004*/ 	.word	0x0000007e


	//----- nvinfo : EIATTR_SW2861232_WAR
	.align		4
.L_1295:
        /*0008*/ 	.byte	0x01, 0x35
	.zero		2


	//----- nvinfo : EIATTR_PARAM_CBANK
	.align		4
        /*000c*/ 	.byte	0x04, 0x0a
        /*000e*/ 	.short	(.L_1297 - .L_1296)
	.align		4
.L_1296:
        /*0010*/ 	.word	index@(.nv.constant0.tvmgen_default_fused_squeeze_concatenate_34_kernel)
        /*0014*/ 	.short	0x0160
        /*0016*/ 	.short	0x0018


	//----- nvinfo : EIATTR_CBANK_PARAM_SIZE
	.align		4
.L_1297:
        /*0018*/ 	.byte	0x03, 0x19
        /*001a*/ 	.short	0x0018


	//----- nvinfo : EIATTR_KPARAM_INFO
	.align		4
        /*001c*/ 	.byte	0x04, 0x17
        /*001e*/ 	.short	(.L_1299 - .L_1298)
.L_1298:
        /*0020*/ 	.word	0x00000000
        /*0024*/ 	.short	0x0002
        /*0026*/ 	.short	0x0010
        /*0028*/ 	.byte	0x00, 0xf0, 0x21, 0x00


	//----- nvinfo : EIATTR_KPARAM_INFO
	.align		4
.L_1299:
        /*002c*/ 	.byte	0x04, 0x17
        /*002e*/ 	.short	(.L_1301 - .L_1300)
.L_1300:
        /*0030*/ 	.word	0x00000000
        /*0034*/ 	.short	0x0001
        /*0036*/ 	.short	0x0008
        /*0038*/ 	.byte	0x00, 0xf0, 0x21, 0x00


	//----- nvinfo : EIATTR_KPARAM_INFO
	.align		4
.L_1301:
        /*003c*/ 	.byte	0x04, 0x17
        /*003e*/ 	.short	(.L_1303 - .L_1302)
.L_1302:
        /*0040*/ 	.word	0x00000000
        /*0044*/ 	.short	0x0000
        /*0046*/ 	.short	0x0000
        /*0048*/ 	.byte	0x00, 0xf0, 0x21, 0x00


	//----- nvinfo : EIATTR_MAXREG_COUNT
	.align		4
.L_1303:
        /*004c*/ 	.byte	0x03, 0x1b
        /*004e*/ 	.short	0x00ff


	//----- nvinfo : EIATTR_EXIT_INSTR_OFFSETS
	.align		4
        /*0050*/ 	.byte	0x04, 0x1c
        /*0052*/ 	.short	(.L_1305 - .L_1304)


	//   ....[0]....
.L_1304:
        /*0054*/ 	.word	0x000000b0


	//----- nvinfo : EIATTR_MAX_THREADS
	.align		4
.L_1305:
        /*0058*/ 	.byte	0x04, 0x05
        /*005a*/ 	.short	(.L_1307 - .L_1306)
.L_1306:
        /*005c*/ 	.word	0x00000100
        /*0060*/ 	.word	0x00000001
        /*0064*/ 	.word	0x00000001
.L_1307:


//--------------------- .nv.info.tvmgen_default_fused_squeeze_concatenate_35_kernel --------------------------
	.section	.nv.info.tvmgen_default_fused_squeeze_concatenate_35_kernel,"",@"SHT_CUDA_INFO"
	.sectionflags	@""
	.align	4


	//----- nvinfo : EIATTR_CUDA_API_VERSION
	.align		4
        /*0000*/ 	.byte	0x04, 0x37
        /*0002*/ 	.short	(.L_1309 - .L_1308)
.L_1308:
        /*0004*/ 	.word	0x0000007e


	//----- nvinfo : EIATTR_SW2861232_WAR
	.align		4
.L_1309:
        /*0008*/ 	.byte	0x01, 0x35
	.zero		2


	//----- nvinfo : EIATTR_PARAM_CBANK
	.align		4
        /*000c*/ 	.byte	0x04, 0x0a
        /*000e*/ 	.short	(.L_1311 - .L_1310)
	.align		4
.L_1310:
        /*0010*/ 	.word	index@(.nv.constant0.tvmgen_default_fused_squeeze_concatenate_35_kernel)
        /*0014*/ 	.short	0x0160
        /*0016*/ 	.short	0x0018


	//----- nvinfo : EIATTR_CBANK_PARAM_SIZE
	.align		4
.L_1311:
        /*0018*/ 	.byte	0x03, 0x19
        /*001a*/ 	.short	0x0018


	//----- nvinfo : EIATTR_KPARAM_INFO
	.align		4
        /*001c*/ 	.byte	0x04, 0x17
        /*001e*/ 	.short	(.L_1313 - .L_1312)
.L_1312:
        /*0020*/ 	.word	0x00000000
        /*0024*/ 	.short	0x0002
        /*0026*/ 	.short	0x0010
        /*0028*/ 	.byte	0x00, 0xf0, 0x21, 0x00


	//----- nvinfo : EIATTR_KPARAM_INFO
	.align		4
.L_1313:
        /*002c*/ 	.byte	0x04, 0x17
        /*002e*/ 	.short	(.L_1315 - .L_1314)
.L_1314:
        /*0030*/ 	.word	0x00000000
        /*0034*/ 	.short	0x0001
        /*0036*/ 	.short	0x0008
        /*0038*/ 	.byte	0x00, 0xf0, 0x21, 0x00


	//----- nvinfo : EIATTR_KPARAM_INFO
	.align		4
.L_1315:
        /*003c*/ 	.byte	0x04, 0x17
        /*003e*/ 	.short	(.L_1317 - .L_1316)
.L_1316:
        /*0040*/ 	.word	0x00000000
        /*0044*/ 	.short	0x0000
        /*0046*/ 	.short	0x0000
        /*0048*/ 	.byte	0x00, 0xf0, 0x21, 0x00


	//----- nvinfo : EIATTR_MAXREG_COUNT
	.align		4
.L_1317:
        /*004c*/ 	.byte	0x03, 0x1b
        /*004e*/ 	.short	0x00ff


	//----- nvinfo : EIATTR_EXIT_INSTR_OFFSETS
	.align		4
        /*0050*/ 	.byte	0x04, 0x1c
        /*0052*/ 	.short	(.L_1319 - .L_1318)


	//   ....[0]....
.L_1318:
        /*0054*/ 	.word	0x000000b0


	//----- nvinfo : EIATTR_MAX_THREADS
	.align		4
.L_1319:
        /*0058*/ 	.byte	0x04, 0x05
        /*005a*/ 	.short	(.L_1321 - .L_1320)
.L_1320:
        /*005c*/ 	.word	0x00000100
        /*0060*/ 	.word	0x00000001
        /*0064*/ 	.word	0x00000001
.L_1321:


//--------------------- .nv.info.tvmgen_default_fused_squeeze_concatenate_42_kernel --------------------------
	.section	.nv.info.tvmgen_default_fused_squeeze_concatenate_42_kernel,"",@"SHT_CUDA_INFO"
	.sectionflags	@""
	.align	4


	//----- nvinfo : EIATTR_CUDA_API_VERSION
	.align		4
        /*0000*/ 	.byte	0x04, 0x37
        /*0002*/ 	.short	(.L_1323 - .L_1322)
.L_1322:
        /*0004*/ 	.word	0x0000007e


	//----- nvinfo : EIATTR_SW2861232_WAR
	.align		4
.L_1323:
        /*0008*/ 	.byte	0x01, 0x35
	.zero		2


	//----- nvinfo : EIATTR_PARAM_CBANK
	.align		4
        /*000c*/ 	.byte	0x04, 0x0a
        /*000e*/ 	.short	(.L_1325 - .L_1324)
	.align		4
.L_1324:
        /*0010*/ 	.word	index@(.nv.constant0.tvmgen_default_fused_squeeze_concatenate_42_kernel)
        /*0014*/ 	.short	0x0160
        /*0016*/ 	.short	0x0018


	//----- nvinfo : EIATTR_CBANK_PARAM_SIZE
	.align		4
.L_1325:
        /*0018*/ 	.byte	0x03, 0x19
        /*001a*/ 	.short	0x0018


	//----- nvinfo : EIATTR_KPARAM_INFO
	.align		4
        /*001c*/ 	.byte	0x04, 0x17
        /*001e*/ 	.short	(.L_1327 - .L_1326)
.L_1326:
        /*0020*/ 	.word	0x00000000
        /*0024*/ 	.short	0x0002
        /*0026*/ 	.short	0x0010
        /*0028*/ 	.byte	0x00, 0xf0, 0x21, 0x00


	//----- nvinfo : EIATTR_KPARAM_INFO
	.align		4
.L_1327:
        /*002c*/ 	.byte	0x04, 0x17
        /*002e*/ 	.short	(.L_1329 - .L_1328)
.L_1328:
        /*0030*/ 	.word	0x00000000
        /*0034*/ 	.short	0x0001
        /*0036*/ 	.short	0x0008
        /*0038*/ 	.byte	0x00, 0xf0, 0x21, 0x00


	//----- nvinfo : EIATTR_KPARAM_INFO
	.align		4
.L_1329:
        /*003c*/ 	.byte	0x04, 0x17
        /*003e*/ 	.short	(.L_1331 - .L_1330)
.L_1330:
        /*0040*/ 	.word	0x00000000
        /*0044*/ 	.short	0x0000
        /*0046*/ 	.short	0x0000
        /*0048*/ 	.byte	0x00, 0xf0, 0x21, 0x00


	//----- nvinfo : EIATTR_MAXREG_COUNT
	.align		4
.L_1331:
        /*004c*/ 	.byte	0x03, 0x1b
        /*004e*/ 	.short	0x00ff


	//----- nvinfo : EIATTR_EXIT_INSTR_OFFSETS
	.align		4
        /*0050*/ 	.byte	0x04, 0x1c
        /*0052*/ 	.short	(.L_1333 - .L_1332)


	//   ....[0]....
.L_1332:
        /*0054*/ 	.word	0x000000b0


	//----- nvinfo : EIATTR_MAX_THREADS
	.align		4
.L_1333:
        /*0058*/ 	.byte	0x04, 0x05
        /*005a*/ 	.short	(.L_1335 - .L_1334)
.L_1334:
        /*005c*/ 	.word	0x00000100
        /*0060*/ 	.word	0x00000001
        /*0064*/ 	.word	0x00000001
.L_1335:


//--------------------- .nv.info.tvmgen_default_fused_squeeze_concatenate_4_kernel --------------------------
	.section	.nv.info.tvmgen_default_fused_squeeze_concatenate_4_kernel,"",@"SHT_CUDA_INFO"
	.sectionflags	@""
	.align	4


	//----- nvinfo : EIATTR_CUDA_API_VERSION
	.align		4
        /*0000*/ 	.byte	0x04, 0x37
        /*0002*/ 	.short	(.L_1337 - .L_1336)
.L_1336:
        /*0004*/ 	.word	0x0000007e


	//----- nvinfo : EIATTR_SW2861232_WAR
	.align		4
.L_1337:
        /*0008*/ 	.byte	0x01, 0x35
	.zero		2


	//----- nvinfo : EIATTR_PARAM_CBANK
	.align		4
        /*000c*/ 	.byte	0x04, 0x0a
        /*000e*/ 	.short	(.L_1339 - .L_1338)
	.align		4
.L_1338:
        /*0010*/ 	.word	index@(.nv.constant0.tvmgen_default_fused_squeeze_concatenate_4_kernel)
        /*0014*/ 	.short	0x0160
        /*0016*/ 	.short	0x0018


	//----- nvinfo : EIATTR_CBANK_PARAM_SIZE
	.align		4
.L_1339:
        /*0018*/ 	.byte	0x03, 0x19
        /*001a*/ 	.short	0x0018


	//----- nvinfo : EIATTR_KPARAM_INFO
	.align		4
        /*001c*/ 	.byte	0x04, 0x17
        /*001e*/ 	.short	(.L_1341 - .L_1340)
.L_1340:
        /*0020*/ 	.word	0x00000000
        /*0024*/ 	.short	0x0002
        /*0026*/ 	.short	0x0010
        /*0028*/ 	.byte	0x00, 0xf0, 0x21, 0x00


	//----- nvinfo : EIATTR_KPARAM_INFO
	.align		4
.L_1341:
        /*002c*/ 	.byte	0x04, 0x17
        /*002e*/ 	.short	(.L_1343 - .L_1342)
.L_1342:
        /*0030*/ 	.word	0x00000000
        /*0034*/ 	.short	0x0001
        /*0036*/ 	.short	0x0008
        /*0038*/ 	.byte	0x00, 0xf0, 0x21, 0x00


	//----- nvinfo : EIATTR_KPARAM_INFO
	.align		4
.L_1343:
        /*003c*/ 	.byte	0x04, 0x17
        /*003e*/ 	.short	(.L_1345 - .L_1344)
.L_1344:
        /*0040*/ 	.word	0x00000000
        /*0044*/ 	.short	0x0000
        /*0046*/ 	.short	0x0000
        /*0048*/ 	.byte	0x00, 0xf0, 0x21, 0x00


	//----- nvinfo : EIATTR_MAXREG_COUNT
	.align		4
.L_1345:
        /*004c*/ 	.byte	0x03, 0x1b
        /*004e*/ 	.short	0x00ff


	//----- nvinfo : EIATTR_EXIT_INSTR_OFFSETS
	.align		4
        /*0050*/ 	.byte	0x04, 0x1c
        /*0052*/ 	.short	(.L_1347 - .L_1346)


	//   ....[0]....
.L_1346:
        /*0054*/ 	.word	0x000000b0


	//----- nvinfo : EIATTR_MAX_THREADS
	.align		4
.L_1347:
        /*0058*/ 	.byte	0x04, 0x05
        /*005a*/ 	.short	(.L_1349 - .L_1348)
.L_1348:
        /*005c*/ 	.word	0x0000009c
        /*0060*/ 	.word	0x00000001
        /*0064*/ 	.word	0x00000001
.L_1349:


//--------------------- .nv.info.tvmgen_default_fused_transpose_split_kernel_24 --------------------------
	.section	.nv.info.tvmgen_default_fused_transpose_split_kernel_24,"",@"SHT_CUDA_INFO"
	.sectionflags	@""
	.align	4


	//----- nvinfo : EIATTR_CUDA_API_VERSION
	.align		4
        /*0000*/ 	.byte	0x04, 0x37
        /*0002*/ 	.short	(.L_1351 - .L_1350)
.L_1350:
        /*0004*/ 	.word	0x0000007e


	//----- nvinfo : EIATTR_SW2861232_WAR
	.align		4
.L_1351:
        /*0008*/ 	.byte	0x01, 0x35
	.zero		2


	//----- nvinfo : EIATTR_PARAM_CBANK
	.align		4
        /*000c*/ 	.byte	0x04, 0x0a
        /*000e*/ 	.short	(.L_1353 - .L_1352)
	.align		4
.L_1352:
        /*0010*/ 	.word	index@(.nv.constant0.tvmgen_default_fused_transpose_split_kernel_24)
        /*0014*/ 	.short	0x0160
        /*0016*/ 	.short	0x0010


	//----- nvinfo : EIATTR_CBANK_PARAM_SIZE
	.align		4
.L_1353:
        /*0018*/ 	.byte	0x03, 0x19
        /*001a*/ 	.short	0x0010


	//----- nvinfo : EIATTR_KPARAM_INFO
	.align		4
        /*001c*/ 	.byte	0x04, 0x17
        /*001e*/ 	.short	(.L_1355 - .L_1354)
.L_1354:
        /*0020*/ 	.word	0x00000000
        /*0024*/ 	.short	0x0001
        /*0026*/ 	.short	0x0008
        /*0028*/ 	.byte	0x00, 0xf0, 0x21, 0x00


	//----- nvinfo : EIATTR_KPARAM_INFO
	.align		4
.L_1355:
        /*002c*/ 	.byte	0x04, 0x17
        /*002e*/ 	.short	(.L_1357 - .L_1356)
.L_1356:
        /*0030*/ 	.word	0x00000000
        /*0034*/ 	.short	0x0000
        /*0036*/ 	.short	0x0000
        /*0038*/ 	.byte	0x00, 0xf0, 0x21, 0x00


	//----- nvinfo : EIATTR_MAXREG_COUNT
	.align		4
.L_1357:
        /*003c*/ 	.byte	0x03, 0x1b
        /*003e*/ 	.short	0x00ff


	//----- nvinfo : EIATTR_EXIT_INSTR_OFFSETS
	.align		4
        /*0040*/ 	.byte	0x04, 0x1c
        /*0042*/ 	.short	(.L_1359 - .L_1358)


	//   ....[0]....
.L_1358:
        /*0044*/ 	.word	0x00000080


	//----- nvinfo : EIATTR_MAX_THREADS
	.align		4
.L_1359:
        /*0048*/ 	.byte	0x04, 0x05
        /*004a*/ 	.short	(.L_1361 - .L_1360)
.L_1360:
        /*004c*/ 	.word	0x0000001c
        /*0050*/ 	.word	0x00000001
        /*0054*/ 	.word	0x00000001
.L_1361:


//--------------------- .nv.info.tvmgen_default_fused_squeeze_concatenate_1_kernel --------------------------
	.section	.nv.info.tvmgen_default_fused_squeeze_concatenate_1_kernel,"",@"SHT_CUDA_INFO"
	.sectionflags	@""
	.align	4


	//----- nvinfo : EIATTR_CUDA_API_VERSION
	.align		4
        /*0000*/ 	.byte	0x04, 0x37
        /*0002*/ 	.short	(.L_1363 - .L_1362)
.L_1362:
        /*0004*/ 	.word	0x0000007e


	//----- nvinfo : EIATTR_SW2861232_WAR
	.align		4
.L_1363:
        /*0008*/ 	.byte	0x01, 0x35
	.zero		2


	//----- nvinfo : EIATTR_PARAM_CBANK
	.align		4
        /*000c*/ 	.byte	0x04, 0x0a
        /*000e*/ 	.short	(.L_1365 - .L_1364)
	.align		4
.L_1364:
        /*0010*/ 	.word	index@(.nv.constant0.tvmgen_default_fused_squeeze_concatenate_1_kernel)
        /*0014*/ 	.short	0x0160
        /*0016*/ 	.short	0x0018


	//----- nvinfo : EIATTR_CBANK_PARAM_SIZE
	.align		4
.L_1365:
        /*0018*/ 	.byte	0x03, 0x19
        /*001a*/ 	.short	0x0018


	//----- nvinfo : EIATTR_KPARAM_INFO
	.align		4
        /*001c*/ 	.byte	0x04, 0x17
        /*001e*/ 	.short	(.L_1367 - .L_1366)
.L_1366:
        /*0020*/ 	.word	0x00000000
        /*0024*/ 	.short	0x0002
        /*0026*/ 	.short	0x0010
        /*0028*/ 	.byte	0x00, 0xf0, 0x21, 0x00


	//----- nvinfo : EIATTR_KPARAM_INFO
	.align		4
.L_1367:
        /*002c*/ 	.byte	0x04, 0x17
        /*002e*/ 	.short	(.L_1369 - .L_1368)
.L_1368:
        /*0030*/ 	.word	0x00000000
        /*0034*/ 	.short	0x0001
        /*0036*/ 	.short	0x0008
        /*0038*/ 	.byte	0x00, 0xf0, 0x21, 0x00


	//----- nvinfo : EIATTR_KPARAM_INFO
	.align		4
.L_1369:
        /*003c*/ 	.byte	0x04, 0x17
        /*003e*/ 	.short	(.L_1371 - .L_1370)
.L_1370:
        /*0040*/ 	.word	0x00000000
        /*0044*/ 	.short	0x0000
        /*0046*/ 	.short	0x0000
        /*0048*/ 	.byte	0x00, 0xf0, 0x21, 0x00


	//----- nvinfo : EIATTR_MAXREG_COUNT
	.align		4
.L_1371:
        /*004c*/ 	.byte	0x03, 0x1b
        /*004e*/ 	.short	0x00ff


	//----- nvinfo : EIATTR_EXIT_INSTR_OFFSETS
	.align		4
        /*0050*/ 	.byte	0x04, 0x1c
        /*0052*/ 	.short	(.L_1373 - .L_1372)


	//   ....[0]....
.L_1372:
        /*0054*/ 	.word	0x000000b0


	//----- nvinfo : EIATTR_MAX_THREADS
	.align		4
.L_1373:
        /*0058*/ 	.byte	0x04, 0x05
        /*005a*/ 	.short	(.L_1375 - .L_1374)
.L_1374:
        /*005c*/ 	.word	0x0000009c
        /*0060*/ 	.word	0x00000001
        /*0064*/ 	.word	0x00000001
.L_1375:


//--------------------- .nv.info.tvmgen_default_fused_split_sigmoid_sigmoid_multiply_sigmoid_tanh_multiply_add_tanh_multiply_sta_2bcd01aae566f75b__kernel_20 --------------------------
	.section	.nv.info.tvmgen_default_fused_split_sigmoid_sigmoid_multiply_sigmoid_tanh_multiply_add_tanh_multiply_sta_2bcd01aae566f75b__kernel_20,"",@"SHT_CUDA_INFO"
	.sectionflags	@""
	.align	4


	//----- nvinfo : EIATTR_CUDA_API_VERSION
	.align		4
        /*0000*/ 	.byte	0x04, 0x37
        /*0002*/ 	.short	(.L_1377 - .L_1376)
.L_1376:
        /*0004*/ 	.word	0x0000007e


	//----- nvinfo : EIATTR_SW2861232_WAR
	.align		4
.L_1377:
        /*0008*/ 	.byte	0x01, 0x35
	.zero		2


	//----- nvinfo : EIATTR_PARAM_CBANK
	.align		4
        /*000c*/ 	.byte	0x04, 0x0a
        /*000e*/ 	.short	(.L_1379 - .L_1378)
	.align		4
.L_1378:
        /*0010*/ 	.word	index@(.nv.constant0.tvmgen_default_fused_split_sigmoid_sigmoid_multiply_sigmoid_tanh_multiply_add_tanh_multiply_sta_2bcd01aae566f75b__kernel_20)
        /*0014*/ 	.short	0x0160
        /*0016*/ 	.short	0x0010


	//----- nvinfo : EIATTR_CBANK_PARAM_SIZE
	.align		4
.L_1379:
        /*0018*/ 	.byte	0x03, 0x19
        /*001a*/ 	.short	0x0010


	//----- nvinfo : EIATTR_KPARAM_INFO
	.align		4
        /*001c*/ 	.byte	0x04, 0x17
        /*001e*/ 	.short	(.L_1381 - .L_1380)
.L_1380:
        /*0020*/ 	.word	0x00000000
        /*0024*/ 	.short	0x0001
        /*0026*/ 	.short	0x0008
        /*0028*/ 	.byte	0x00, 0xf0, 0x21, 0x00


	//----- nvinfo : EIATTR_KPARAM_INFO
	.align		4
.L_1381:
        /*002c*/ 	.byte	0x04, 0x17
        /*002e*/ 	.short	(.L_1383 - .L_1382)
.L_1382:
        /*0030*/ 	.word	0x00000000
        /*0034*/ 	.short	0x0000
        /*0036*/ 	.short	0x0000
        /*0038*/ 	.byte	0x00, 0xf0, 0x21, 0x00


	//----- nvinfo : EIATTR_MAXREG_COUNT
	.align		4
.L_1383:
        /*003c*/ 	.byte	0x03, 0x1b
        /*003e*/ 	.short	0x00ff


	//----- nvinfo : EIATTR_EXIT_INSTR_OFFSETS
	.align		4
        /*0040*/ 	.byte	0x04, 0x1c
        /*0042*/ 	.short	(.L_1385 - .L_1384)


	//   ....[0]....
.L_1384:
        /*0044*/ 	.word	0x00000080


	//----- nvinfo : EIATTR_MAX_THREADS
	.align		4
.L_1385:
        /*0048*/ 	.byte	0x04, 0x05
        /*004a*/ 	.short	(.L_1387 - .L_1386)
.L_1386:
        /*004c*/ 	.word	0x00000080
        /*0050*/ 	.word	0x00000001
        /*0054*/ 	.word	0x00000001
.L_1387:


//--------------------- .nv.info.tvmgen_default_fused_squeeze_concatenate_45_kernel --------------------------
	.section	.nv.info.tvmgen_default_fused_squeeze_concatenate_45_kernel,"",@"SHT_CUDA_INFO"
	.sectionflags	@""
	.align	4


	//----- nvinfo : EIATTR_CUDA_API_VERSION
	.align		4
        /*0000*/ 	.byte	0x04, 0x37
        /*0002*/ 	.short	(.L_1389 - .L_1388)
.L_1388:
        /*0004*/ 	.word	0x0000007e


	//----- nvinfo : EIATTR_SW2861232_WAR
	.align		4
.L_1389:
        /*0008*/ 	.byte	0x01, 0x35
	.zero		2


	//----- nvinfo : EIATTR_PARAM_CBANK
	.align		4
        /*000c*/ 	.byte	0x04, 0x0a
        /*000e*/ 	.short	(.L_1391 - .L_1390)
	.align		4
.L_1390:
        /*0010*/ 	.word	index@(.nv.constant0.tvmgen_default_fused_squeeze_concatenate_45_kernel)
        /*0014*/ 	.short	0x0160
        /*0016*/ 	.short	0x0018


	//----- nvinfo : EIATTR_CBANK_PARAM_SIZE
	.align		4
.L_1391:
        /*0018*/ 	.byte	0x03, 0x19
        /*001a*/ 	.short	0x0018


	//----- nvinfo : EIATTR_KPARAM_INFO
	.align		4
        /*001c*/ 	.byte	0x04, 0x17
        /*001e*/ 	.short	(.L_1393 - .L_1392)
.L_1392:
        /*0020*/ 	.word	0x00000000
        /*0024*/ 	.short	0x0002
        /*0026*/ 	.short	0x0010
        /*0028*/ 	.byte	0x00, 0xf0, 0x21, 0x00


	//----- nvinfo : EIATTR_KPARAM_INFO
	.align		4
.L_1393:
        /*002c*/ 	.byte	0x04, 0x17
        /*002e*/ 	.short	(.L_1395 - .L_1394)
.L_1394:
        /*0030*/ 	.word	0x00000000
        /*0034*/ 	.short	0x0001
        /*0036*/ 	.short	0x0008
        /*0038*/ 	.byte	0x00, 0xf0, 0x21, 0x00


	//----- nvinfo : EIATTR_KPARAM_INFO
	.align		4
.L_1395:
        /*003c*/ 	.byte	0x04, 0x17
        /*003e*/ 	.short	(.L_1397 - .L_1396)
.L_1396:
        /*0040*/ 	.word	0x00000000
        /*0044*/ 	.short	0x0000
        /*0046*/ 	.short	0x0000
        /*0048*/ 	.byte	0x00, 0xf0, 0x21, 0x00


	//----- nvinfo : EIATTR_MAXREG_COUNT
	.align		4
.L_1397:
        /*004c*/ 	.byte	0x03, 0x1b
        /*004e*/ 	.short	0x00ff


	//----- nvinfo : EIATTR_EXIT_INSTR_OFFSETS
	.align		4
        /*0050*/ 	.byte	0x04, 0x1c
        /*0052*/ 	.short	(.L_1399 - .L_1398)


	//   ....[0]....
.L_1398:
        /*0054*/ 	.word	0x000000b0


	//----- nvinfo : EIATTR_MAX_THREADS
	.align		4
.L_1399:
        /*0058*/ 	.byte	0x04, 0x05
        /*005a*/ 	.short	(.L_1401 - .L_1400)
.L_1400:
        /*005c*/ 	.word	0x00000100
        /*0060*/ 	.word	0x00000001
        /*0064*/ 	.word	0x00000001
.L_1401:


//--------------------- .nv.info.tvmgen_default_fused_transpose_split_kernel_19 --------------------------
	.section	.nv.info.tvmgen_default_fused_transpose_split_kernel_19,"",@"SHT_CUDA_INFO"
	.sectionflags	@""
	.align	4


	//----- nvinfo : EIATTR_CUDA_API_VERSION
	.align		4
        /*0000*/ 	.byte	0x04, 0x37
        /*0002*/ 	.short	(.L_1403 - .L_1402)
.L_1402:
        /*0004*/ 	.word	0x0000007e


	//----- nvinfo : EIATTR_SW2861232_WAR
	.align		4
.L_1403:
        /*0008*/ 	.byte	0x01, 0x35
	.zero		2


	//----- nvinfo : EIATTR_PARAM_CBANK
	.align		4
        /*000c*/ 	.byte	0x04, 0x0a
        /*000e*/ 	.short	(.L_1405 - .L_1404)
	.align		4
.L_1404:
        /*0010*/ 	.word	index@(.nv.constant0.tvmgen_default_fused_transpose_split_kernel_19)
        /*0014*/ 	.short	0x0160
        /*0016*/ 	.short	0x0010


	//----- nvinfo : EIATTR_CBANK_PARAM_SIZE
	.align		4
.L_1405:
        /*0018*/ 	.byte	0x03, 0x19
        /*001a*/ 	.short	0x0010


	//----- nvinfo : EIATTR_KPARAM_INFO
	.align		4
        /*001c*/ 	.byte	0x04, 0x17
        /*001e*/ 	.short	(.L_1407 - .L_1406)
.L_1406:
        /*0020*/ 	.word	0x00000000
        /*0024*/ 	.short	0x0001
        /*0026*/ 	.short	0x0008
        /*0028*/ 	.byte	0x00, 0xf0, 0x21, 0x00


	//----- nvinfo : EIATTR_KPARAM_INFO
	.align		4
.L_1407:
        /*002c*/ 	.byte	0x04, 0x17
        /*002e*/ 	.short	(.L_1409 - .L_1408)
.L_1408:
        /*0030*/ 	.word	0x00000000
        /*0034*/ 	.short	0x0000
        /*0036*/ 	.short	0x0000
        /*0038*/ 	.byte	0x00, 0xf0, 0x21, 0x00


	//----- nvinfo : EIATTR_MAXREG_COUNT
	.align		4
.L_1409:
        /*003c*/ 	.byte	0x03, 0x1b
        /*003e*/ 	.short	0x00ff


	//----- nvinfo : EIATTR_EXIT_INSTR_OFFSETS
	.align		4
        /*0040*/ 	.byte	0x04, 0x1c
        /*0042*/ 	.short	(.L_1411 - .L_1410)


	//   ....[0]....
.L_1410:
        /*0044*/ 	.word	0x00000080


	//----- nvinfo : EIATTR_MAX_THREADS
	.align		4
.L_1411:
        /*0048*/ 	.byte	0x04, 0x05
        /*004a*/ 	.short	(.L_1413 - .L_1412)
.L_1412:
        /*004c*/ 	.word	0x0000001c
        /*0050*/ 	.word	0x00000001
        /*0054*/ 	.word	0x00000001
.L_1413:


//--------------------- .nv.info.tvmgen_default_fused_squeeze_concatenate_51_kernel --------------------------
	.section	.nv.info.tvmgen_default_fused_squeeze_concatenate_51_kernel,"",@"SHT_CUDA_INFO"
	.sectionflags	@""
	.align	4


	//----- nvinfo : EIATTR_CUDA_API_VERSION
	.align		4
        /*0000*/ 	.byte	0x04, 0x37
        /*0002*/ 	.short	(.L_1415 - .L_1414)
.L_1414:
        /*0004*/ 	.word	0x0000007e


	//----- nvinfo : EIATTR_SW2861232_WAR
	.align		4
.L_1415:
        /*0008*/ 	.byte	0x01, 0x35
	.zero		2


	//----- nvinfo : EIATTR_PARAM_CBANK
	.align		4
        /*000c*/ 	.byte	0x04, 0x0a
        /*000e*/ 	.short	(.L_1417 - .L_1416)
	.align		4
.L_1416:
        /*0010*/ 	.word	index@(.nv.constant0.tvmgen_default_fused_squeeze_concatenate_51_kernel)
        /*0014*/ 	.short	0x0160
        /*0016*/ 	.short	0x0018


	//----- nvinfo : EIATTR_CBANK_PARAM_SIZE
	.align		4
.L_1417:
        /*0018*/ 	.byte	0x03, 0x19
        /*001a*/ 	.short	0x0018


	//----- nvinfo : EIATTR_KPARAM_INFO
	.align		4
        /*001c*/ 	.byte	0x04, 0x17
        /*001e*/ 	.short	(.L_1419 - .L_1418)
.L_1418:
        /*0020*/ 	.word	0x00000000
        /*0024*/ 	.short	0x0002
        /*0026*/ 	.short	0x0010
        /*0028*/ 	.byte	0x00, 0xf0, 0x21, 0x00


	//----- nvinfo : EIATTR_KPARAM_INFO
	.align		4
.L_1419:
        /*002c*/ 	.byte	0x04, 0x17
        /*002e*/ 	.short	(.L_1421 - .L_1420)
.L_1420:
        /*0030*/ 	.word	0x00000000
        /*0034*/ 	.short	0x0001
        /*0036*/ 	.short	0x0008
        /*0038*/ 	.byte	0x00, 0xf0, 0x21, 0x00


	//----- nvinfo : EIATTR_KPARAM_INFO
	.align		4
.L_1421:
        /*003c*/ 	.byte	0x04, 0x17
        /*003e*/ 	.short	(.L_1423 - .L_1422)
.L_1422:
        /*0040*/ 	.word	0x00000000
        /*0044*/ 	.short	0x0000
        /*0046*/ 	.short	0x0000
        /*0048*/ 	.byte	0x00, 0xf0, 0x21, 0x00


	//----- nvinfo : EIATTR_MAXREG_COUNT
	.align		4
.L_1423:
        /*004c*/ 	.byte	0x03, 0x1b
        /*004e*/ 	.short	0x00ff


	//----- nvinfo : EIATTR_EXIT_INSTR_OFFSETS
	.align		4
        /*0050*/ 	.byte	0x04, 0x1c
        /*0052*/ 	.short	(.L_1425 - .L_1424)


	//   ....[0]....
.L_1424:
        /*0054*/ 	.word	0x000000b0


	//----- nvinfo : EIATTR_MAX_THREADS
	.align		4
.L_1425:
        /*0058*/ 	.byte	0x04, 0x05
        /*005a*/ 	.short	(.L_1427 - .L_1426)
.L_1426:
        /*005c*/ 	.word	0x00000100
        /*0060*/ 	.word	0x00000001
        /*0064*/ 	.word	0x00000001
.L_1427:


//--------------------- .nv.info.tvmgen_default_fused_transpose_split_kernel_13 --------------------------
	.section	.nv.info.tvmgen_default_fused_transpose_split_kernel_13,"",@"SHT_CUDA_INFO"
	.sectionflags	@""
	.align	4


	//----- nvinfo : EIATTR_CUDA_API_VERSION
	.align		4
        /*0000*/ 	.byte	0x04, 0x37
        /*0002*/ 	.short	(.L_1429 - .L_1428)
.L_1428:
        /*0004*/ 	.word	0x0000007e


	//----- nvinfo : EIATTR_SW2861232_WAR
	.align		4
.L_1429:
        /*0008*/ 	.byte	0x01, 0x35
	.zero		2


	//----- nvinfo : EIATTR_PARAM_CBANK
	.align		4
        /*000c*/ 	.byte	0x04, 0x0a
        /*000e*/ 	.short	(.L_1431 - .L_1430)
	.align		4
.L_1430:
        /*0010*/ 	.word	index@(.nv.constant0.tvmgen_default_fused_transpose_split_kernel_13)
        /*0014*/ 	.short	0x0160
        /*0016*/ 	.short	0x0010


	//----- nvinfo : EIATTR_CBANK_PARAM_SIZE
	.align		4
.L_1431:
        /*0018*/ 	.byte	0x03, 0x19
        /*001a*/ 	.short	0x0010


	//----- nvinfo : EIATTR_KPARAM_INFO
	.align		4
        /*001c*/ 	.byte	0x04, 0x17
        /*001e*/ 	.short	(.L_1433 - .L_1432)
.L_1432:
        /*0020*/ 	.word	0x00000000
        /*0024*/ 	.short	0x0001
        /*0026*/ 	.short	0x0008
        /*0028*/ 	.byte	0x00, 0xf0, 0x21, 0x00


	//----- nvinfo : EIATTR_KPARAM_INFO
	.align		4
.L_1433:
        /*002c*/ 	.byte	0x04, 0x17
        /*002e*/ 	.short	(.L_1435 - .L_1434)
.L_1434:
        /*0030*/ 	.word	0x00000000
        /*0034*/ 	.short	0x0000
        /*0036*/ 	.short	0x0000
        /*0038*/ 	.byte	0x00, 0xf0, 0x21, 0x00


	//----- nvinfo : EIATTR_MAXREG_COUNT
	.align		4
.L_1435:
        /*003c*/ 	.byte	0x03, 0x1b
        /*003e*/ 	.short	0x00ff


	//----- nvinfo : EIATTR_EXIT_INSTR_OFFSETS
	.align		4
        /*0040*/ 	.byte	0x04, 0x1c
        /*0042*/ 	.short	(.L_1437 - .L_1436)


	//   ....[0]....
.L_1436:
        /*0044*/ 	.word	0x00000080


	//----- nvinfo : EIATTR_MAX_THREADS
	.align		4
.L_1437:
        /*0048*/ 	.byte	0x04, 0x05
        /*004a*/ 	.short	(.L_1439 - .L_1438)
.L_1438:
        /*004c*/ 	.word	0x0000001c
        /*0050*/ 	.word	0x00000001
        /*0054*/ 	.word	0x00000001
.L_1439:


//--------------------- .nv.info.tvmgen_default_fused_split_kernel_1 --------------------------
	.section	.nv.info.tvmgen_default_fused_split_kernel_1,"",@"SHT_CUDA_INFO"
	.sectionflags	@""
	.align	4


	//----- nvinfo : EIATTR_CUDA_API_VERSION
	.align		4
        /*0000*/ 	.byte	0x04, 0x37
        /*0002*/ 	.short	(.L_1441 - .L_1440)
.L_1440:
        /*0004*/ 	.word	0x0000007e


	//----- nvinfo : EIATTR_SW2861232_WAR
	.align		4
.L_1441:
        /*0008*/ 	.byte	0x01, 0x35
	.zero		2


	//----- nvinfo : EIATTR_PARAM_CBANK
	.align		4
        /*000c*/ 	.byte	0x04, 0x0a
        /*000e*/ 	.short	(.L_1443 - .L_1442)
	.align		4
.L_1442:
        /*0010*/ 	.word	index@(.nv.constant0.tvmgen_default_fused_split_kernel_1)
        /*0014*/ 	.short	0x0160
        /*0016*/ 	.short	0x0010


	//----- nvinfo : EIATTR_CBANK_PARAM_SIZE
	.align		4
.L_1443:
        /*0018*/ 	.byte	0x03, 0x19
        /*001a*/ 	.short	0x0010


	//----- nvinfo : EIATTR_KPARAM_INFO
	.align		4
        /*001c*/ 	.byte	0x04, 0x17
        /*001e*/ 	.short	(.L_1445 - .L_1444)
.L_1444:
        /*0020*/ 	.word	0x00000000
        /*0024*/ 	.short	0x0001
        /*0026*/ 	.short	0x0008
        /*0028*/ 	.byte	0x00, 0xf0, 0x21, 0x00


	//----- nvinfo : EIATTR_KPARAM_INFO
	.align		4
.L_1445:
        /*002c*/ 	.byte	0x04, 0x17
        /*002e*/ 	.short	(.L_1447 - .L_1446)
.L_1446:
        /*0030*/ 	.word	0x00000000
        /*0034*/ 	.short	0x0000
        /*0036*/ 	.short	0x0000
        /*0038*/ 	.byte	0x00, 0xf0, 0x21, 0x00


	//----- nvinfo : EIATTR_MAXREG_COUNT
	.align		4
.L_1447:
        /*003c*/ 	.byte	0x03, 0x1b
        /*003e*/ 	.short	0x00ff


	//----- nvinfo : EIATTR_EXIT_INSTR_OFFSETS
	.align		4
        /*0040*/ 	.byte	0x04, 0x1c
        /*0042*/ 	.short	(.L_1449 - .L_1448)


	//   ....[0]....
.L_1448:
        /*0044*/ 	.word	0x00000080


	//----- nvinfo : EIATTR_MAX_THREADS
	.align		4
.L_1449:
        /*0048*/ 	.byte	0x04, 0x05
        /*004a*/ 	.short	(.L_1451 - .L_1450)
.L_1450:
        /*004c*/ 	.word	0x00000080
        /*0050*/ 	.word	0x00000001
        /*0054*/ 	.word	0x00000001
.L_1451:


//--------------------- .nv.info.tvmgen_default_fused_transpose_split_kernel_11 --------------------------
	.section	.nv.info.tvmgen_default_fused_transpose_split_kernel_11,"",@"SHT_CUDA_INFO"
	.sectionflags	@""
	.align	4


	//----- nvinfo : EIATTR_CUDA_API_VERSION
	.align		4
        /*0000*/ 	.byte	0x04, 0x37
        /*0002*/ 	.short	(.L_1453 - .L_1452)
.L_1452:
        /*0004*/ 	.word	0x0000007e


	//----- nvinfo : EIATTR_SW2861232_WAR
	.align		4
.L_1453:
        /*0008*/ 	.byte	0x01, 0x35
	.zero		2


	//----- nvinfo : EIATTR_PARAM_CBANK
	.align		4
        /*000c*/ 	.byte	0x04, 0x0a
        /*000e*/ 	.short	(.L_1455 - .L_1454)
	.align		4
.L_1454:
        /*0010*/ 	.word	index@(.nv.constant0.tvmgen_default_fused_transpose_split_kernel_11)
        /*0014*/ 	.short	0x0160
        /*0016*/ 	.short	0x0010


	//----- nvinfo : EIATTR_CBANK_PARAM_SIZE
	.align		4
.L_1455:
        /*0018*/ 	.byte	0x03, 0x19
        /*001a*/ 	.short	0x0010


	//----- nvinfo : EIATTR_KPARAM_INFO
	.align		4
        /*001c*/ 	.byte	0x04, 0x17
        /*001e*/ 	.short	(.L_1457 - .L_1456)
.L_1456:
        /*0020*/ 	.word	0x00000000
        /*0024*/ 	.short	0x0001
        /*0026*/ 	.short	0x0008
        /*0028*/ 	.byte	0x00, 0xf0, 0x21, 0x00


	//----- nvinfo : EIATTR_KPARAM_INFO
	.align		4
.L_1457:
        /*002c*/ 	.byte	0x04, 0x17
        /*002e*/ 	.short	(.L_1459 - .L_1458)
.L_1458:
        /*0030*/ 	.word	0x00000000
        /*0034*/ 	.short	0x0000
        /*0036*/ 	.short	0x0000
        /*0038*/ 	.byte	0x00, 0xf0, 0x21, 0x00


	//----- nvinfo : EIATTR_MAXREG_COUNT
	.align		4
.L_1459:
        /*003c*/ 	.byte	0x03, 0x1b
        /*003e*/ 	.short	0x00ff


	//----- nvinfo : EIATTR_EXIT_INSTR_OFFSETS
	.align		4
        /*0040*/ 	.byte	0x04, 0x1c
        /*0042*/ 	.short	(.L_1461 - .L_1460)


	//   ....[0]....
.L_1460:
        /*0044*/ 	.word	0x00000080


	//----- nvinfo : EIATTR_MAX_THREADS
	.align		4
.L_1461:
        /*0048*/ 	.byte	0x04, 0x05
        /*004a*/ 	.short	(.L_1463 - .L_1462)
.L_1462:
        /*004c*/ 	.word	0x0000001c
        /*0050*/ 	.word	0x00000001
        /*0054*/ 	.word	0x00000001
.L_1463:


//--------------------- .nv.info.tvmgen_default_fused_squeeze_concatenate_23_kernel --------------------------
	.section	.nv.info.tvmgen_default_fused_squeeze_concatenate_23_kernel,"",@"SHT_CUDA_INFO"
	.sectionflags	@""
	.align	4


	//----- nvinfo : EIATTR_CUDA_API_VERSION
	.align		4
        /*0000*/ 	.byte	0x04, 0x37
        /*0002*/ 	.short	(.L_1465 - .L_1464)
.L_1464:
        /*0004*/ 	.word	0x0000007e


	//----- nvinfo : EIATTR_SW2861232_WAR
	.align		4
.L_1465:
        /*0008*/ 	.byte	0x01, 0x35
	.zero		2


	//----- nvinfo : EIATTR_PARAM_CBANK
	.align		4
        /*000c*/ 	.byte	0x04, 0x0a
        /*000e*/ 	.short	(.L_1467 - .L_1466)
	.align		4
.L_1466:
        /*0010*/ 	.word	index@(.nv.constant0.tvmgen_default_fused_squeeze_concatenate_23_kernel)
        /*0014*/ 	.short	0x0160
        /*0016*/ 	.short	0x0018


	//----- nvinfo : EIATTR_CBANK_PARAM_SIZE
	.align		4
.L_1467:
        /*0018*/ 	.byte	0x03, 0x19
        /*001a*/ 	.short	0x0018


	//----- nvinfo : EIATTR_KPARAM_INFO
	.align		4
        /*001c*/ 	.byte	0x04, 0x17
        /*001e*/ 	.short	(.L_1469 - .L_1468)
.L_1468:
        /*0020*/ 	.word	0x00000000
        /*0024*/ 	.short	0x0002
        /*0026*/ 	.short	0x0010
        /*0028*/ 	.byte	0x00, 0xf0, 0x21, 0x00


	//----- nvinfo : EIATTR_KPARAM_INFO
	.align		4
.L_1469:
        /*002c*/ 	.byte	0x04, 0x17
        /*002e*/ 	.short	(.L_1471 - .L_1470)
.L_1470:
        /*0030*/ 	.word	0x00000000
        /*0034*/ 	.short	0x0001
        /*0036*/ 	.short	0x0008
        /*0038*/ 	.byte	0x00, 0xf0, 0x21, 0x00


	//----- nvinfo : EIATTR_KPARAM_INFO
	.align		4
.L_1471:
        /*003c*/ 	.byte	0x04, 0x17
        /*003e*/ 	.short	(.L_1473 - .L_1472)
.L_1472:
        /*0040*/ 	.word	0x00000000
        /*0044*/ 	.short	0x0000
        /*0046*/ 	.short	0x0000
        /*0048*/ 	.byte	0x00, 0xf0, 0x21, 0x00


	//----- nvinfo : EIATTR_MAXREG_COUNT
	.align		4
.L_1473:
        /*004c*/ 	.byte	0x03, 0x1b
        /*004e*/ 	.short	0x00ff


	//----- nvinfo : EIATTR_EXIT_INSTR_OFFSETS
	.align		4
        /*0050*/ 	.byte	0x04, 0x1c
        /*0052*/ 	.short	(.L_1475 - .L_1474)


	//   ....[0]....
.L_1474:
        /*0054*/ 	.word	0x000000b0


	//----- nvinfo : EIATTR_MAX_THREADS
	.align		4
.L_1475:
        /*0058*/ 	.byte	0x04, 0x05
        /*005a*/ 	.short	(.L_1477 - .L_1476)
.L_1476:
        /*005c*/ 	.word	0x0000009c
        /*0060*/ 	.word	0x00000001
        /*0064*/ 	.word	0x00000001
.L_1477:


//--------------------- .nv.info.tvmgen_default_fused_split_sigmoid_sigmoid_multiply_sigmoid_tanh_multiply_add_tanh_multiply_sta_2bcd01aae566f75b__kernel_12 --------------------------
	.section	.nv.info.tvmgen_default_fused_split_sigmoid_sigmoid_multiply_sigmoid_tanh_multiply_add_tanh_multiply_sta_2bcd01aae566f75b__kernel_12,"",@"SHT_CUDA_INFO"
	.sectionflags	@""
	.align	4


	//----- nvinfo : EIATTR_CUDA_API_VERSION
	.align		4
        /*0000*/ 	.byte	0x04, 0x37
        /*0002*/ 	.short	(.L_1479 - .L_1478)
.L_1478:
        /*0004*/ 	.word	0x0000007e


	//----- nvinfo : EIATTR_SW2861232_WAR
	.align		4
.L_1479:
        /*0008*/ 	.byte	0x01, 0x35
	.zero		2


	//----- nvinfo : EIATTR_PARAM_CBANK
	.align		4
        /*000c*/ 	.byte	0x04, 0x0a
        /*000e*/ 	.short	(.L_1481 - .L_1480)
	.align		4
.L_1480:
        /*0010*/ 	.word	index@(.nv.constant0.tvmgen_default_fused_split_sigmoid_sigmoid_multiply_sigmoid_tanh_multiply_add_tanh_multiply_sta_2bcd01aae566f75b__kernel_12)
        /*0014*/ 	.short	0x0160
        /*0016*/ 	.short	0x0010


	//----- nvinfo : EIATTR_CBANK_PARAM_SIZE
	.align		4
.L_1481:
        /*0018*/ 	.byte	0x03, 0x19
        /*001a*/ 	.short	0x0010


	//----- nvinfo : EIATTR_KPARAM_INFO
	.align		4
        /*001c*/ 	.byte	0x04, 0x17
        /*001e*/ 	.short	(.L_1483 - .L_1482)
.L_1482:
        /*0020*/ 	.word	0x00000000
        /*0024*/ 	.short	0x0001
        /*0026*/ 	.short	0x0008
        /*0028*/ 	.byte	0x00, 0xf0, 0x21, 0x00


	//----- nvinfo : EIATTR_KPARAM_INFO
	.align		4
.L_1483:
        /*002c*/ 	.byte	0x04, 0x17
        /*002e*/ 	.short	(.L_1485 - .L_1484)
.L_1484:
        /*0030*/ 	.word	0x00000000
        /*0034*/ 	.short	0x0000
        /*0036*/ 	.short	0x0000
        /*0038*/ 	.byte	0x00, 0xf0, 0x21, 0x00


	//----- nvinfo : EIATTR_MAXREG_COUNT
	.align		4
.L_1485:
        /*003c*/ 	.byte	0x03, 0x1b
        /*003e*/ 	.short	0x00ff


	//----- nvinfo : EIATTR_EXIT_INSTR_OFFSETS
	.align		4
        /*0040*/ 	.byte	0x04, 0x1c
        /*0042*/ 	.short	(.L_1487 - .L_1486)


	//   ....[0]....
.L_1486:
        /*0044*/ 	.word	0x00000080


	//----- nvinfo : EIATTR_MAX_THREADS
	.align		4
.L_1487:
        /*0048*/ 	.byte	0x04, 0x05
        /*004a*/ 	.short	(.L_1489 - .L_1488)
.L_1488:
        /*004c*/ 	.word	0x00000080
        /*0050*/ 	.word	0x00000001
        /*0054*/ 	.word	0x00000001
.L_1489:


//--------------------- .nv.info.tvmgen_default_fused_transpose_split_kernel_17 --------------------------
	.section	.nv.info.tvmgen_default_fused_transpose_split_kernel_17,"",@"SHT_CUDA_INFO"
	.sectionflags	@""
	.align	4


	//----- nvinfo : EIATTR_CUDA_API_VERSION
	.align		4
        /*0000*/ 	.byte	0x04, 0x37
        /*0002*/ 	.short	(.L_1491 - .L_1490)
.L_1490:
        /*0004*/ 	.word	0x0000007e


	//----- nvinfo : EIATTR_SW2861232_WAR
	.align		4
.L_1491:
        /*0008*/ 	.byte	0x01, 0x35
	.zero		2


	//----- nvinfo : EIATTR_PARAM_CBANK
	.align		4
        /*000c*/ 	.byte	0x04, 0x0a
        /*000e*/ 	.short	(.L_1493 - .L_1492)
	.align		4
.L_1492:
        /*0010*/ 	.word	index@(.nv.constant0.tvmgen_default_fused_transpose_split_kernel_17)
        /*0014*/ 	.short	0x0160
        /*0016*/ 	.short	0x0010


	//----- nvinfo : EIATTR_CBANK_PARAM_SIZE
	.align		4
.L_1493:
        /*0018*/ 	.byte	0x03, 0x19
        /*001a*/ 	.short	0x0010


	//----- nvinfo : EIATTR_KPARAM_INFO
	.align		4
        /*001c*/ 	.byte	0x04, 0x17
        /*001e*/ 	.short	(.L_1495 - .L_1494)
.L_1494:
        /*0020*/ 	.word	0x00000000
        /*0024*/ 	.short	0x0001
        /*0026*/ 	.short	0x0008
        /*0028*/ 	.byte	0x00, 0xf0, 0x21, 0x00


	//----- nvinfo : EIATTR_KPARAM_INFO
	.align		4
.L_1495:
        /*002c*/ 	.byte	0x04, 0x17
        /*002e*/ 	.short	(.L_1497 - .L_1496)
.L_1496:
        /*0030*/ 	.word	0x00000000
        /*0034*/ 	.short	0x0000
        /*0036*/ 	.short	0x0000
        /*0038*/ 	.byte	0x00, 0xf0, 0x21, 0x00


	//----- nvinfo : EIATTR_MAXREG_COUNT
	.align		4
.L_1497:
        /*003c*/ 	.byte	0x03, 0x1b
        /*003e*/ 	.short	0x00ff


	//----- nvinfo : EIATTR_EXIT_INSTR_OFFSETS
	.align		4
        /*0040*/ 	.byte	0x04, 0x1c
        /*0042*/ 	.short	(.L_1499 - .L_1498)


	//   ....[0]....
.L_1498:
        /*0044*/ 	.word	0x00000080


	//----- nvinfo : EIATTR_MAX_THREADS
	.align		4
.L_1499:
        /*0048*/ 	.byte	0x04, 0x05
        /*004a*/ 	.short	(.L_1501 - .L_1500)
.L_1500:
        /*004c*/ 	.word	0x0000001c
        /*0050*/ 	.word	0x00000001
        /*0054*/ 	.word	0x00000001
.L_1501:


//--------------------- .nv.info.tvmgen_default_fused_split_sigmoid_sigmoid_multiply_sigmoid_tanh_multiply_add_tanh_multiply_sta_2bcd01aae566f75b__kernel_15 --------------------------
	.section	.nv.info.tvmgen_default_fused_split_sigmoid_sigmoid_multiply_sigmoid_tanh_multiply_add_tanh_multiply_sta_2bcd01aae566f75b__kernel_15,"",@"SHT_CUDA_INFO"
	.sectionflags	@""
	.align	4


	//----- nvinfo : EIATTR_CUDA_API_VERSION
	.align		4
        /*0000*/ 	.byte	0x04, 0x37
        /*0002*/ 	.short	(.L_1503 - .L_1502)
.L_1502:
        /*0004*/ 	.word	0x0000007e


	//----- nvinfo : EIATTR_SW2861232_WAR
	.align		4
.L_1503:
        /*0008*/ 	.byte	0x01, 0x35
	.zero		2


	//----- nvinfo : EIATTR_PARAM_CBANK
	.align		4
        /*000c*/ 	.byte	0x04, 0x0a
        /*000e*/ 	.short	(.L_1505 - .L_1504)
	.align		4
.L_1504:
        /*0010*/ 	.word	index@(.nv.constant0.tvmgen_default_fused_split_sigmoid_sigmoid_multiply_sigmoid_tanh_multiply_add_tanh_multiply_sta_2bcd01aae566f75b__kernel_15)
        /*0014*/ 	.short	0x0160
        /*0016*/ 	.short	0x0010


	//----- nvinfo : EIATTR_CBANK_PARAM_SIZE
	.align		4
.L_1505:
        /*0018*/ 	.byte	0x03, 0x19
        /*001a*/ 	.short	0x0010


	//----- nvinfo : EIATTR_KPARAM_INFO
	.align		4
        /*001c*/ 	.byte	0x04, 0x17
        /*001e*/ 	.short	(.L_1507 - .L_1506)
.L_1506:
        /*0020*/ 	.word	0x00000000
        /*0024*/ 	.short	0x0001
        /*0026*/ 	.short	0x0008
        /*0028*/ 	.byte	0x00, 0xf0, 0x21, 0x00


	//----- nvinfo : EIATTR_KPARAM_INFO
	.align		4
.L_1507:
        /*002c*/ 	.byte	0x04, 0x17
        /*002e*/ 	.short	(.L_1509 - .L_1508)
.L_1508:
        /*0030*/ 	.word	0x00000000
        /*0034*/ 	.short	0x0000
        /*0036*/ 	.short	0x0000
        /*0038*/ 	.byte	0x00, 0xf0, 0x21, 0x00


	//----- nvinfo : EIATTR_MAXREG_COUNT
	.align		4
.L_1509:
        /*003c*/ 	.byte	0x03, 0x1b
        /*003e*/ 	.short	0x00ff


	//----- nvinfo : EIATTR_EXIT_INSTR_OFFSETS
	.align		4
        /*0040*/ 	.byte	0x04, 0x1c
        /*0042*/ 	.short	(.L_1511 - .L_1510)


	//   ....[0]....
.L_1510:
        /*0044*/ 	.word	0x00000080


	//----- nvinfo : EIATTR_MAX_THREADS
	.align		4
.L_1511:
        /*0048*/ 	.byte	0x04, 0x05
        /*004a*/ 	.short	(.L_1513 - .L_1512)
.L_1512:
        /*004c*/ 	.word	0x00000080
        /*0050*/ 	.word	0x00000001
        /*0054*/ 	.word	0x00000001
.L_1513:


//--------------------- .nv.info.tvmgen_default_fused_transpose_split_kernel_15 --------------------------
	.section	.nv.info.tvmgen_default_fused_transpose_split_kernel_15,"",@"SHT_CUDA_INFO"
	.sectionflags	@""
	.align	4


	//----- nvinfo : EIATTR_CUDA_API_VERSION
	.align		4
        /*0000*/ 	.byte	0x04, 0x37
        /*0002*/ 	.short	(.L_1515 - .L_1514)
.L_1514:
        /*0004*/ 	.word	0x0000007e


	//----- nvinfo : EIATTR_SW2861232_WAR
	.align		4
.L_1515:
        /*0008*/ 	.byte	0x01, 0x35
	.zero		2


	//----- nvinfo : EIATTR_PARAM_CBANK
	.align		4
        /*000c*/ 	.byte	0x04, 0x0a
        /*000e*/ 	.short	(.L_1517 - .L_1516)
	.align		4
.L_1516:
        /*0010*/ 	.word	index@(.nv.constant0.tvmgen_default_fused_transpose_split_kernel_15)
        /*0014*/ 	.short	0x0160
        /*0016*/ 	.short	0x0010


	//----- nvinfo : EIATTR_CBANK_PARAM_SIZE
	.align		4
.L_1517:
        /*0018*/ 	.byte	0x03, 0x19
        /*001a*/ 	.short	0x0010


	//----- nvinfo : EIATTR_KPARAM_INFO
	.align		4
        /*001c*/ 	.byte	0x04, 0x17
        /*001e*/ 	.short	(.L_1519 - .L_1518)
.L_1518:
        /*0020*/ 	.word	0x00000000
        /*0024*/ 	.short	0x0001
        /*0026*/ 	.short	0x0008
        /*0028*/ 	.byte	0x00, 0xf0, 0x21, 0x00


	//----- nvinfo : EIATTR_KPARAM_INFO
	.align		4
.L_1519:
        /*002c*/ 	.byte	0x04, 0x17
        /*002e*/ 	.short	(.L_1521 - .L_1520)
.L_1520:
        /*0030*/ 	.word	0x00000000
        /*0034*/ 	.short	0x0000
        /*0036*/ 	.short	0x0000
        /*0038*/ 	.byte	0x00, 0xf0, 0x21, 0x00


	//----- nvinfo : EIATTR_MAXREG_COUNT
	.align		4
.L_1521:
        /*003c*/ 	.byte	0x03, 0x1b
        /*003e*/ 	.short	0x00ff


	//----- nvinfo : EIATTR_EXIT_INSTR_OFFSETS
	.align		4
        /*0040*/ 	.byte	0x04, 0x1c
        /*0042*/ 	.short	(.L_1523 - .L_1522)


	//   ....[0]....
.L_1522:
        /*0044*/ 	.word	0x00000080


	//----- nvinfo : EIATTR_MAX_THREADS
	.align		4
.L_1523:
        /*0048*/ 	.byte	0x04, 0x05
        /*004a*/ 	.short	(.L_1525 - .L_1524)
.L_1524:
        /*004c*/ 	.word	0x0000001c
        /*0050*/ 	.word	0x00000001
        /*0054*/ 	.word	0x00000001
.L_1525:


//--------------------- .nv.info.tvmgen_default_fused_squeeze_concatenate_33_kernel --------------------------
	.section	.nv.info.tvmgen_default_fused_squeeze_concatenate_33_kernel,"",@"SHT_CUDA_INFO"
	.sectionflags	@""
	.align	4


	//----- nvinfo : EIATTR_CUDA_API_VERSION
	.align		4
        /*0000*/ 	.byte	0x04, 0x37
        /*0002*/ 	.short	(.L_1527 - .L_1526)
.L_1526:
        /*0004*/ 	.word	0x0000007e


	//----- nvinfo : EIATTR_SW2861232_WAR
	.align		4
.L_1527:
        /*0008*/ 	.byte	0x01, 0x35
	.zero		2


	//----- nvinfo : EIATTR_PARAM_CBANK
	.align		4
        /*000c*/ 	.byte	0x04, 0x0a
        /*000e*/ 	.short	(.L_1529 - .L_1528)
	.align		4
.L_1528:
        /*0010*/ 	.word	index@(.nv.constant0.tvmgen_default_fused_squeeze_concatenate_33_kernel)
        /*0014*/ 	.short	0x0160
        /*0016*/ 	.short	0x0018


	//----- nvinfo : EIATTR_CBANK_PARAM_SIZE
	.align		4
.L_1529:
        /*0018*/ 	.byte	0x03, 0x19
        /*001a*/ 	.short	0x0018


	//----- nvinfo : EIATTR_KPARAM_INFO
	.align		4
        /*001c*/ 	.byte	0x04, 0x17
        /*001e*/ 	.short	(.L_1531 - .L_1530)
.L_1530:
        /*0020*/ 	.word	0x00000000
        /*0024*/ 	.short	0x0002
        /*0026*/ 	.short	0x0010
        /*0028*/ 	.byte	0x00, 0xf0, 0x21, 0x00


	//----- nvinfo : EIATTR_KPARAM_INFO
	.align		4
.L_1531:
        /*002c*/ 	.byte	0x04, 0x17
        /*002e*/ 	.short	(.L_1533 - .L_1532)
.L_1532:
        /*0030*/ 	.word	0x00000000
        /*0034*/ 	.short	0x0001
        /*0036*/ 	.short	0x0008
        /*0038*/ 	.byte	0x00, 0xf0, 0x21, 0x00


	//----- nvinfo : EIATTR_KPARAM_INFO
	.align		4
.L_1533:
        /*003c*/ 	.byte	0x04, 0x17
        /*003e*/ 	.short	(.L_1535 - .L_1534)
.L_1534:
        /*0040*/ 	.word	0x00000000
        /*0044*/ 	.short	0x0000
        /*0046*/ 	.short	0x0000
        /*0048*/ 	.byte	0x00, 0xf0, 0x21, 0x00


	//----- nvinfo : EIATTR_MAXREG_COUNT
	.align		4
.L_1535:
        /*004c*/ 	.byte	0x03, 0x1b
        /*004e*/ 	.short	0x00ff


	//----- nvinfo : EIATTR_EXIT_INSTR_OFFSETS
	.align		4
        /*0050*/ 	.byte	0x04, 0x1c
        /*0052*/ 	.short	(.L_1537 - .L_1536)


	//   ....[0]....
.L_1536:
        /*0054*/ 	.word	0x000000b0


	//----- nvinfo : EIATTR_MAX_THREADS
	.align		4
.L_1537:
        /*0058*/ 	.byte	0x04, 0x05
        /*005a*/ 	.short	(.L_1539 - .L_1538)
.L_1538:
        /*005c*/ 	.word	0x00000100
        /*0060*/ 	.word	0x00000001
        /*0064*/ 	.word	0x00000001
.L_1539:


//--------------------- .nv.info.tvmgen_default_fused_squeeze_concatenate_17_kernel --------------------------
	.section	.nv.info.tvmgen_default_fused_squeeze_concatenate_17_kernel,"",@"SHT_CUDA_INFO"
	.sectionflags	@""
	.align	4


	//----- nvinfo : EIATTR_CUDA_API_VERSION
	.align		4
        /*0000*/ 	.byte	0x04, 0x37
        /*0002*/ 	.short	(.L_1541 - .L_1540)
.L_1540:
        /*0004*/ 	.word	0x0000007e


	//----- nvinfo : EIATTR_SW2861232_WAR
	.align		4
.L_1541:
        /*0008*/ 	.byte	0x01, 0x35
	.zero		2


	//----- nvinfo : EIATTR_PARAM_CBANK
	.align		4
        /*000c*/ 	.byte	0x04, 0x0a
        /*000e*/ 	.short	(.L_1543 - .L_1542)
	.align		4
.L_1542:
        /*0010*/ 	.word	index@(.nv.constant0.tvmgen_default_fused_squeeze_concatenate_17_kernel)
        /*0014*/ 	.short	0x0160
        /*0016*/ 	.short	0x0018


	//----- nvinfo : EIATTR_CBANK_PARAM_SIZE
	.align		4
.L_1543:
        /*0018*/ 	.byte	0x03, 0x19
        /*001a*/ 	.short	0x0018


	//----- nvinfo : EIATTR_KPARAM_INFO
	.align		4
        /*001c*/ 	.byte	0x04, 0x17
        /*001e*/ 	.short	(.L_1545 - .L_1544)
.L_1544:
        /*0020*/ 	.word	0x00000000
        /*0024*/ 	.short	0x0002
        /*0026*/ 	.short	0x0010
        /*0028*/ 	.byte	0x00, 0xf0, 0x21, 0x00


	//----- nvinfo : EIATTR_KPARAM_INFO
	.align		4
.L_1545:
        /*002c*/ 	.byte	0x04, 0x17
        /*002e*/ 	.short	(.L_1547 - .L_1546)
.L_1546:
        /*0030*/ 	.word	0x00000000
        /*0034*/ 	.short	0x0001
        /*0036*/ 	.short	0x0008
        /*0038*/ 	.byte	0x00, 0xf0, 0x21, 0x00


	//----- nvinfo : EIATTR_KPARAM_INFO
	.align		4
.L_1547:
        /*003c*/ 	.byte	0x04, 0x17
        /*003e*/ 	.short	(.L_1549 - .L_1548)
.L_1548:
        /*0040*/ 	.word	0x00000000
        /*0044*/ 	.short	0x0000
        /*0046*/ 	.short	0x0000
        /*0048*/ 	.byte	0x00, 0xf0, 0x21, 0x00


	//----- nvinfo : EIATTR_MAXREG_COUNT
	.align		4
.L_1549:
        /*004c*/ 	.byte	0x03, 0x1b
        /*004e*/ 	.short	0x00ff


	//----- nvinfo : EIATTR_EXIT_INSTR_OFFSETS
	.align		4
        /*0050*/ 	.byte	0x04, 0x1c
        /*0052*/ 	.short	(.L_1551 - .L_1550)


	//   ....[0]....
.L_1550:
        /*0054*/ 	.word	0x000000b0


	//----- nvinfo : EIATTR_MAX_THREADS
	.align		4
.L_1551:
        /*0058*/ 	.byte	0x04, 0x05
        /*005a*/ 	.short	(.L_1553 - .L_1552)
.L_1552:
        /*005c*/ 	.word	0x0000009c
        /*0060*/ 	.word	0x00000001
        /*0064*/ 	.word	0x00000001
.L_1553:


//--------------------- .nv.info.tvmgen_default_fused_squeeze_concatenate_16_kernel --------------------------
	.section	.nv.info.tvmgen_default_fused_squeeze_concatenate_16_kernel,"",@"SHT_CUDA_INFO"
	.sectionflags	@""
	.align	4


	//----- nvinfo : EIATTR_CUDA_API_VERSION
	.align		4
        /*0000*/ 	.byte	0x04, 0x37
        /*0002*/ 	.short	(.L_1555 - .L_1554)
.L_1554:
        /*0004*/ 	.word	0x0000007e


	//----- nvinfo : EIATTR_SW2861232_WAR
	.align		4
.L_1555:
        /*0008*/ 	.byte	0x01, 0x35
	.zero		2


	//----- nvinfo : EIATTR_PARAM_CBANK
	.align		4
        /*000c*/ 	.byte	0x04, 0x0a
        /*000e*/ 	.short	(.L_1557 - .L_1556)
	.align		4
.L_1556:
        /*0010*/ 	.word	index@(.nv.constant0.tvmgen_default_fused_squeeze_concatenate_16_kernel)
        /*0014*/ 	.short	0x0160
        /*0016*/ 	.short	0x0018


	//----- nvinfo : EIATTR_CBANK_PARAM_SIZE
	.align		4
.L_1557:
        /*0018*/ 	.byte	0x03, 0x19
        /*001a*/ 	.short	0x0018


	//----- nvinfo : EIATTR_KPARAM_INFO
	.align		4
        /*001c*/ 	.byte	0x04, 0x17
        /*001e*/ 	.short	(.L_1559 - .L_1558)
.L_1558:
        /*0020*/ 	.word	0x00000000
        /*0024*/ 	.short	0x0002
        /*0026*/ 	.short	0x0010
        /*0028*/ 	.byte	0x00, 0xf0, 0x21, 0x00


	//----- nvinfo : EIATTR_KPARAM_INFO
	.align		4
.L_1559:
        /*002c*/ 	.byte	0x04, 0x17
        /*002e*/ 	.short	(.L_1561 - .L_1560)
.L_1560:
        /*0030*/ 	.word	0x00000000
        /*0034*/ 	.short	0x0001
        /*0036*/ 	.short	0x0008
        /*0038*/ 	.byte	0x00, 0xf0, 0x21, 0x00


	//----- nvinfo : EIATTR_KPARAM_INFO
	.align		4
.L_1561:
        /*003c*/ 	.byte	0x04, 0x17
        /*003e*/ 	.short	(.L_1563 - .L_1562)
.L_1562:
        /*0040*/ 	.word	0x00000000
        /*0044*/ 	.short	0x0000
        /*0046*/ 	.short	0x0000
        /*0048*/ 	.byte	0x00, 0xf0, 0x21, 0x00


	//----- nvinfo : EIATTR_MAXREG_COUNT
	.align		4
.L_1563:
        /*004c*/ 	.byte	0x03, 0x1b
        /*004e*/ 	.short	0x00ff


	//----- nvinfo : EIATTR_EXIT_INSTR_OFFSETS
	.align		4
        /*0050*/ 	.byte	0x04, 0x1c
        /*0052*/ 	.short	(.L_1565 - .L_1564)


	//   ....[0]....
.L_1564:
        /*0054*/ 	.word	0x000000b0


	//----- nvinfo : EIATTR_MAX_THREADS
	.align		4
.L_1565:
        /*0058*/ 	.byte	0x04, 0x05
        /*005a*/ 	.short	(.L_1567 - .L_1566)
.L_1566:
        /*005c*/ 	.word	0x0000009c
        /*0060*/ 	.word	0x00000001
        /*0064*/ 	.word	0x00000001
.L_1567:


//--------------------- .nv.info.tvmgen_default_fused_nn_dense_add_kernel --------------------------
	.section	.nv.info.tvmgen_default_fused_nn_dense_add_kernel,"",@"SHT_CUDA_INFO"
	.sectionflags	@""
	.align	4


	//----- nvinfo : EIATTR_CUDA_API_VERSION
	.align		4
        /*0000*/ 	.byte	0x04, 0x37
        /*0002*/ 	.short	(.L_1569 - .L_1568)
.L_1568:
        /*0004*/ 	.word	0x0000007e


	//----- nvinfo : EIATTR_SW2861232_WAR
	.align		4
.L_1569:
        /*0008*/ 	.byte	0x01, 0x35
	.zero		2


	//----- nvinfo : EIATTR_PARAM_CBANK
	.align		4
        /*000c*/ 	.byte	0x04, 0x0a
        /*000e*/ 	.short	(.L_1571 - .L_1570)
	.align		4
.L_1570:
        /*0010*/ 	.word	index@(.nv.constant0.tvmgen_default_fused_nn_dense_add_kernel)
        /*0014*/ 	.short	0x0160
        /*0016*/ 	.short	0x0020


	//----- nvinfo : EIATTR_CBANK_PARAM_SIZE
	.align		4
.L_1571:
        /*0018*/ 	.byte	0x03, 0x19
        /*001a*/ 	.short	0x0020


	//----- nvinfo : EIATTR_KPARAM_INFO
	.align		4
        /*001c*/ 	.byte	0x04, 0x17
        /*001e*/ 	.short	(.L_1573 - .L_1572)
.L_1572:
        /*0020*/ 	.word	0x00000000
        /*0024*/ 	.short	0x0003
        /*0026*/ 	.short	0x0018
        /*0028*/ 	.byte	0x00, 0xf0, 0x21, 0x00


	//----- nvinfo : EIATTR_KPARAM_INFO
	.align		4
.L_1573:
        /*002c*/ 	.byte	0x04, 0x17
        /*002e*/ 	.short	(.L_1575 - .L_1574)
.L_1574:
        /*0030*/ 	.word	0x00000000
        /*0034*/ 	.short	0x0002
        /*0036*/ 	.short	0x0010
        /*0038*/ 	.byte	0x00, 0xf0, 0x21, 0x00


	//----- nvinfo : EIATTR_KPARAM_INFO
	.align		4
.L_1575:
        /*003c*/ 	.byte	0x04, 0x17
        /*003e*/ 	.short	(.L_1577 - .L_1576)
.L_1576:
        /*0040*/ 	.word	0x00000000
        /*0044*/ 	.short	0x0001
        /*0046*/ 	.short	0x0008
        /*0048*/ 	.byte	0x00, 0xf0, 0x21, 0x00


	//----- nvinfo : EIATTR_KPARAM_INFO
	.align		4
.L_1577:
        /*004c*/ 	.byte	0x04, 0x17
        /*004e*/ 	.short	(.L_1579 - .L_1578)
.L_1578:
        /*0050*/ 	.word	0x00000000
        /*0054*/ 	.short	0x0000
        /*0056*/ 	.short	0x0000
        /*0058*/ 	.byte	0x00, 0xf0, 0x21, 0x00


	//----- nvinfo : EIATTR_MAXREG_COUNT
	.align		4
.L_1579:
        /*005c*/ 	.byte	0x03, 0x1b
        /*005e*/ 	.short	0x00ff


	//----- nvinfo : EIATTR_COOP_GROUP_MASK_REGIDS
	.align		4
        /*0060*/ 	.byte	0x04, 0x29
        /*0062*/ 	.short	(.L_1581 - .L_1580)


	//   ....[0]....
.L_1580:
        /*0064*/ 	.word	0x05000007


	//   ....[1]....
        /*0068*/ 	.word	0x05000007


	//   ....[2]....
        /*006c*/ 	.word	0x05000007


	//   ....[3]....
        /*0070*/ 	.word	0x05000007


	//   ....[4]....
        /*0074*/ 	.word	0x05000007


	//   ....[5]....
        /*0078*/ 	.word	0x05000005


	//----- nvinfo : EIATTR_COOP_GROUP_INSTR_OFFSETS
	.align		4
.L_1581:
        /*007c*/ 	.byte	0x04, 0x28
        /*007e*/ 	.short	(.L_1583 - .L_1582)


	//   ....[0]....
.L_1582:
        /*0080*/ 	.word	0x00000180


	//   ....[1]....
        /*0084*/ 	.word	0x000001a0


	//   ....[2]....
        /*0088*/ 	.word	0x000001c0


	//   ....[3]....
        /*008c*/ 	.word	0x000001e0


	//   ....[4]....
        /*0090*/ 	.word	0x00000210


	//   ....[5]....
        /*0094*/ 	.word	0x00000280


	//----- nvinfo : EIATTR_EXIT_INSTR_OFFSETS
	.align		4
.L_1583:
        /*0098*/ 	.byte	0x04, 0x1c
        /*009a*/ 	.short	(.L_1585 - .L_1584)


	//   ....[0]....
.L_1584:
        /*009c*/ 	.word	0x000002f0


	//   ....[1]....
        /*00a0*/ 	.word	0x00000360


	//----- nvinfo : EIATTR_MAX_THREADS
	.align		4
.L_1585:
        /*00a4*/ 	.byte	0x04, 0x05
        /*00a6*/ 	.short	(.L_1587 - .L_1586)
.L_1586:
        /*00a8*/ 	.word	0x00000040
        /*00ac*/ 	.word	0x00000001
        /*00b0*/ 	.word	0x00000001
.L_1587:


//--------------------- .nv.info.tvmgen_default_fused_transpose_split_kernel_10 --------------------------
	.section	.nv.info.tvmgen_default_fused_transpose_split_kernel_10,"",@"SHT_CUDA_INFO"
	.sectionflags	@""
	.align	4


	//----- nvinfo : EIATTR_CUDA_API_VERSION
	.align		4
        /*0000*/ 	.byte	0x04, 0x37
        /*0002*/ 	.short	(.L_1589 - .L_1588)
.L_1588:
        /*0004*/ 	.word	0x0000007e


	//----- nvinfo : EIATTR_SW2861232_WAR
	.align		4
.L_1589:
        /*0008*/ 	.byte	0x01, 0x35
	.zero		2


	//----- nvinfo : EIATTR_PARAM_CBANK
	.align		4
        /*000c*/ 	.byte	0x04, 0x0a
        /*000e*/ 	.short	(.L_1591 - .L_1590)
	.align		4
.L_1590:
        /*0010*/ 	.word	index@(.nv.constant0.tvmgen_default_fused_transpose_split_kernel_10)
        /*0014*/ 	.short	0x0160
        /*0016*/ 	.short	0x0010


	//----- nvinfo : EIATTR_CBANK_PARAM_SIZE
	.align		4
.L_1591:
        /*0018*/ 	.byte	0x03, 0x19
        /*001a*/ 	.short	0x0010


	//----- nvinfo : EIATTR_KPARAM_INFO
	.align		4
        /*001c*/ 	.byte	0x04, 0x17
        /*001e*/ 	.short	(.L_1593 - .L_1592)
.L_1592:
        /*0020*/ 	.word	0x00000000
        /*0024*/ 	.short	0x0001
        /*0026*/ 	.short	0x0008
        /*0028*/ 	.byte	0x00, 0xf0, 0x21, 0x00


	//----- nvinfo : EIATTR_KPARAM_INFO
	.align		4
.L_1593:
        /*002c*/ 	.byte	0x04, 0x17
        /*002e*/ 	.short	(.L_1595 - .L_1594)
.L_1594:
        /*0030*/ 	.word	0x00000000
        /*0034*/ 	.short	0x0000
        /*0036*/ 	.short	0x0000
        /*0038*/ 	.byte	0x00, 0xf0, 0x21, 0x00


	//----- nvinfo : EIATTR_MAXREG_COUNT
	.align		4
.L_1595:
        /*003c*/ 	.byte	0x03, 0x1b
        /*003e*/ 	.short	0x00ff


	//----- nvinfo : EIATTR_EXIT_INSTR_OFFSETS
	.align		4
        /*0040*/ 	.byte	0x04, 0x1c
        /*0042*/ 	.short	(.L_1597 - .L_1596)


	//   ....[0]....
.L_1596:
        /*0044*/ 	.word	0x00000080


	//----- nvinfo : EIATTR_MAX_THREADS
	.align		4
.L_1597:
        /*0048*/ 	.byte	0x04, 0x05
        /*004a*/ 	.short	(.L_1599 - .L_1598)
.L_1598:
        /*004c*/ 	.word	0x0000001c
        /*0050*/ 	.word	0x00000001
        /*0054*/ 	.word	0x00000001
.L_1599:


//--------------------- .nv.info.tvmgen_default_fused_squeeze_concatenate_13_kernel --------------------------
	.section	.nv.info.tvmgen_default_fused_squeeze_concatenate_13_kernel,"",@"SHT_CUDA_INFO"
	.sectionflags	@""
	.align	4


	//----- nvinfo : EIATTR_CUDA_API_VERSION
	.align		4
        /*0000*/ 	.byte	0x04, 0x37
        /*0002*/ 	.short	(.L_1601 - .L_1600)
.L_1600:
        /*0004*/ 	.word	0x0000007e


	//----- nvinfo : EIATTR_SW2861232_WAR
	.align		4
.L_1601:
        /*0008*/ 	.byte	0x01, 0x35
	.zero		2


	//----- nvinfo : EIATTR_PARAM_CBANK
	.align		4
        /*000c*/ 	.byte	0x04, 0x0a
        /*000e*/ 	.short	(.L_1603 - .L_1602)
	.align		4
.L_1602:
        /*0010*/ 	.word	index@(.nv.constant0.tvmgen_default_fused_squeeze_concatenate_13_kernel)
        /*0014*/ 	.short	0x0160
        /*0016*/ 	.short	0x0018


	//----- nvinfo : EIATTR_CBANK_PARAM_SIZE
	.align		4
.L_1603:
        /*0018*/ 	.byte	0x03, 0x19
        /*001a*/ 	.short	0x0018


	//----- nvinfo : EIATTR_KPARAM_INFO
	.align		4
        /*001c*/ 	.byte	0x04, 0x17
        /*001e*/ 	.short	(.L_1605 - .L_1604)
.L_1604:
        /*0020*/ 	.word	0x00000000
        /*0024*/ 	.short	0x0002
        /*0026*/ 	.short	0x0010
        /*0028*/ 	.byte	0x00, 0xf0, 0x21, 0x00


	//----- nvinfo : EIATTR_KPARAM_INFO
	.align		4
.L_1605:
        /*002c*/ 	.byte	0x04, 0x17
        /*002e*/ 	.short	(.L_1607 - .L_1606)
.L_1606:
        /*0030*/ 	.word	0x00000000
        /*0034*/ 	.short	0x0001
        /*0036*/ 	.short	0x0008
        /*0038*/ 	.byte	0x00, 0xf0, 0x21, 0x00


	//----- nvinfo : EIATTR_KPARAM_INFO
	.align		4
.L_1607:
        /*003c*/ 	.byte	0x04, 0x17
        /*003e*/ 	.short	(.L_1609 - .L_1608)
.L_1608:
        /*0040*/ 	.word	0x00000000
        /*0044*/ 	.short	0x0000
        /*0046*/ 	.short	0x0000
        /*0048*/ 	.byte	0x00, 0xf0, 0x21, 0x00


	//----- nvinfo : EIATTR_MAXREG_COUNT
	.align		4
.L_1609:
        /*004c*/ 	.byte	0x03, 0x1b
        /*004e*/ 	.short	0x00ff


	//----- nvinfo : EIATTR_EXIT_INSTR_OFFSETS
	.align		4
        /*0050*/ 	.byte	0x04, 0x1c
        /*0052*/ 	.short	(.L_1611 - .L_1610)


	//   ....[0]....
.L_1610:
        /*0054*/ 	.word	0x000000b0


	//----- nvinfo : EIATTR_MAX_THREADS
	.align		4
.L_1611:
        /*0058*/ 	.byte	0x04, 0x05
        /*005a*/ 	.short	(.L_1613 - .L_1612)
.L_1612:
        /*005c*/ 	.word	0x0000009c
        /*0060*/ 	.word	0x00000001
        /*0064*/ 	.word	0x00000001
.L_1613:


//--------------------- .nv.info.tvmgen_default_fused_squeeze_concatenate_37_kernel --------------------------
	.section	.nv.info.tvmgen_default_fused_squeeze_concatenate_37_kernel,"",@"SHT_CUDA_INFO"
	.sectionflags	@""
	.align	4


	//----- nvinfo : EIATTR_CUDA_API_VERSION
	.align		4
        /*0000*/ 	.byte	0x04, 0x37
        /*0002*/ 	.short	(.L_1615 - .L_1614)
.L_1614:
        /*0004*/ 	.word	0x0000007e


	//----- nvinfo : EIATTR_SW2861232_WAR
	.align		4
.L_1615:
        /*0008*/ 	.byte	0x01, 0x35
	.zero		2


	//----- nvinfo : EIATTR_PARAM_CBANK
	.align		4
        /*000c*/ 	.byte	0x04, 0x0a
        /*000e*/ 	.short	(.L_1617 - .L_1616)
	.align		4
.L_1616:
        /*0010*/ 	.word	index@(.nv.constant0.tvmgen_default_fused_squeeze_concatenate_37_kernel)
        /*0014*/ 	.short	0x0160
        /*0016*/ 	.short	0x0018


	//----- nvinfo : EIATTR_CBANK_PARAM_SIZE
	.align		4
.L_1617:
        /*0018*/ 	.byte	0x03, 0x19
        /*001a*/ 	.short	0x0018


	//----- nvinfo : EIATTR_KPARAM_INFO
	.align		4
        /*001c*/ 	.byte	0x04, 0x17
        /*001e*/ 	.short	(.L_1619 - .L_1618)
.L_1618:
        /*0020*/ 	.word	0x00000000
        /*0024*/ 	.short	0x0002
        /*0026*/ 	.short	0x0010
        /*0028*/ 	.byte	0x00, 0xf0, 0x21, 0x00


	//----- nvinfo : EIATTR_KPARAM_INFO
	.align		4
.L_1619:
        /*002c*/ 	.byte	0x04, 0x17
        /*002e*/ 	.short	(.L_1621 - .L_1620)
.L_1620:
        /*0030*/ 	.word	0x00000000
        /*0034*/ 	.short	0x0001
        /*0036*/ 	.short	0x0008
        /*0038*/ 	.byte	0x00, 0xf0, 0x21, 0x00


	//----- nvinfo : EIATTR_KPARAM_INFO
	.align		4
.L_1621:
        /*003c*/ 	.byte	0x04, 0x17
        /*003e*/ 	.short	(.L_1623 - .L_1622)
.L_1622:
        /*0040*/ 	.word	0x00000000
        /*0044*/ 	.short	0x0000
        /*0046*/ 	.short	0x0000
        /*0048*/ 	.byte	0x00, 0xf0, 0x21, 0x00


	//----- nvinfo : EIATTR_MAXREG_COUNT
	.align		4
.L_1623:
        /*004c*/ 	.byte	0x03, 0x1b
        /*004e*/ 	.short	0x00ff


	//----- nvinfo : EIATTR_EXIT_INSTR_OFFSETS
	.align		4
        /*0050*/ 	.byte	0x04, 0x1c
        /*0052*/ 	.short	(.L_1625 - .L_1624)


	//   ....[0]....
.L_1624:
        /*0054*/ 	.word	0x000000b0


	//----- nvinfo : EIATTR_MAX_THREADS
	.align		4
.L_1625:
        /*0058*/ 	.byte	0x04, 0x05
        /*005a*/ 	.short	(.L_1627 - .L_1626)
.L_1626:
        /*005c*/ 	.word	0x00000100
        /*0060*/ 	.word	0x00000001
        /*0064*/ 	.word	0x00000001
.L_1627:


//--------------------- .nv.info.tvmgen_default_fused_squeeze_concatenate_22_kernel --------------------------
	.section	.nv.info.tvmgen_default_fused_squeeze_concatenate_22_kernel,"",@"SHT_CUDA_INFO"
	.sectionflags	@""
	.align	4


	//----- nvinfo : EIATTR_CUDA_API_VERSION
	.align		4
        /*0000*/ 	.byte	0x04, 0x37
        /*0002*/ 	.short	(.L_1629 - .L_1628)
.L_1628:
        /*0004*/ 	.word	0x0000007e


	//----- nvinfo : EIATTR_SW2861232_WAR
	.align		4
.L_1629:
        /*0008*/ 	.byte	0x01, 0x35
	.zero		2


	//----- nvinfo : EIATTR_PARAM_CBANK
	.align		4
        /*000c*/ 	.byte	0x04, 0x0a
        /*000e*/ 	.short	(.L_1631 - .L_1630)
	.align		4
.L_1630:
        /*0010*/ 	.word	index@(.nv.constant0.tvmgen_default_fused_squeeze_concatenate_22_kernel)
        /*0014*/ 	.short	0x0160
        /*0016*/ 	.short	0x0018


	//----- nvinfo : EIATTR_CBANK_PARAM_SIZE
	.align		4
.L_1631:
        /*0018*/ 	.byte	0x03, 0x19
        /*001a*/ 	.short	0x0018


	//----- nvinfo : EIATTR_KPARAM_INFO
	.align		4
        /*001c*/ 	.byte	0x04, 0x17
        /*001e*/ 	.short	(.L_1633 - .L_1632)
.L_1632:
        /*0020*/ 	.word	0x00000000
        /*0024*/ 	.short	0x0002
        /*0026*/ 	.short	0x0010
        /*0028*/ 	.byte	0x00, 0xf0, 0x21, 0x00


	//----- nvinfo : EIATTR_KPARAM_INFO
	.align		4
.L_1633:
        /*002c*/ 	.byte	0x04, 0x17
        /*002e*/ 	.short	(.L_1635 - .L_1634)
.L_1634:
        /*0030*/ 	.word	0x00000000
        /*0034*/ 	.short	0x0001
        /*0036*/ 	.short	0x0008
        /*0038*/ 	.byte	0x00, 0xf0, 0x21, 0x00


	//----- nvinfo : EIATTR_KPARAM_INFO
	.align		4
.L_1635:
        /*003c*/ 	.byte	0x04, 0x17
        /*003e*/ 	.short	(.L_1637 - .L_1636)
.L_1636:
        /*0040*/ 	.word	0x00000000
        /*0044*/ 	.short	0x0000
        /*0046*/ 	.short	0x0000
        /*0048*/ 	.byte	0x00, 0xf0, 0x21, 0x00


	//----- nvinfo : EIATTR_MAXREG_COUNT
	.align		4
.L_1637:
        /*004c*/ 	.byte	0x03, 0x1b
        /*004e*/ 	.short	0x00ff


	//----- nvinfo : EIATTR_EXIT_INSTR_OFFSETS
	.align		4
        /*0050*/ 	.byte	0x04, 0x1c
        /*0052*/ 	.short	(.L_1639 - .L_1638)


	//   ....[0]....
.L_1638:
        /*0054*/ 	.word	0x000000b0


	//----- nvinfo : EIATTR_MAX_THREADS
	.align		4
.L_1639:
        /*0058*/ 	.byte	0x04, 0x05
        /*005a*/ 	.short	(.L_1641 - .L_1640)
.L_1640:
        /*005c*/ 	.word	0x0000009c
        /*0060*/ 	.word	0x00000001
        /*0064*/ 	.word	0x00000001
.L_1641:


//--------------------- .nv.info.tvmgen_default_fused_split_sigmoid_sigmoid_multiply_sigmoid_tanh_multiply_add_tanh_multiply_sta_2bcd01aae566f75b__kernel_21 --------------------------
	.section	.nv.info.tvmgen_default_fused_split_sigmoid_sigmoid_multiply_sigmoid_tanh_multiply_add_tanh_multiply_sta_2bcd01aae566f75b__kernel_21,"",@"SHT_CUDA_INFO"
	.sectionflags	@""
	.align	4


	//----- nvinfo : EIATTR_CUDA_API_VERSION
	.align		4
        /*0000*/ 	.byte	0x04, 0x37
        /*0002*/ 	.short	(.L_1643 - .L_1642)
.L_1642:
        /*0004*/ 	.word	0x0000007e


	//----- nvinfo : EIATTR_SW2861232_WAR
	.align		4
.L_1643:
        /*0008*/ 	.byte	0x01, 0x35
	.zero		2


	//----- nvinfo : EIATTR_PARAM_CBANK
	.align		4
        /*000c*/ 	.byte	0x04, 0x0a
        /*000e*/ 	.short	(.L_1645 - .L_1644)
	.align		4
.L_1644:
        /*0010*/ 	.word	index@(.nv.constant0.tvmgen_default_fused_split_sigmoid_sigmoid_multiply_sigmoid_tanh_multiply_add_tanh_multiply_sta_2bcd01aae566f75b__kernel_21)
        /*0014*/ 	.short	0x0160
        /*0016*/ 	.short	0x0010


	//----- nvinfo : EIATTR_CBANK_PARAM_SIZE
	.align		4
.L_1645:
        /*0018*/ 	.byte	0x03, 0x19
        /*001a*/ 	.short	0x0010


	//----- nvinfo : EIATTR_KPARAM_INFO
	.align		4
        /*001c*/ 	.byte	0x04, 0x17
        /*001e*/ 	.short	(.L_1647 - .L_1646)
.L_1646:
        /*0020*/ 	.word	0x00000000
        /*0024*/ 	.short	0x0001
        /*0026*/ 	.short	0x0008
        /*0028*/ 	.byte	0x00, 0xf0, 0x21, 0x00


	//----- nvinfo : EIATTR_KPARAM_INFO
	.align		4
.L_1647:
        /*002c*/ 	.byte	0x04, 0x17
        /*002e*/ 	.short	(.L_1649 - .L_1648)
.L_1648:
        /*0030*/ 	.word	0x00000000
        /*0034*/ 	.short	0x0000
        /*0036*/ 	.short	0x0000
        /*0038*/ 	.byte	0x00, 0xf0, 0x21, 0x00


	//----- nvinfo : EIATTR_MAXREG_COUNT
	.align		4
.L_1649:
        /*003c*/ 	.byte	0x03, 0x1b
        /*003e*/ 	.short	0x00ff


	//----- nvinfo : EIATTR_EXIT_INSTR_OFFSETS
	.align		4
        /*0040*/ 	.byte	0x04, 0x1c
        /*0042*/ 	.short	(.L_1651 - .L_1650)


	//   ....[0]....
.L_1650:
        /*0044*/ 	.word	0x00000080


	//----- nvinfo : EIATTR_MAX_THREADS
	.align		4
.L_1651:
        /*0048*/ 	.byte	0x04, 0x05
        /*004a*/ 	.short	(.L_1653 - .L_1652)
.L_1652:
        /*004c*/ 	.word	0x00000080
        /*0050*/ 	.word	0x00000001
        /*0054*/ 	.word	0x00000001
.L_1653:


//--------------------- .nv.info.tvmgen_default_fused_transpose_split_kernel_6 --------------------------
	.section	.nv.info.tvmgen_default_fused_transpose_split_kernel_6,"",@"SHT_CUDA_INFO"
	.sectionflags	@""
	.align	4


	//----- nvinfo : EIATTR_CUDA_API_VERSION
	.align		4
        /*0000*/ 	.byte	0x04, 0x37
        /*0002*/ 	.short	(.L_1655 - .L_1654)
.L_1654:
        /*0004*/ 	.word	0x0000007e


	//----- nvinfo : EIATTR_SW2861232_WAR
	.align		4
.L_1655:
        /*0008*/ 	.byte	0x01, 0x35
	.zero		2


	//----- nvinfo : EIATTR_PARAM_CBANK
	.align		4
        /*000c*/ 	.byte	0x04, 0x0a
        /*000e*/ 	.short	(.L_1657 - .L_1656)
	.align		4
.L_1656:
        /*0010*/ 	.word	index@(.nv.constant0.tvmgen_default_fused_transpose_split_kernel_6)
        /*0014*/ 	.short	0x0160
        /*0016*/ 	.short	0x0010


	//----- nvinfo : EIATTR_CBANK_PARAM_SIZE
	.align		4
.L_1657:
        /*0018*/ 	.byte	0x03, 0x19
        /*001a*/ 	.short	0x0010


	//----- nvinfo : EIATTR_KPARAM_INFO
	.align		4
        /*001c*/ 	.byte	0x04, 0x17
        /*001e*/ 	.short	(.L_1659 - .L_1658)
.L_1658:
        /*0020*/ 	.word	0x00000000
        /*0024*/ 	.short	0x0001
        /*0026*/ 	.short	0x0008
        /*0028*/ 	.byte	0x00, 0xf0, 0x21, 0x00


	//----- nvinfo : EIATTR_KPARAM_INFO
	.align		4
.L_1659:
        /*002c*/ 	.byte	0x04, 0x17
        /*002e*/ 	.short	(.L_1661 - .L_1660)
.L_1660:
        /*0030*/ 	.word	0x00000000
        /*0034*/ 	.short	0x0000
        /*0036*/ 	.short	0x0000
        /*0038*/ 	.byte	0x00, 0xf0, 0x21, 0x00


	//----- nvinfo : EIATTR_MAXREG_COUNT
	.align		4
.L_1661:
        /*003c*/ 	.byte	0x03, 0x1b
        /*003e*/ 	.short	0x00ff


	//----- nvinfo : EIATTR_EXIT_INSTR_OFFSETS
	.align		4
        /*0040*/ 	.byte	0x04, 0x1c
        /*0042*/ 	.short	(.L_1663 - .L_1662)


	//   ....[0]....
.L_1662:
        /*0044*/ 	.word	0x00000080


	//----- nvinfo : EIATTR_MAX_THREADS
	.align		4
.L_1663:
        /*0048*/ 	.byte	0x04, 0x05
        /*004a*/ 	.short	(.L_1665 - .L_1664)
.L_1664:
        /*004c*/ 	.word	0x0000001c
        /*0050*/ 	.word	0x00000001
        /*0054*/ 	.word	0x00000001
.L_1665:


//--------------------- .nv.info.tvmgen_default_fused_transpose_split_kernel_8 --------------------------
	.section	.nv.info.tvmgen_default_fused_transpose_split_kernel_8,"",@"SHT_CUDA_INFO"
	.sectionflags	@""
	.align	4


	//----- nvinfo : EIATTR_CUDA_API_VERSION
	.align		4
        /*0000*/ 	.byte	0x04, 0x37
        /*0002*/ 	.short	(.L_1667 - .L_1666)
.L_1666:
        /*0004*/ 	.word	0x0000007e


	//----- nvinfo : EIATTR_SW2861232_WAR
	.align		4
.L_1667:
        /*0008*/ 	.byte	0x01, 0x35
	.zero		2


	//----- nvinfo : EIATTR_PARAM_CBANK
	.align		4
        /*000c*/ 	.byte	0x04, 0x0a
        /*000e*/ 	.short	(.L_1669 - .L_1668)
	.align		4
.L_1668:
        /*0010*/ 	.word	index@(.nv.constant0.tvmgen_default_fused_transpose_split_kernel_8)
        /*0014*/ 	.short	0x0160
        /*0016*/ 	.short	0x0010


	//----- nvinfo : EIATTR_CBANK_PARAM_SIZE
	.align		4
.L_1669:
        /*0018*/ 	.byte	0x03, 0x19
        /*001a*/ 	.short	0x0010


	//----- nvinfo : EIATTR_KPARAM_INFO
	.align		4
        /*001c*/ 	.byte	0x04, 0x17
        /*001e*/ 	.short	(.L_1671 - .L_1670)
.L_1670:
        /*0020*/ 	.word	0x00000000
        /*0024*/ 	.short	0x0001
        /*0026*/ 	.short	0x0008
        /*0028*/ 	.byte	0x00, 0xf0, 0x21, 0x00


	//----- nvinfo : EIATTR_KPARAM_INFO
	.align		4
.L_1671:
        /*002c*/ 	.byte	0x04, 0x17
        /*002e*/ 	.short	(.L_1673 - .L_1672)
.L_1672:
        /*0030*/ 	.word	0x00000000
        /*0034*/ 	.short	0x0000
        /*0036*/ 	.short	0x0000
        /*0038*/ 	.byte	0x00, 0xf0, 0x21, 0x00


	//----- nvinfo : EIATTR_MAXREG_COUNT
	.align		4
.L_1673:
        /*003c*/ 	.byte	0x03, 0x1b
        /*003e*/ 	.short	0x00ff


	//----- nvinfo : EIATTR_EXIT_INSTR_OFFSETS
	.align		4
        /*0040*/ 	.byte	0x04, 0x1c
        /*0042*/ 	.short	(.L_1675 - .L_1674)


	//   ....[0]....
.L_1674:
        /*0044*/ 	.word	0x00000080


	//----- nvinfo : EIATTR_MAX_THREADS
	.align		4
.L_1675:
        /*0048*/ 	.byte	0x04, 0x05
        /*004a*/ 	.short	(.L_1677 - .L_1676)
.L_1676:
        /*004c*/ 	.word	0x0000001c
        /*0050*/ 	.word	0x00000001
        /*0054*/ 	.word	0x00000001
.L_1677:


//--------------------- .nv.info.tvmgen_default_fused_squeeze_concatenate_2_kernel --------------------------
	.section	.nv.info.tvmgen_default_fused_squeeze_concatenate_2_kernel,"",@"SHT_CUDA_INFO"
	.sectionflags	@""
	.align	4


	//----- nvinfo : EIATTR_CUDA_API_VERSION
	.align		4
        /*0000*/ 	.byte	0x04, 0x37
        /*0002*/ 	.short	(.L_1679 - .L_1678)
.L_1678:
        /*0004*/ 	.word	0x0000007e


	//----- nvinfo : EIATTR_SW2861232_WAR
	.align		4
.L_1679:
        /*0008*/ 	.byte	0x01, 0x35
	.zero		2


	//----- nvinfo : EIATTR_PARAM_CBANK
	.align		4
        /*000c*/ 	.byte	0x04, 0x0a
        /*000e*/ 	.short	(.L_1681 - .L_1680)
	.align		4
.L_1680:
        /*0010*/ 	.word	index@(.nv.constant0.tvmgen_default_fused_squeeze_concatenate_2_kernel)
        /*0014*/ 	.short	0x0160
        /*0016*/ 	.short	0x0018


	//----- nvinfo : EIATTR_CBANK_PARAM_SIZE
	.align		4
.L_1681:
        /*0018*/ 	.byte	0x03, 0x19
        /*001a*/ 	.short	0x0018


	//----- nvinfo : EIATTR_KPARAM_INFO
	.align		4
        /*001c*/ 	.byte	0x04, 0x17
        /*001e*/ 	.short	(.L_1683 - .L_1682)
.L_1682:
        /*0020*/ 	.word	0x00000000
        /*0024*/ 	.short	0x0002
        /*0026*/ 	.short	0x0010
        /*0028*/ 	.byte	0x00, 0xf0, 0x21, 0x00


	//----- nvinfo : EIATTR_KPARAM_INFO
	.align		4
.L_1683:
        /*002c*/ 	.byte	0x04, 0x17
        /*002e*/ 	.short	(.L_1685 - .L_1684)
.L_1684:
        /*0030*/ 	.word	0x00000000
        /*0034*/ 	.short	0x0001
        /*0036*/ 	.short	0x0008
        /*0038*/ 	.byte	0x00, 0xf0, 0x21, 0x00


	//----- nvinfo : EIATTR_KPARAM_INFO
	.align		4
.L_1685:
        /*003c*/ 	.byte	0x04, 0x17
        /*003e*/ 	.short	(.L_1687 - .L_1686)
.L_1686:
        /*0040*/ 	.word	0x00000000
        /*0044*/ 	.short	0x0000
        /*0046*/ 	.short	0x0000
        /*0048*/ 	.byte	0x00, 0xf0, 0x21, 0x00


	//----- nvinfo : EIATTR_MAXREG_COUNT
	.align		4
.L_1687:
        /*004c*/ 	.byte	0x03, 0x1b
        /*004e*/ 	.short	0x00ff


	//----- nvinfo : EIATTR_EXIT_INSTR_OFFSETS
	.align		4
        /*0050*/ 	.byte	0x04, 0x1c
        /*0052*/ 	.short	(.L_1689 - .L_1688)


	//   ....[0]....
.L_1688:
        /*0054*/ 	.word	0x000000b0


	//----- nvinfo : EIATTR_MAX_THREADS
	.align		4
.L_1689:
        /*0058*/ 	.byte	0x04, 0x05
        /*005a*/ 	.short	(.L_1691 - .L_1690)
.L_1690:
        /*005c*/ 	.word	0x0000009c
        /*0060*/ 	.word	0x00000001
        /*0064*/ 	.word	0x00000001
.L_1691:


//--------------------- .nv.info.tvmgen_default_fused_squeeze_concatenate_52_kernel --------------------------
	.section	.nv.info.tvmgen_default_fused_squeeze_concatenate_52_kernel,"",@"SHT_CUDA_INFO"
	.sectionflags	@""
	.align	4


	//----- nvinfo : EIATTR_CUDA_API_VERSION
	.align		4
        /*0000*/ 	.byte	0x04, 0x37
        /*0002*/ 	.short	(.L_1693 - .L_1692)
.L_1692:
        /*0004*/ 	.word	0x0000007e


	//----- nvinfo : EIATTR_SW2861232_WAR
	.align		4
.L_1693:
        /*0008*/ 	.byte	0x01, 0x35
	.zero		2


	//----- nvinfo : EIATTR_PARAM_CBANK
	.align		4
        /*000c*/ 	.byte	0x04, 0x0a
        /*000e*/ 	.short	(.L_1695 - .L_1694)
	.align		4
.L_1694:
        /*0010*/ 	.word	index@(.nv.constant0.tvmgen_default_fused_squeeze_concatenate_52_kernel)
        /*0014*/ 	.short	0x0160
        /*0016*/ 	.short	0x0018


	//----- nvinfo : EIATTR_CBANK_PARAM_SIZE
	.align		4
.L_1695:
        /*0018*/ 	.byte	0x03, 0x19
        /*001a*/ 	.short	0x0018


	//----- nvinfo : EIATTR_KPARAM_INFO
	.align		4
        /*001c*/ 	.byte	0x04, 0x17
        /*001e*/ 	.short	(.L_1697 - .L_1696)
.L_1696:
        /*0020*/ 	.word	0x00000000
        /*0024*/ 	.short	0x0002
        /*0026*/ 	.short	0x0010
        /*0028*/ 	.byte	0x00, 0xf0, 0x21, 0x00


	//----- nvinfo : EIATTR_KPARAM_INFO
	.align		4
.L_1697:
        /*002c*/ 	.byte	0x04, 0x17
        /*002e*/ 	.short	(.L_1699 - .L_1698)
.L_1698:
        /*0030*/ 	.word	0x00000000
        /*0034*/ 	.short	0x0001
        /*0036*/ 	.short	0x0008
        /*0038*/ 	.byte	0x00, 0xf0, 0x21, 0x00


	//----- nvinfo : EIATTR_KPARAM_INFO
	.align		4
.L_1699:
        /*003c*/ 	.byte	0x04, 0x17
        /*003e*/ 	.short	(.L_1701 - .L_1700)
.L_1700:
        /*0040*/ 	.word	0x00000000
        /*0044*/ 	.short	0x0000
        /*0046*/ 	.short	0x0000
        /*0048*/ 	.byte	0x00, 0xf0, 0x21, 0x00


	//----- nvinfo : EIATTR_MAXREG_COUNT
	.align		4
.L_1701:
        /*004c*/ 	.byte	0x03, 0x1b
        /*004e*/ 	.short	0x00ff


	//----- nvinfo : EIATTR_EXIT_INSTR_OFFSETS
	.align		4
        /*0050*/ 	.byte	0x04, 0x1c
        /*0052*/ 	.short	(.L_1703 - .L_1702)


	//   ....[0]....
.L_1702:
        /*0054*/ 	.word	0x000000b0


	//----- nvinfo : EIATTR_MAX_THREADS
	.align		4
.L_1703:
        /*0058*/ 	.byte	0x04, 0x05
        /*005a*/ 	.short	(.L_1705 - .L_1704)
.L_1704:
        /*005c*/ 	.word	0x00000100
        /*0060*/ 	.word	0x00000001
        /*0064*/ 	.word	0x00000001
.L_1705:


//--------------------- .nv.info.tvmgen_default_fused_transpose_split_kernel_27 --------------------------
	.section	.nv.info.tvmgen_default_fused_transpose_split_kernel_27,"",@"SHT_CUDA_INFO"
	.sectionflags	@""
	.align	4


	//----- nvinfo : EIATTR_CUDA_API_VERSION
	.align		4
        /*0000*/ 	.byte	0x04, 0x37
        /*0002*/ 	.short	(.L_1707 - .L_1706)
.L_1706:
        /*0004*/ 	.word	0x0000007e


	//----- nvinfo : EIATTR_SW2861232_WAR
	.align		4
.L_1707:
        /*0008*/ 	.byte	0x01, 0x35
	.zero		2


	//----- nvinfo : EIATTR_PARAM_CBANK
	.align		4
        /*000c*/ 	.byte	0x04, 0x0a
        /*000e*/ 	.short	(.L_1709 - .L_1708)
	.align		4
.L_1708:
        /*0010*/ 	.word	index@(.nv.constant0.tvmgen_default_fused_transpose_split_kernel_27)
        /*0014*/ 	.short	0x0160
        /*0016*/ 	.short	0x0010


	//----- nvinfo : EIATTR_CBANK_PARAM_SIZE
	.align		4
.L_1709:
        /*0018*/ 	.byte	0x03, 0x19
        /*001a*/ 	.short	0x0010


	//----- nvinfo : EIATTR_KPARAM_INFO
	.align		4
        /*001c*/ 	.byte	0x04, 0x17
        /*001e*/ 	.short	(.L_1711 - .L_1710)
.L_1710:
        /*0020*/ 	.word	0x00000000
        /*0024*/ 	.short	0x0001
        /*0026*/ 	.short	0x0008
        /*0028*/ 	.byte	0x00, 0xf0, 0x21, 0x00


	//----- nvinfo : EIATTR_KPARAM_INFO
	.align		4
.L_1711:
        /*002c*/ 	.byte	0x04, 0x17
        /*002e*/ 	.short	(.L_1713 - .L_1712)
.L_1712:
        /*0030*/ 	.word	0x00000000
        /*0034*/ 	.short	0x0000
        /*0036*/ 	.short	0x0000
        /*0038*/ 	.byte	0x00, 0xf0, 0x21, 0x00


	//----- nvinfo : EIATTR_MAXREG_COUNT
	.align		4
.L_1713:
        /*003c*/ 	.byte	0x03, 0x1b
        /*003e*/ 	.short	0x00ff


	//----- nvinfo : EIATTR_EXIT_INSTR_OFFSETS
	.align		4
        /*0040*/ 	.byte	0x04, 0x1c
        /*0042*/ 	.short	(.L_1715 - .L_1714)


	//   ....[0]....
.L_1714:
        /*0044*/ 	.word	0x00000080


	//----- nvinfo : EIATTR_MAX_THREADS
	.align		4
.L_1715:
        /*0048*/ 	.byte	0x04, 0x05
        /*004a*/ 	.short	(.L_1717 - .L_1716)
.L_1716:
        /*004c*/ 	.word	0x0000001c
        /*0050*/ 	.word	0x00000001
        /*0054*/ 	.word	0x00000001
.L_1717:


//--------------------- .nv.info.tvmgen_default_fused_split_sigmoid_sigmoid_multiply_sigmoid_tanh_multiply_add_tanh_multiply_sta_2bcd01aae566f75b__kernel_18 --------------------------
	.section	.nv.info.tvmgen_default_fused_split_sigmoid_sigmoid_multiply_sigmoid_tanh_multiply_add_tanh_multiply_sta_2bcd01aae566f75b__kernel_18,"",@"SHT_CUDA_INFO"
	.sectionflags	@""
	.align	4


	//----- nvinfo : EIATTR_CUDA_API_VERSION
	.align		4
        /*0000*/ 	.byte	0x04, 0x37
        /*0002*/ 	.short	(.L_1719 - .L_1718)
.L_1718:
        /*0004*/ 	.word	0x0000007e


	//----- nvinfo : EIATTR_SW2861232_WAR
	.align		4
.L_1719:
        /*0008*/ 	.byte	0x01, 0x35
	.zero		2


	//----- nvinfo : EIATTR_PARAM_CBANK
	.align		4
        /*000c*/ 	.byte	0x04, 0x0a
        /*000e*/ 	.short	(.L_1721 - .L_1720)
	.align		4
.L_1720:
        /*0010*/ 	.word	index@(.nv.constant0.tvmgen_default_fused_split_sigmoid_sigmoid_multiply_sigmoid_tanh_multiply_add_tanh_multiply_sta_2bcd01aae566f75b__kernel_18)
        /*0014*/ 	.short	0x0160
        /*0016*/ 	.short	0x0010


	//----- nvinfo : EIATTR_CBANK_PARAM_SIZE
	.align		4
.L_1721:
        /*0018*/ 	.byte	0x03, 0x19
        /*001a*/ 	.short	0x0010


	//----- nvinfo : EIATTR_KPARAM_INFO
	.align		4
        /*001c*/ 	.byte	0x04, 0x17
        /*001e*/ 	.short	(.L_1723 - .L_1722)
.L_1722:
        /*0020*/ 	.word	0x00000000
        /*0024*/ 	.short	0x0001
        /*0026*/ 	.short	0x0008
        /*0028*/ 	.byte	0x00, 0xf0, 0x21, 0x00


	//----- nvinfo : EIATTR_KPARAM_INFO
	.align		4
.L_1723:
        /*002c*/ 	.byte	0x04, 0x17
        /*002e*/ 	.short	(.L_1725 - .L_1724)
.L_1724:
        /*0030*/ 	.word	0x00000000
        /*0034*/ 	.short	0x0000
        /*0036*/ 	.short	0x0000
        /*0038*/ 	.byte	0x00, 0xf0, 0x21, 0x00


	//----- nvinfo : EIATTR_MAXREG_COUNT
	.align		4
.L_1725:
        /*003c*/ 	.byte	0x03, 0x1b
        /*003e*/ 	.short	0x00ff


	//----- nvinfo : EIATTR_EXIT_INSTR_OFFSETS
	.align		4
        /*0040*/ 	.byte	0x04, 0x1c
        /*0042*/ 	.short	(.L_1727 - .L_1726)


	//   ....[0]....
.L_1726:
        /*0044*/ 	.word	0x00000080


	//----- nvinfo : EIATTR_MAX_THREADS
	.align		4
.L_1727:
        /*0048*/ 	.byte	0x04, 0x05
        /*004a*/ 	.short	(.L_1729 - .L_1728)
.L_1728:
        /*004c*/ 	.word	0x00000080
        /*0050*/ 	.word	0x00000001
        /*0054*/ 	.word	0x00000001
.L_1729:


//--------------------- .nv.info.tvmgen_default_fused_transpose_split_kernel_25 --------------------------
	.section	.nv.info.tvmgen_default_fused_transpose_split_kernel_25,"",@"SHT_CUDA_INFO"
	.sectionflags	@""
	.align	4


	//----- nvinfo : EIATTR_CUDA_API_VERSION
	.align		4
        /*0000*/ 	.byte	0x04, 0x37
        /*0002*/ 	.short	(.L_1731 - .L_1730)
.L_1730:
        /*0004*/ 	.word	0x0000007e


	//----- nvinfo : EIATTR_SW2861232_WAR
	.align		4
.L_1731:
        /*0008*/ 	.byte	0x01, 0x35
	.zero		2


	//----- nvinfo : EIATTR_PARAM_CBANK
	.align		4
        /*000c*/ 	.byte	0x04, 0x0a
        /*000e*/ 	.short	(.L_1733 - .L_1732)
	.align		4
.L_1732:
        /*0010*/ 	.word	index@(.nv.constant0.tvmgen_default_fused_transpose_split_kernel_25)
        /*0014*/ 	.short	0x0160
        /*0016*/ 	.short	0x0010


	//----- nvinfo : EIATTR_CBANK_PARAM_SIZE
	.align		4
.L_1733:
        /*0018*/ 	.byte	0x03, 0x19
        /*001a*/ 	.short	0x0010


	//----- nvinfo : EIATTR_KPARAM_INFO
	.align		4
        /*001c*/ 	.byte	0x04, 0x17
        /*001e*/ 	.short	(.L_1735 - .L_1734)
.L_1734:
        /*0020*/ 	.word	0x00000000
        /*0024*/ 	.short	0x0001
        /*0026*/ 	.short	0x0008
        /*0028*/ 	.byte	0x00, 0xf0, 0x21, 0x00


	//----- nvinfo : EIATTR_KPARAM_INFO
	.align		4
.L_1735:
        /*002c*/ 	.byte	0x04, 0x17
        /*002e*/ 	.short	(.L_1737 - .L_1736)
.L_1736:
        /*0030*/ 	.word	0x00000000
        /*0034*/ 	.short	0x0000
        /*0036*/ 	.short	0x0000
        /*0038*/ 	.byte	0x00, 0xf0, 0x21, 0x00


	//----- nvinfo : EIATTR_MAXREG_COUNT
	.align		4
.L_1737:
        /*003c*/ 	.byte	0x03, 0x1b
        /*003e*/ 	.short	0x00ff


	//----- nvinfo : EIATTR_EXIT_INSTR_OFFSETS
	.align		4
        /*0040*/ 	.byte	0x04, 0x1c
        /*0042*/ 	.short	(.L_1739 - .L_1738)


	//   ....[0]....
.L_1738:
        /*0044*/ 	.word	0x00000080


	//----- nvinfo : EIATTR_MAX_THREADS
	.align		4
.L_1739:
        /*0048*/ 	.byte	0x04, 0x05
        /*004a*/ 	.short	(.L_1741 - .L_1740)
.L_1740:
        /*004c*/ 	.word	0x0000001c
        /*0050*/ 	.word	0x00000001
        /*0054*/ 	.word	0x00000001
.L_1741:


//--------------------- .nv.info.tvmgen_default_fused_transpose_split_kernel_3 --------------------------
	.section	.nv.info.tvmgen_default_fused_transpose_split_kernel_3,"",@"SHT_CUDA_INFO"
	.sectionflags	@""
	.align	4


	//----- nvinfo : EIATTR_CUDA_API_VERSION
	.align		4
        /*0000*/ 	.byte	0x04, 0x37
        /*0002*/ 	.short	(.L_1743 - .L_1742)
.L_1742:
        /*0004*/ 	.word	0x0000007e


	//----- nvinfo : EIATTR_SW2861232_WAR
	.align		4
.L_1743:
        /*0008*/ 	.byte	0x01, 0x35
	.zero		2


	//----- nvinfo : EIATTR_PARAM_CBANK
	.align		4
        /*000c*/ 	.byte	0x04, 0x0a
        /*000e*/ 	.short	(.L_1745 - .L_1744)
	.align		4
.L_1744:
        /*0010*/ 	.word	index@(.nv.constant0.tvmgen_default_fused_transpose_split_kernel_3)
        /*0014*/ 	.short	0x0160
        /*0016*/ 	.short	0x0010


	//----- nvinfo : EIATTR_CBANK_PARAM_SIZE
	.align		4
.L_1745:
        /*0018*/ 	.byte	0x03, 0x19
        /*001a*/ 	.short	0x0010


	//----- nvinfo : EIATTR_KPARAM_INFO
	.align		4
        /*001c*/ 	.byte	0x04, 0x17
        /*001e*/ 	.short	(.L_1747 - .L_1746)
.L_1746:
        /*0020*/ 	.word	0x00000000
        /*0024*/ 	.short	0x0001
        /*0026*/ 	.short	0x0008
        /*0028*/ 	.byte	0x00, 0xf0, 0x21, 0x00


	//----- nvinfo : EIATTR_KPARAM_INFO
	.align		4
.L_1747:
        /*002c*/ 	.byte	0x04, 0x17
        /*002e*/ 	.short	(.L_1749 - .L_1748)
.L_1748:
        /*0030*/ 	.word	0x00000000
        /*0034*/ 	.short	0x0000
        /*0036*/ 	.short	0x0000
        /*0038*/ 	.byte	0x00, 0xf0, 0x21, 0x00


	//----- nvinfo : EIATTR_MAXREG_COUNT
	.align		4
.L_1749:
        /*003c*/ 	.byte	0x03, 0x1b
        /*003e*/ 	.short	0x00ff


	//----- nvinfo : EIATTR_EXIT_INSTR_OFFSETS
	.align		4
        /*0040*/ 	.byte	0x04, 0x1c
        /*0042*/ 	.short	(.L_1751 - .L_1750)


	//   ....[0]....
.L_1750:
        /*0044*/ 	.word	0x00000080


	//----- nvinfo : EIATTR_MAX_THREADS
	.align		4
.L_1751:
        /*0048*/ 	.byte	0x04, 0x05
        /*004a*/ 	.short	(.L_1753 - .L_1752)
.L_1752:
        /*004c*/ 	.word	0x0000001c
        /*0050*/ 	.word	0x00000001
        /*0054*/ 	.word	0x00000001
.L_1753:


//--------------------- .nv.info.tvmgen_default_fused_split_sigmoid_sigmoid_multiply_sigmoid_tanh_multiply_add_tanh_multiply_sta_2bcd01aae566f75b__kernel_26 --------------------------
	.section	.nv.info.tvmgen_default_fused_split_sigmoid_sigmoid_multiply_sigmoid_tanh_multiply_add_tanh_multiply_sta_2bcd01aae566f75b__kernel_26,"",@"SHT_CUDA_INFO"
	.sectionflags	@""
	.align	4


	//----- nvinfo : EIATTR_CUDA_API_VERSION
	.align		4
        /*0000*/ 	.byte	0x04, 0x37
        /*0002*/ 	.short	(.L_1755 - .L_1754)
.L_1754:
        /*0004*/ 	.word	0x0000007e


	//----- nvinfo : EIATTR_SW2861232_WAR
	.align		4
.L_1755:
        /*0008*/ 	.byte	0x01, 0x35
	.zero		2


	//----- nvinfo : EIATTR_PARAM_CBANK
	.align		4
        /*000c*/ 	.byte	0x04, 0x0a
        /*000e*/ 	.short	(.L_1757 - .L_1756)
	.align		4
.L_1756:
        /*0010*/ 	.word	index@(.nv.constant0.tvmgen_default_fused_split_sigmoid_sigmoid_multiply_sigmoid_tanh_multiply_add_tanh_multiply_sta_2bcd01aae566f75b__kernel_26)
        /*0014*/ 	.short	0x0160
        /*0016*/ 	.short	0x0010


	//----- nvinfo : EIATTR_CBANK_PARAM_SIZE
	.align		4
.L_1757:
        /*0018*/ 	.byte	0x03, 0x19
        /*001a*/ 	.short	0x0010


	//----- nvinfo : EIATTR_KPARAM_INFO
	.align		4
        /*001c*/ 	.byte	0x04, 0x17
        /*001e*/ 	.short	(.L_1759 - .L_1758)
.L_1758:
        /*0020*/ 	.word	0x00000000
        /*0024*/ 	.short	0x0001
        /*0026*/ 	.short	0x0008
        /*0028*/ 	.byte	0x00, 0xf0, 0x21, 0x00


	//----- nvinfo : EIATTR_KPARAM_INFO
	.align		4
.L_1759:
        /*002c*/ 	.byte	0x04, 0x17
        /*002e*/ 	.short	(.L_1761 - .L_1760)
.L_1760:
        /*0030*/ 	.word	0x00000000
        /*0034*/ 	.short	0x0000
        /*0036*/ 	.short	0x0000
        /*0038*/ 	.byte	0x00, 0xf0, 0x21, 0x00


	//----- nvinfo : EIATTR_MAXREG_COUNT
	.align		4
.L_1761:
        /*003c*/ 	.byte	0x03, 0x1b
        /*003e*/ 	.short	0x00ff


	//----- nvinfo : EIATTR_EXIT_INSTR_OFFSETS
	.align		4
        /*0040*/ 	.byte	0x04, 0x1c
        /*0042*/ 	.short	(.L_1763 - .L_1762)


	//   ....[0]....
.L_1762:
        /*0044*/ 	.word	0x00000080


	//----- nvinfo : EIATTR_MAX_THREADS
	.align		4
.L_1763:
        /*0048*/ 	.byte	0x04, 0x05
        /*004a*/ 	.short	(.L_1765 - .L_1764)
.L_1764:
        /*004c*/ 	.word	0x00000080
        /*0050*/ 	.word	0x00000001
        /*0054*/ 	.word	0x00000001
.L_1765:


//--------------------- .nv.info.tvmgen_default_fused_split_sigmoid_sigmoid_multiply_sigmoid_tanh_multiply_add_tanh_multiply_sta_2bcd01aae566f75b__kernel_9 --------------------------
	.section	.nv.info.tvmgen_default_fused_split_sigmoid_sigmoid_multiply_sigmoid_tanh_multiply_add_tanh_multiply_sta_2bcd01aae566f75b__kernel_9,"",@"SHT_CUDA_INFO"
	.sectionflags	@""
	.align	4


	//----- nvinfo : EIATTR_CUDA_API_VERSION
	.align		4
        /*0000*/ 	.byte	0x04, 0x37
        /*0002*/ 	.short	(.L_1767 - .L_1766)
.L_1766:
        /*0004*/ 	.word	0x0000007e


	//----- nvinfo : EIATTR_SW2861232_WAR
	.align		4
.L_1767:
        /*0008*/ 	.byte	0x01, 0x35
	.zero		2


	//----- nvinfo : EIATTR_PARAM_CBANK
	.align		4
        /*000c*/ 	.byte	0x04, 0x0a
        /*000e*/ 	.short	(.L_1769 - .L_1768)
	.align		4
.L_1768:
        /*0010*/ 	.word	index@(.nv.constant0.tvmgen_default_fused_split_sigmoid_sigmoid_multiply_sigmoid_tanh_multiply_add_tanh_multiply_sta_2bcd01aae566f75b__kernel_9)
        /*0014*/ 	.short	0x0160
        /*0016*/ 	.short	0x0010


	//----- nvinfo : EIATTR_CBANK_PARAM_SIZE
	.align		4
.L_1769:
        /*0018*/ 	.byte	0x03, 0x19
        /*001a*/ 	.short	0x0010


	//----- nvinfo : EIATTR_KPARAM_INFO
	.align		4
        /*001c*/ 	.byte	0x04, 0x17
        /*001e*/ 	.short	(.L_1771 - .L_1770)
.L_1770:
        /*0020*/ 	.word	0x00000000
        /*0024*/ 	.short	0x0001
        /*0026*/ 	.short	0x0008
        /*0028*/ 	.byte	0x00, 0xf0, 0x21, 0x00


	//----- nvinfo : EIATTR_KPARAM_INFO
	.align		4
.L_1771:
        /*002c*/ 	.byte	0x04, 0x17
        /*002e*/ 	.short	(.L_1773 - .L_1772)
.L_1772:
        /*0030*/ 	.word	0x00000000
        /*0034*/ 	.short	0x0000
        /*0036*/ 	.short	0x0000
        /*0038*/ 	.byte	0x00, 0xf0, 0x21, 0x00


	//----- nvinfo : EIATTR_MAXREG_COUNT
	.align		4
.L_1773:
        /*003c*/ 	.byte	0x03, 0x1b
        /*003e*/ 	.short	0x00ff


	//----- nvinfo : EIATTR_EXIT_INSTR_OFFSETS
	.align		4
        /*0040*/ 	.byte	0x04, 0x1c
        /*0042*/ 	.short	(.L_1775 - .L_1774)


	//   ....[0]....
.L_1774:
        /*0044*/ 	.word	0x00000080


	//----- nvinfo : EIATTR_MAX_THREADS
	.align		4
.L_1775:
        /*0048*/ 	.byte	0x04, 0x05
        /*004a*/ 	.short	(.L_1777 - .L_1776)
.L_1776:
        /*004c*/ 	.word	0x00000080
        /*0050*/ 	.word	0x00000001
        /*0054*/ 	.word	0x00000001
.L_1777:


//--------------------- .nv.info.tvmgen_default_fused_squeeze_concatenate_11_kernel --------------------------
	.section	.nv.info.tvmgen_default_fused_squeeze_concatenate_11_kernel,"",@"SHT_CUDA_INFO"
	.sectionflags	@""
	.align	4


	//----- nvinfo : EIATTR_CUDA_API_VERSION
	.align		4
        /*0000*/ 	.byte	0x04, 0x37
        /*0002*/ 	.short	(.L_1779 - .L_1778)
.L_1778:
        /*0004*/ 	.word	0x0000007e


	//----- nvinfo : EIATTR_SW2861232_WAR
	.align		4
.L_1779:
        /*0008*/ 	.byte	0x01, 0x35
	.zero		2


	//----- nvinfo : EIATTR_PARAM_CBANK
	.align		4
        /*000c*/ 	.byte	0x04, 0x0a
        /*000e*/ 	.short	(.L_1781 - .L_1780)
	.align		4
.L_1780:
        /*0010*/ 	.word	index@(.nv.constant0.tvmgen_default_fused_squeeze_concatenate_11_kernel)
        /*0014*/ 	.short	0x0160
        /*0016*/ 	.short	0x0018


	//----- nvinfo : EIATTR_CBANK_PARAM_SIZE
	.align		4
.L_1781:
        /*0018*/ 	.byte	0x03, 0x19
        /*001a*/ 	.short	0x0018


	//----- nvinfo : EIATTR_KPARAM_INFO
	.align		4
        /*001c*/ 	.byte	0x04, 0x17
        /*001e*/ 	.short	(.L_1783 - .L_1782)
.L_1782:
        /*0020*/ 	.word	0x00000000
        /*0024*/ 	.short	0x0002
        /*0026*/ 	.short	0x0010
        /*0028*/ 	.byte	0x00, 0xf0, 0x21, 0x00


	//----- nvinfo : EIATTR_KPARAM_INFO
	.align		4
.L_1783:
        /*002c*/ 	.byte	0x04, 0x17
        /*002e*/ 	.short	(.L_1785 - .L_1784)
.L_1784:
        /*0030*/ 	.word	0x00000000
        /*0034*/ 	.short	0x0001
        /*0036*/ 	.short	0x0008
        /*0038*/ 	.byte	0x00, 0xf0, 0x21, 0x00


	//----- nvinfo : EIATTR_KPARAM_INFO
	.align		4
.L_1785:
        /*003c*/ 	.byte	0x04, 0x17
        /*003e*/ 	.short	(.L_1787 - .L_1786)
.L_1786:
        /*0040*/ 	.word	0x00000000
        /*0044*/ 	.short	0x0000
        /*0046*/ 	.short	0x0000
        /*0048*/ 	.byte	0x00, 0xf0, 0x21, 0x00


	//----- nvinfo : EIATTR_MAXREG_COUNT
	.align		4
.L_1787:
        /*004c*/ 	.byte	0x03, 0x1b
        /*004e*/ 	.short	0x00ff


	//----- nvinfo : EIATTR_EXIT_INSTR_OFFSETS
	.align		4
        /*0050*/ 	.byte	0x04, 0x1c
        /*0052*/ 	.short	(.L_1789 - .L_1788)


	//   ....[0]....
.L_1788:
        /*0054*/ 	.word	0x000000b0


	//----- nvinfo : EIATTR_MAX_THREADS
	.align		4
.L_1789:
        /*0058*/ 	.byte	0x04, 0x05
        /*005a*/ 	.short	(.L_1791 - .L_1790)
.L_1790:
        /*005c*/ 	.word	0x0000009c
        /*0060*/ 	.word	0x00000001
        /*0064*/ 	.word	0x00000001
.L_1791:


//--------------------- .nv.info.tvmgen_default_fused_squeeze_concatenate_15_kernel --------------------------
	.section	.nv.info.tvmgen_default_fused_squeeze_concatenate_15_kernel,"",@"SHT_CUDA_INFO"
	.sectionflags	@""
	.align	4


	//----- nvinfo : EIATTR_CUDA_API_VERSION
	.align		4
        /*0000*/ 	.byte	0x04, 0x37
        /*0002*/ 	.short	(.L_1793 - .L_1792)
.L_1792:
        /*0004*/ 	.word	0x0000007e


	//----- nvinfo : EIATTR_SW2861232_WAR
	.align		4
.L_1793:
        /*0008*/ 	.byte	0x01, 0x35
	.zero		2


	//----- nvinfo : EIATTR_PARAM_CBANK
	.align		4
        /*000c*/ 	.byte	0x04, 0x0a
        /*000e*/ 	.short	(.L_1795 - .L_1794)
	.align		4
.L_1794:
        /*0010*/ 	.word	index@(.nv.constant0.tvmgen_default_fused_squeeze_concatenate_15_kernel)
        /*0014*/ 	.short	0x0160
        /*0016*/ 	.short	0x0018


	//----- nvinfo : EIATTR_CBANK_PARAM_SIZE
	.align		4
.L_1795:
        /*0018*/ 	.byte	0x03, 0x19
        /*001a*/ 	.short	0x0018


	//----- nvinfo : EIATTR_KPARAM_INFO
	.align		4
        /*001c*/ 	.byte	0x04, 0x17
        /*001e*/ 	.short	(.L_1797 - .L_1796)
.L_1796:
        /*0020*/ 	.word	0x00000000
        /*0024*/ 	.short	0x0002
        /*0026*/ 	.short	0x0010
        /*0028*/ 	.byte	0x00, 0xf0, 0x21, 0x00


	//----- nvinfo : EIATTR_KPARAM_INFO
	.align		4
.L_1797:
        /*002c*/ 	.byte	0x04, 0x17
        /*002e*/ 	.short	(.L_1799 - .L_1798)
.L_1798:
        /*0030*/ 	.word	0x00000000
        /*0034*/ 	.short	0x0001
        /*0036*/ 	.short	0x0008
        /*0038*/ 	.byte	0x00, 0xf0, 0x21, 0x00


	//----- nvinfo : EIATTR_KPARAM_INFO
	.align		4
.L_1799:
        /*003c*/ 	.byte	0x04, 0x17
        /*003e*/ 	.short	(.L_1801 - .L_1800)
.L_1800:
        /*0040*/ 	.word	0x00000000
        /*0044*/ 	.short	0x0000
        /*0046*/ 	.short	0x0000
        /*0048*/ 	.byte	0x00, 0xf0, 0x21, 0x00


	//----- nvinfo : EIATTR_MAXREG_COUNT
	.align		4
.L_1801:
        /*004c*/ 	.byte	0x03, 0x1b
        /*004e*/ 	.short	0x00ff


	//----- nvinfo : EIATTR_EXIT_INSTR_OFFSETS
	.align		4
        /*0050*/ 	.byte	0x04, 0x1c
        /*0052*/ 	.short	(.L_1803 - .L_1802)


	//   ....[0]....
.L_1802:
        /*0054*/ 	.word	0x000000b0


	//----- nvinfo : EIATTR_MAX_THREADS
	.align		4
.L_1803:
        /*0058*/ 	.byte	0x04, 0x05
        /*005a*/ 	.short	(.L_1805 - .L_1804)
.L_1804:
        /*005c*/ 	.word	0x0000009c
        /*0060*/ 	.word	0x00000001
        /*0064*/ 	.word	0x00000001
.L_1805:


//--------------------- .nv.info.tvmgen_default_fused_transpose_split_kernel_5 --------------------------
	.section	.nv.info.tvmgen_default_fused_transpose_split_kernel_5,"",@"SHT_CUDA_INFO"
	.sectionflags	@""
	.align	4


	//----- nvinfo : EIATTR_CUDA_API_VERSION
	.align		4
        /*0000*/ 	.byte	0x04, 0x37
        /*0002*/ 	.short	(.L_1807 - .L_1806)
.L_1806:
        /*0004*/ 	.word	0x0000007e


	//----- nvinfo : EIATTR_SW2861232_WAR
	.align		4
.L_1807:
        /*0008*/ 	.byte	0x01, 0x35
	.zero		2


	//----- nvinfo : EIATTR_PARAM_CBANK
	.align		4
        /*000c*/ 	.byte	0x04, 0x0a
        /*000e*/ 	.short	(.L_1809 - .L_1808)
	.align		4
.L_1808:
        /*0010*/ 	.word	index@(.nv.constant0.tvmgen_default_fused_transpose_split_kernel_5)
        /*0014*/ 	.short	0x0160
        /*0016*/ 	.short	0x0010


	//----- nvinfo : EIATTR_CBANK_PARAM_SIZE
	.align		4
.L_1809:
        /*0018*/ 	.byte	0x03, 0x19
        /*001a*/ 	.short	0x0010


	//----- nvinfo : EIATTR_KPARAM_INFO
	.align		4
        /*001c*/ 	.byte	0x04, 0x17
        /*001e*/ 	.short	(.L_1811 - .L_1810)
.L_1810:
        /*0020*/ 	.word	0x00000000
        /*0024*/ 	.short	0x0001
        /*0026*/ 	.short	0x0008
        /*0028*/ 	.byte	0x00, 0xf0, 0x21, 0x00


	//----- nvinfo : EIATTR_KPARAM_INFO
	.align		4
.L_1811:
        /*002c*/ 	.byte	0x04, 0x17
        /*002e*/ 	.short	(.L_1813 - .L_1812)
.L_1812:
        /*0030*/ 	.word	0x00000000
        /*0034*/ 	.short	0x0000
        /*0036*/ 	.short	0x0000
        /*0038*/ 	.byte	0x00, 0xf0, 0x21, 0x00


	//----- nvinfo : EIATTR_MAXREG_COUNT
	.align		4
.L_1813:
        /*003c*/ 	.byte	0x03, 0x1b
        /*003e*/ 	.short	0x00ff


	//----- nvinfo : EIATTR_EXIT_INSTR_OFFSETS
	.align		4
        /*0040*/ 	.byte	0x04, 0x1c
        /*0042*/ 	.short	(.L_1815 - .L_1814)


	//   ....[0]....
.L_1814:
        /*0044*/ 	.word	0x00000080


	//----- nvinfo : EIATTR_MAX_THREADS
	.align		4
.L_1815:
        /*0048*/ 	.byte	0x04, 0x05
        /*004a*/ 	.short	(.L_1817 - .L_1816)
.L_1816:
        /*004c*/ 	.word	0x0000001c
        /*0050*/ 	.word	0x00000001
        /*0054*/ 	.word	0x00000001
.L_1817:


//--------------------- .nv.info.tvmgen_default_fused_squeeze_concatenate_46_kernel --------------------------
	.section	.nv.info.tvmgen_default_fused_squeeze_concatenate_46_kernel,"",@"SHT_CUDA_INFO"
	.sectionflags	@""
	.align	4


	//----- nvinfo : EIATTR_CUDA_API_VERSION
	.align		4
        /*0000*/ 	.byte	0x04, 0x37
        /*0002*/ 	.short	(.L_1819 - .L_1818)
.L_1818:
        /*0004*/ 	.word	0x0000007e


	//----- nvinfo : EIATTR_SW2861232_WAR
	.align		4
.L_1819:
        /*0008*/ 	.byte	0x01, 0x35
	.zero		2


	//----- nvinfo : EIATTR_PARAM_CBANK
	.align		4
        /*000c*/ 	.byte	0x04, 0x0a
        /*000e*/ 	.short	(.L_1821 - .L_1820)
	.align		4
.L_1820:
        /*0010*/ 	.word	index@(.nv.constant0.tvmgen_default_fused_squeeze_concatenate_46_kernel)
        /*0014*/ 	.short	0x0160
        /*0016*/ 	.short	0x0018


	//----- nvinfo : EIATTR_CBANK_PARAM_SIZE
	.align		4
.L_1821:
        /*0018*/ 	.byte	0x03, 0x19
        /*001a*/ 	.short	0x0018


	//----- nvinfo : EIATTR_KPARAM_INFO
	.align		4
        /*001c*/ 	.byte	0x04, 0x17
        /*001e*/ 	.short	(.L_1823 - .L_1822)
.L_1822:
        /*0020*/ 	.word	0x00000000
        /*0024*/ 	.short	0x0002
        /*0026*/ 	.short	0x0010
        /*0028*/ 	.byte	0x00, 0xf0, 0x21, 0x00


	//----- nvinfo : EIATTR_KPARAM_INFO
	.align		4
.L_1823:
        /*002c*/ 	.byte	0x04, 0x17
        /*002e*/ 	.short	(.L_1825 - .L_1824)
.L_1824:
        /*0030*/ 	.word	0x00000000
        /*0034*/ 	.short	0x0001
        /*0036*/ 	.short	0x0008
        /*0038*/ 	.byte	0x00, 0xf0, 0x21, 0x00


	//----- nvinfo : EIATTR_KPARAM_INFO
	.align		4
.L_1825:
        /*003c*/ 	.byte	0x04, 0x17
        /*003e*/ 	.short	(.L_1827 - .L_1826)
.L_1826:
        /*0040*/ 	.word	0x00000000
        /*0044*/ 	.short	0x0000
        /*0046*/ 	.short	0x0000
        /*0048*/ 	.byte	0x00, 0xf0, 0x21, 0x00


	//----- nvinfo : EIATTR_MAXREG_COUNT
	.align		4
.L_1827:
        /*004c*/ 	.byte	0x03, 0x1b
        /*004e*/ 	.short	0x00ff


	//----- nvinfo : EIATTR_EXIT_INSTR_OFFSETS
	.align		4
        /*0050*/ 	.byte	0x04, 0x1c
        /*0052*/ 	.short	(.L_1829 - .L_1828)


	//   ....[0]....
.L_1828:
        /*0054*/ 	.word	0x000000b0


	//----- nvinfo : EIATTR_MAX_THREADS
	.align		4
.L_1829:
        /*0058*/ 	.byte	0x04, 0x05
        /*005a*/ 	.short	(.L_1831 - .L_1830)
.L_1830:
        /*005c*/ 	.word	0x00000100
        /*0060*/ 	.word	0x00000001
        /*0064*/ 	.word	0x00000001
.L_1831:


//--------------------- .nv.info.tvmgen_default_fused_squeeze_concatenate_5_kernel --------------------------
	.section	.nv.info.tvmgen_default_fused_squeeze_concatenate_5_kernel,"",@"SHT_CUDA_INFO"
	.sectionflags	@""
	.align	4


	//----- nvinfo : EIATTR_CUDA_API_VERSION
	.align		4
        /*0000*/ 	.byte	0x04, 0x37
        /*0002*/ 	.short	(.L_1833 - .L_1832)
.L_1832:
        /*0004*/ 	.word	0x0000007e


	//----- nvinfo : EIATTR_SW2861232_WAR
	.align		4
.L_1833:
        /*0008*/ 	.byte	0x01, 0x35
	.zero		2


	//----- nvinfo : EIATTR_PARAM_CBANK
	.align		4
        /*000c*/ 	.byte	0x04, 0x0a
        /*000e*/ 	.short	(.L_1835 - .L_1834)
	.align		4
.L_1834:
        /*0010*/ 	.word	index@(.nv.constant0.tvmgen_default_fused_squeeze_concatenate_5_kernel)
        /*0014*/ 	.short	0x0160
        /*0016*/ 	.short	0x0018


	//----- nvinfo : EIATTR_CBANK_PARAM_SIZE
	.align		4
.L_1835:
        /*0018*/ 	.byte	0x03, 0x19
        /*001a*/ 	.short	0x0018


	//----- nvinfo : EIATTR_KPARAM_INFO
	.align		4
        /*001c*/ 	.byte	0x04, 0x17
        /*001e*/ 	.short	(.L_1837 - .L_1836)
.L_1836:
        /*0020*/ 	.word	0x00000000
        /*0024*/ 	.short	0x0002
        /*0026*/ 	.short	0x0010
        /*0028*/ 	.byte	0x00, 0xf0, 0x21, 0x00


	//----- nvinfo : EIATTR_KPARAM_INFO
	.align		4
.L_1837:
        /*002c*/ 	.byte	0x04, 0x17
        /*002e*/ 	.short	(.L_1839 - .L_1838)
.L_1838:
        /*0030*/ 	.word	0x00000000
        /*0034*/ 	.short	0x0001
        /*0036*/ 	.short	0x0008
        /*0038*/ 	.byte	0x00, 0xf0, 0x21, 0x00


	//----- nvinfo : EIATTR_KPARAM_INFO
	.align		4
.L_1839:
        /*003c*/ 	.byte	0x04, 0x17
        /*003e*/ 	.short	(.L_1841 - .L_1840)
.L_1840:
        /*0040*/ 	.word	0x00000000
        /*0044*/ 	.short	0x0000
        /*0046*/ 	.short	0x0000
        /*0048*/ 	.byte	0x00, 0xf0, 0x21, 0x00


	//----- nvinfo : EIATTR_MAXREG_COUNT
	.align		4
.L_1841:
        /*004c*/ 	.byte	0x03, 0x1b
        /*004e*/ 	.short	0x00ff


	//----- nvinfo : EIATTR_EXIT_INSTR_OFFSETS
	.align		4
        /*0050*/ 	.byte	0x04, 0x1c
        /*0052*/ 	.short	(.L_1843 - .L_1842)


	//   ....[0]....
.L_1842:
        /*0054*/ 	.word	0x000000b0


	//----- nvinfo : EIATTR_MAX_THREADS
	.align		4
.L_1843:
        /*0058*/ 	.byte	0x04, 0x05
        /*005a*/ 	.short	(.L_1845 - .L_1844)
.L_1844:
        /*005c*/ 	.word	0x0000009c
        /*0060*/ 	.word	0x00000001
        /*0064*/ 	.word	0x00000001
.L_1845:


//--------------------- .nv.info.tvmgen_default_fused_squeeze_concatenate_50_kernel --------------------------
	.section	.nv.info.tvmgen_default_fused_squeeze_concatenate_50_kernel,"",@"SHT_CUDA_INFO"
	.sectionflags	@""
	.align	4


	//----- nvinfo : EIATTR_CUDA_API_VERSION
	.align		4
        /*0000*/ 	.byte	0x04, 0x37
        /*0002*/ 	.short	(.L_1847 - .L_1846)
.L_1846:
        /*0004*/ 	.word	0x0000007e


	//----- nvinfo : EIATTR_SW2861232_WAR
	.align		4
.L_1847:
        /*0008*/ 	.byte	0x01, 0x35
	.zero		2


	//----- nvinfo : EIATTR_PARAM_CBANK
	.align		4
        /*000c*/ 	.byte	0x04, 0x0a
        /*000e*/ 	.short	(.L_1849 - .L_1848)
	.align		4
.L_1848:
        /*0010*/ 	.word	index@(.nv.constant0.tvmgen_default_fused_squeeze_concatenate_50_kernel)
        /*0014*/ 	.short	0x0160
        /*0016*/ 	.short	0x0018


	//----- nvinfo : EIATTR_CBANK_PARAM_SIZE
	.align		4
.L_1849:
        /*0018*/ 	.byte	0x03, 0x19
        /*001a*/ 	.short	0x0018


	//----- nvinfo : EIATTR_KPARAM_INFO
	.align		4
        /*001c*/ 	.byte	0x04, 0x17
        /*001e*/ 	.short	(.L_1851 - .L_1850)
.L_1850:
        /*0020*/ 	.word	0x00000000
        /*0024*/ 	.short	0x0002
        /*0026*/ 	.short	0x0010
        /*0028*/ 	.byte	0x00, 0xf0, 0x21, 0x00


	//----- nvinfo : EIATTR_KPARAM_INFO
	.align		4
.L_1851:
        /*002c*/ 	.byte	0x04, 0x17
        /*002e*/ 	.short	(.L_1853 - .L_1852)
.L_1852:
        /*0030*/ 	.word	0x00000000
        /*0034*/ 	.short	0x0001
        /*0036*/ 	.short	0x0008
        /*0038*/ 	.byte	0x00, 0xf0, 0x21, 0x00


	//----- nvinfo : EIATTR_KPARAM_INFO
	.align		4
.L_1853:
        /*003c*/ 	.byte	0x04, 0x17
        /*003e*/ 	.short	(.L_1855 - .L_1854)
.L_1854:
        /*0040*/ 	.word	0x00000000
        /*0044*/ 	.short	0x0000
        /*0046*/ 	.short	0x0000
        /*0048*/ 	.byte	0x00, 0xf0, 0x21, 0x00


	//----- nvinfo : EIATTR_MAXREG_COUNT
	.align		4
.L_1855:
        /*004c*/ 	.byte	0x03, 0x1b
        /*004e*/ 	.short	0x00ff


	//----- nvinfo : EIATTR_EXIT_INSTR_OFFSETS
	.align		4
        /*0050*/ 	.byte	0x04, 0x1c
        /*0052*/ 	.short	(.L_1857 - .L_1856)


	//   ....[0]....
.L_1856:
        /*0054*/ 	.word	0x000000b0


	//----- nvinfo : EIATTR_MAX_THREADS
	.align		4
.L_1857:
        /*0058*/ 	.byte	0x04, 0x05
        /*005a*/ 	.short	(.L_1859 - .L_1858)
.L_1858:
        /*005c*/ 	.word	0x00000100
        /*0060*/ 	.word	0x00000001
        /*0064*/ 	.word	0x00000001
.L_1859:


//--------------------- .nv.info.tvmgen_default_fused_split_sigmoid_sigmoid_multiply_sigmoid_tanh_multiply_add_tanh_multiply_sta_2bcd01aae566f75b__kernel_17 --------------------------
	.section	.nv.info.tvmgen_default_fused_split_sigmoid_sigmoid_multiply_sigmoid_tanh_multiply_add_tanh_multiply_sta_2bcd01aae566f75b__kernel_17,"",@"SHT_CUDA_INFO"
	.sectionflags	@""
	.align	4


	//----- nvinfo : EIATTR_CUDA_API_VERSION
	.align		4
        /*0000*/ 	.byte	0x04, 0x37
        /*0002*/ 	.short	(.L_1861 - .L_1860)
.L_1860:
        /*0004*/ 	.word	0x0000007e


	//----- nvinfo : EIATTR_SW2861232_WAR
	.align		4
.L_1861:
        /*0008*/ 	.byte	0x01, 0x35
	.zero		2


	//----- nvinfo : EIATTR_PARAM_CBANK
	.align		4
        /*000c*/ 	.byte	0x04, 0x0a
        /*000e*/ 	.short	(.L_1863 - .L_1862)
	.align		4
.L_1862:
        /*0010*/ 	.word	index@(.nv.constant0.tvmgen_default_fused_split_sigmoid_sigmoid_multiply_sigmoid_tanh_multiply_add_tanh_multiply_sta_2bcd01aae566f75b__kernel_17)
        /*0014*/ 	.short	0x0160
        /*0016*/ 	.short	0x0010


	//----- nvinfo : EIATTR_CBANK_PARAM_SIZE
	.align		4
.L_1863:
        /*0018*/ 	.byte	0x03, 0x19
        /*001a*/ 	.short	0x0010


	//----- nvinfo : EIATTR_KPARAM_INFO
	.align		4
        /*001c*/ 	.byte	0x04, 0x17
        /*001e*/ 	.short	(.L_1865 - .L_1864)
.L_1864:
        /*0020*/ 	.word	0x00000000
        /*0024*/ 	.short	0x0001
        /*0026*/ 	.short	0x0008
        /*0028*/ 	.byte	0x00, 0xf0, 0x21, 0x00


	//----- nvinfo : EIATTR_KPARAM_INFO
	.align		4
.L_1865:
        /*002c*/ 	.byte	0x04, 0x17
        /*002e*/ 	.short	(.L_1867 - .L_1866)
.L_1866:
        /*0030*/ 	.word	0x00000000
        /*0034*/ 	.short	0x0000
        /*0036*/ 	.short	0x0000
        /*0038*/ 	.byte	0x00, 0xf0, 0x21, 0x00


	//----- nvinfo : EIATTR_MAXREG_COUNT
	.align		4
.L_1867:
        /*003c*/ 	.byte	0x03, 0x1b
        /*003e*/ 	.short	0x00ff


	//----- nvinfo : EIATTR_EXIT_INSTR_OFFSETS
	.align		4
        /*0040*/ 	.byte	0x04, 0x1c
        /*0042*/ 	.short	(.L_1869 - .L_1868)


	//   ....[0]....
.L_1868:
        /*0044*/ 	.word	0x00000080


	//----- nvinfo : EIATTR_MAX_THREADS
	.align		4
.L_1869:
        /*0048*/ 	.byte	0x04, 0x05
        /*004a*/ 	.short	(.L_1871 - .L_1870)
.L_1870:
        /*004c*/ 	.word	0x00000080
        /*0050*/ 	.word	0x00000001
        /*0054*/ 	.word	0x00000001
.L_1871:


//--------------------- .nv.info.tvmgen_default_fused_squeeze_concatenate_40_kernel --------------------------
	.section	.nv.info.tvmgen_default_fused_squeeze_concatenate_40_kernel,"",@"SHT_CUDA_INFO"
	.sectionflags	@""
	.align	4


	//----- nvinfo : EIATTR_CUDA_API_VERSION
	.align		4
        /*0000*/ 	.byte	0x04, 0x37
        /*0002*/ 	.short	(.L_1873 - .L_1872)
.L_1872:
        /*0004*/ 	.word	0x0000007e


	//----- nvinfo : EIATTR_SW2861232_WAR
	.align		4
.L_1873:
        /*0008*/ 	.byte	0x01, 0x35
	.zero		2


	//----- nvinfo : EIATTR_PARAM_CBANK
	.align		4
        /*000c*/ 	.byte	0x04, 0x0a
        /*000e*/ 	.short	(.L_1875 - .L_1874)
	.align		4
.L_1874:
        /*0010*/ 	.word	index@(.nv.constant0.tvmgen_default_fused_squeeze_concatenate_40_kernel)
        /*0014*/ 	.short	0x0160
        /*0016*/ 	.short	0x0018


	//----- nvinfo : EIATTR_CBANK_PARAM_SIZE
	.align		4
.L_1875:
        /*0018*/ 	.byte	0x03, 0x19
        /*001a*/ 	.short	0x0018


	//----- nvinfo : EIATTR_KPARAM_INFO
	.align		4
        /*001c*/ 	.byte	0x04, 0x17
        /*001e*/ 	.short	(.L_1877 - .L_1876)
.L_1876:
        /*0020*/ 	.word	0x00000000
        /*0024*/ 	.short	0x0002
        /*0026*/ 	.short	0x0010
        /*0028*/ 	.byte	0x00, 0xf0, 0x21, 0x00


	//----- nvinfo : EIATTR_KPARAM_INFO
	.align		4
.L_1877:
        /*002c*/ 	.byte	0x04, 0x17
        /*002e*/ 	.short	(.L_1879 - .L_1878)
.L_1878:
        /*0030*/ 	.word	0x00000000
        /*0034*/ 	.short	0x0001
        /*0036*/ 	.short	0x0008
        /*0038*/ 	.byte	0x00, 0xf0, 0x21, 0x00


	//----- nvinfo : EIATTR_KPARAM_INFO
	.align		4
.L_1879:
        /*003c*/ 	.byte	0x04, 0x17
        /*003e*/ 	.short	(.L_1881 - .L_1880)
.L_1880:
        /*0040*/ 	.word	0x00000000
        /*0044*/ 	.short	0x0000
        /*0046*/ 	.short	0x0000
        /*0048*/ 	.byte	0x00, 0xf0, 0x21, 0x00


	//----- nvinfo : EIATTR_MAXREG_COUNT
	.align		4
.L_1881:
        /*004c*/ 	.byte	0x03, 0x1b
        /*004e*/ 	.short	0x00ff


	//----- nvinfo : EIATTR_EXIT_INSTR_OFFSETS
	.align		4
        /*0050*/ 	.byte	0x04, 0x1c
        /*0052*/ 	.short	(.L_1883 - .L_1882)


	//   ....[0]....
.L_1882:
        /*0054*/ 	.word	0x000000b0


	//----- nvinfo : EIATTR_MAX_THREADS
	.align		4
.L_1883:
        /*0058*/ 	.byte	0x04, 0x05
        /*005a*/ 	.short	(.L_1885 - .L_1884)
.L_1884:
        /*005c*/ 	.word	0x00000100
        /*0060*/ 	.word	0x00000001
        /*0064*/ 	.word	0x00000001
.L_1885:


//--------------------- .nv.info.tvmgen_default_fused_squeeze_concatenate_8_kernel --------------------------
	.section	.nv.info.tvmgen_default_fused_squeeze_concatenate_8_kernel,"",@"SHT_CUDA_INFO"
	.sectionflags	@""
	.align	4


	//----- nvinfo : EIATTR_CUDA_API_VERSION
	.align		4
        /*0000*/ 	.byte	0x04, 0x37
        /*0002*/ 	.short	(.L_1887 - .L_1886)
.L_1886:
        /*0004*/ 	.word	0x0000007e


	//----- nvinfo : EIATTR_SW2861232_WAR
	.align		4
.L_1887:
        /*0008*/ 	.byte	0x01, 0x35
	.zero		2


	//----- nvinfo : EIATTR_PARAM_CBANK
	.align		4
        /*000c*/ 	.byte	0x04, 0x0a
        /*000e*/ 	.short	(.L_1889 - .L_1888)
	.align		4
.L_1888:
        /*0010*/ 	.word	index@(.nv.constant0.tvmgen_default_fused_squeeze_concatenate_8_kernel)
        /*0014*/ 	.short	0x0160
        /*0016*/ 	.short	0x0018


	//----- nvinfo : EIATTR_CBANK_PARAM_SIZE
	.align		4
.L_1889:
        /*0018*/ 	.byte	0x03, 0x19
        /*001a*/ 	.short	0x0018


	//----- nvinfo : EIATTR_KPARAM_INFO
	.align		4
        /*001c*/ 	.byte	0x04, 0x17
        /*001e*/ 	.short	(.L_1891 - .L_1890)
.L_1890:
        /*0020*/ 	.word	0x00000000
        /*0024*/ 	.short	0x0002
        /*0026*/ 	.short	0x0010
        /*0028*/ 	.byte	0x00, 0xf0, 0x21, 0x00


	//----- nvinfo : EIATTR_KPARAM_INFO
	.align		4
.L_1891:
        /*002c*/ 	.byte	0x04, 0x17
        /*002e*/ 	.short	(.L_1893 - .L_1892)
.L_1892:
        /*0030*/ 	.word	0x00000000
        /*0034*/ 	.short	0x0001
        /*0036*/ 	.short	0x0008
        /*0038*/ 	.byte	0x00, 0xf0, 0x21, 0x00


	//----- nvinfo : EIATTR_KPARAM_INFO
	.align		4
.L_1893:
        /*003c*/ 	.byte	0x04, 0x17
        /*003e*/ 	.short	(.L_1895 - .L_1894)
.L_1894:
        /*0040*/ 	.word	0x00000000
        /*0044*/ 	.short	0x0000
        /*0046*/ 	.short	0x0000
        /*0048*/ 	.byte	0x00, 0xf0, 0x21, 0x00


	//----- nvinfo : EIATTR_MAXREG_COUNT
	.align		4
.L_1895:
        /*004c*/ 	.byte	0x03, 0x1b
        /*004e*/ 	.short	0x00ff


	//----- nvinfo : EIATTR_EXIT_INSTR_OFFSETS
	.align		4
        /*0050*/ 	.byte	0x04, 0x1c
        /*0052*/ 	.short	(.L_1897 - .L_1896)


	//   ....[0]....
.L_1896:
        /*0054*/ 	.word	0x000000b0


	//----- nvinfo : EIATTR_MAX_THREADS
	.align		4
.L_1897:
        /*0058*/ 	.byte	0x04, 0x05
        /*005a*/ 	.short	(.L_1899 - .L_1898)
.L_1898:
        /*005c*/ 	.word	0x0000009c
        /*0060*/ 	.word	0x00000001
        /*0064*/ 	.word	0x00000001
.L_1899:


//--------------------- .nv.info.tvmgen_default_fused_squeeze_concatenate_48_kernel --------------------------
	.section	.nv.info.tvmgen_default_fused_squeeze_concatenate_48_kernel,"",@"SHT_CUDA_INFO"
	.sectionflags	@""
	.align	4


	//----- nvinfo : EIATTR_CUDA_API_VERSION
	.align		4
        /*0000*/ 	.byte	0x04, 0x37
        /*0002*/ 	.short	(.L_1901 - .L_1900)
.L_1900:
        /*0004*/ 	.word	0x0000007e


	//----- nvinfo : EIATTR_SW2861232_WAR
	.align		4
.L_1901:
        /*0008*/ 	.byte	0x01, 0x35
	.zero		2


	//----- nvinfo : EIATTR_PARAM_CBANK
	.align		4
        /*000c*/ 	.byte	0x04, 0x0a
        /*000e*/ 	.short	(.L_1903 - .L_1902)
	.align		4
.L_1902:
        /*0010*/ 	.word	index@(.nv.constant0.tvmgen_default_fused_squeeze_concatenate_48_kernel)
        /*0014*/ 	.short	0x0160
        /*0016*/ 	.short	0x0018


	//----- nvinfo : EIATTR_CBANK_PARAM_SIZE
	.align		4
.L_1903:
        /*0018*/ 	.byte	0x03, 0x19
        /*001a*/ 	.short	0x0018


	//----- nvinfo : EIATTR_KPARAM_INFO
	.align		4
        /*001c*/ 	.byte	0x04, 0x17
        /*001e*/ 	.short	(.L_1905 - .L_1904)
.L_1904:
        /*0020*/ 	.word	0x00000000
        /*0024*/ 	.short	0x0002
        /*0026*/ 	.short	0x0010
        /*0028*/ 	.byte	0x00, 0xf0, 0x21, 0x00


	//----- nvinfo : EIATTR_KPARAM_INFO
	.align		4
.L_1905:
        /*002c*/ 	.byte	0x04, 0x17
        /*002e*/ 	.short	(.L_1907 - .L_1906)
.L_1906:
        /*0030*/ 	.word	0x00000000
        /*0034*/ 	.short	0x0001
        /*0036*/ 	.short	0x0008
        /*0038*/ 	.byte	0x00, 0xf0, 0x21, 0x00


	//----- nvinfo : EIATTR_KPARAM_INFO
	.align		4
.L_1907:
        /*003c*/ 	.byte	0x04, 0x17
        /*003e*/ 	.short	(.L_1909 - .L_1908)
.L_1908:
        /*0040*/ 	.word	0x00000000
        /*0044*/ 	.short	0x0000
        /*0046*/ 	.short	0x0000
        /*0048*/ 	.byte	0x00, 0xf0, 0x21, 0x00


	//----- nvinfo : EIATTR_MAXREG_COUNT
	.align		4
.L_1909:
        /*004c*/ 	.byte	0x03, 0x1b
        /*004e*/ 	.short	0x00ff


	//----- nvinfo : EIATTR_EXIT_INSTR_OFFSETS
	.align		4
        /*0050*/ 	.byte	0x04, 0x1c
        /*0052*/ 	.short	(.L_1911 - .L_1910)


	//   ....[0]....
.L_1910:
        /*0054*/ 	.word	0x000000b0


	//----- nvinfo : EIATTR_MAX_THREADS
	.align		4
.L_1911:
        /*0058*/ 	.byte	0x04, 0x05
        /*005a*/ 	.short	(.L_1913 - .L_1912)
.L_1912:
        /*005c*/ 	.word	0x00000100
        /*0060*/ 	.word	0x00000001
        /*0064*/ 	.word	0x00000001
.L_1913:


//--------------------- .nv.info.tvmgen_default_fused_split_sigmoid_sigmoid_multiply_sigmoid_tanh_multiply_add_tanh_multiply_sta_2bcd01aae566f75b__kernel_22 --------------------------
	.section	.nv.info.tvmgen_default_fused_split_sigmoid_sigmoid_multiply_sigmoid_tanh_multiply_add_tanh_multiply_sta_2bcd01aae566f75b__kernel_22,"",@"SHT_CUDA_INFO"
	.sectionflags	@""
	.align	4


	//----- nvinfo : EIATTR_CUDA_API_VERSION
	.align		4
        /*0000*/ 	.byte	0x04, 0x37
        /*0002*/ 	.short	(.L_1915 - .L_1914)
.L_1914:
        /*0004*/ 	.word	0x0000007e


	//----- nvinfo : EIATTR_SW2861232_WAR
	.align		4
.L_1915:
        /*0008*/ 	.byte	0x01, 0x35
	.zero		2


	//----- nvinfo : EIATTR_PARAM_CBANK
	.align		4
        /*000c*/ 	.byte	0x04, 0x0a
        /*000e*/ 	.short	(.L_1917 - .L_1916)
	.align		4
.L_1916:
        /*0010*/ 	.word	index@(.nv.constant0.tvmgen_default_fused_split_sigmoid_sigmoid_multiply_sigmoid_tanh_multiply_add_tanh_multiply_sta_2bcd01aae566f75b__kernel_22)
        /*0014*/ 	.short	0x0160
        /*0016*/ 	.short	0x0010


	//----- nvinfo : EIATTR_CBANK_PARAM_SIZE
	.align		4
.L_1917:
        /*0018*/ 	.byte	0x03, 0x19
        /*001a*/ 	.short	0x0010


	//----- nvinfo : EIATTR_KPARAM_INFO
	.align		4
        /*001c*/ 	.byte	0x04, 0x17
        /*001e*/ 	.short	(.L_1919 - .L_1918)
.L_1918:
        /*0020*/ 	.word	0x00000000
        /*0024*/ 	.short	0x0001
        /*0026*/ 	.short	0x0008
        /*0028*/ 	.byte	0x00, 0xf0, 0x21, 0x00


	//----- nvinfo : EIATTR_KPARAM_INFO
	.align		4
.L_1919:
        /*002c*/ 	.byte	0x04, 0x17
        /*002e*/ 	.short	(.L_1921 - .L_1920)
.L_1920:
        /*0030*/ 	.word	0x00000000
        /*0034*/ 	.short	0x0000
        /*0036*/ 	.short	0x0000
        /*0038*/ 	.byte	0x00, 0xf0, 0x21, 0x00


	//----- nvinfo : EIATTR_MAXREG_COUNT
	.align		4
.L_1921:
        /*003c*/ 	.byte	0x03, 0x1b
        /*003e*/ 	.short	0x00ff


	//----- nvinfo : EIATTR_EXIT_INSTR_OFFSETS
	.align		4
        /*0040*/ 	.byte	0x04, 0x1c
        /*0042*/ 	.short	(.L_1923 - .L_1922)


	//   ....[0]....
.L_1922:
        /*0044*/ 	.word	0x00000080


	//----- nvinfo : EIATTR_MAX_THREADS
	.align		4
.L_1923:
        /*0048*/ 	.byte	0x04, 0x05
        /*004a*/ 	.short	(.L_1925 - .L_1924)
.L_1924:
        /*004c*/ 	.word	0x00000080
        /*0050*/ 	.word	0x00000001
        /*0054*/ 	.word	0x00000001
.L_1925:


//--------------------- .nv.info.tvmgen_default_fused_split_sigmoid_sigmoid_multiply_sigmoid_tanh_multiply_add_tanh_multiply_sta_2bcd01aae566f75b__kernel_23 --------------------------
	.section	.nv.info.tvmgen_default_fused_split_sigmoid_sigmoid_multiply_sigmoid_tanh_multiply_add_tanh_multiply_sta_2bcd01aae566f75b__kernel_23,"",@"SHT_CUDA_INFO"
	.sectionflags	@""
	.align	4


	//----- nvinfo : EIATTR_CUDA_API_VERSION
	.align		4
        /*0000*/ 	.byte	0x04, 0x37
        /*0002*/ 	.short	(.L_1927 - .L_1926)
.L_1926:
        /*0004*/ 	.word	0x0000007e


	//----- nvinfo : EIATTR_SW2861232_WAR
	.align		4
.L_1927:
        /*0008*/ 	.byte	0x01, 0x35
	.zero		2


	//----- nvinfo : EIATTR_PARAM_CBANK
	.align		4
        /*000c*/ 	.byte	0x04, 0x0a
        /*000e*/ 	.short	(.L_1929 - .L_1928)
	.align		4
.L_1928:
        /*0010*/ 	.word	index@(.nv.constant0.tvmgen_default_fused_split_sigmoid_sigmoid_multiply_sigmoid_tanh_multiply_add_tanh_multiply_sta_2bcd01aae566f75b__kernel_23)
        /*0014*/ 	.short	0x0160
        /*0016*/ 	.short	0x0010


	//----- nvinfo : EIATTR_CBANK_PARAM_SIZE
	.align		4
.L_1929:
        /*0018*/ 	.byte	0x03, 0x19
        /*001a*/ 	.short	0x0010


	//----- nvinfo : EIATTR_KPARAM_INFO
	.align		4
        /*001c*/ 	.byte	0x04, 0x17
        /*001e*/ 	.short	(.L_1931 - .L_1930)
.L_1930:
        /*0020*/ 	.word	0x00000000
        /*0024*/ 	.short	0x0001
        /*0026*/ 	.short	0x0008
        /*0028*/ 	.byte	0x00, 0xf0, 0x21, 0x00


	//----- nvinfo : EIATTR_KPARAM_INFO
	.align		4
.L_1931:
        /*002c*/ 	.byte	0x04, 0x17
        /*002e*/ 	.short	(.L_1933 - .L_1932)
.L_1932:
        /*0030*/ 	.word	0x00000000
        /*0034*/ 	.short	0x0000
        /*0036*/ 	.short	0x0000
        /*0038*/ 	.byte	0x00, 0xf0, 0x21, 0x00


	//----- nvinfo : EIATTR_MAXREG_COUNT
	.align		4
.L_1933:
        /*003c*/ 	.byte	0x03, 0x1b
        /*003e*/ 	.short	0x00ff


	//----- nvinfo : EIATTR_EXIT_INSTR_OFFSETS
	.align		4
        /*0040*/ 	.byte	0x04, 0x1c
        /*0042*/ 	.short	(.L_1935 - .L_1934)


	//   ....[0]....
.L_1934:
        /*0044*/ 	.word	0x00000080


	//----- nvinfo : EIATTR_MAX_THREADS
	.align		4
.L_1935:
        /*0048*/ 	.byte	0x04, 0x05
        /*004a*/ 	.short	(.L_1937 - .L_1936)
.L_1936:
        /*004c*/ 	.word	0x00000080
        /*0050*/ 	.word	0x00000001
        /*0054*/ 	.word	0x00000001
.L_1937:


//--------------------- .nv.info.tvmgen_default_fused_nn_dense_add_2_kernel --------------------------
	.section	.nv.info.tvmgen_default_fused_nn_dense_add_2_kernel,"",@"SHT_CUDA_INFO"
	.sectionflags	@""
	.align	4


	//----- nvinfo : EIATTR_CUDA_API_VERSION
	.align		4
        /*0000*/ 	.byte	0x04, 0x37
        /*0002*/ 	.short	(.L_1939 - .L_1938)
.L_1938:
        /*0004*/ 	.word	0x0000007e


	//----- nvinfo : EIATTR_SW2861232_WAR
	.align		4
.L_1939:
        /*0008*/ 	.byte	0x01, 0x35
	.zero		2


	//----- nvinfo : EIATTR_PARAM_CBANK
	.align		4
        /*000c*/ 	.byte	0x04, 0x0a
        /*000e*/ 	.short	(.L_1941 - .L_1940)
	.align		4
.L_1940:
        /*0010*/ 	.word	index@(.nv.constant0.tvmgen_default_fused_nn_dense_add_2_kernel)
        /*0014*/ 	.short	0x0160
        /*0016*/ 	.short	0x0020


	//----- nvinfo : EIATTR_CBANK_PARAM_SIZE
	.align		4
.L_1941:
        /*0018*/ 	.byte	0x03, 0x19
        /*001a*/ 	.short	0x0020


	//----- nvinfo : EIATTR_KPARAM_INFO
	.align		4
        /*001c*/ 	.byte	0x04, 0x17
        /*001e*/ 	.short	(.L_1943 - .L_1942)
.L_1942:
        /*0020*/ 	.word	0x00000000
        /*0024*/ 	.short	0x0003
        /*0026*/ 	.short	0x0018
        /*0028*/ 	.byte	0x00, 0xf0, 0x21, 0x00


	//----- nvinfo : EIATTR_KPARAM_INFO
	.align		4
.L_1943:
        /*002c*/ 	.byte	0x04, 0x17
        /*002e*/ 	.short	(.L_1945 - .L_1944)
.L_1944:
        /*0030*/ 	.word	0x00000000
        /*0034*/ 	.short	0x0002
        /*0036*/ 	.short	0x0010
        /*0038*/ 	.byte	0x00, 0xf0, 0x21, 0x00


	//----- nvinfo : EIATTR_KPARAM_INFO
	.align		4
.L_1945:
        /*003c*/ 	.byte	0x04, 0x17
        /*003e*/ 	.short	(.L_1947 - .L_1946)
.L_1946:
        /*0040*/ 	.word	0x00000000
        /*0044*/ 	.short	0x0001
        /*0046*/ 	.short	0x0008
        /*0048*/ 	.byte	0x00, 0xf0, 0x21, 0x00


	//----- nvinfo : EIATTR_KPARAM_INFO
	.align		4
.L_1947:
        /*004c*/ 	.byte	0x04, 0x17
        /*004e*/ 	.short	(.L_1949 - .L_1948)
.L_1948:
        /*0050*/ 	.word	0x00000000
        /*0054*/ 	.short	0x0000
        /*0056*/ 	.short	0x0000
        /*0058*/ 	.byte	0x00, 0xf0, 0x21, 0x00


	//----- nvinfo : EIATTR_MAXREG_COUNT
	.align		4
.L_1949:
        /*005c*/ 	.byte	0x03, 0x1b
        /*005e*/ 	.short	0x00ff


	//----- nvinfo : EIATTR_COOP_GROUP_MASK_REGIDS
	.align		4
        /*0060*/ 	.byte	0x04, 0x29
        /*0062*/ 	.short	(.L_1951 - .L_1950)


	//   ....[0]....
.L_1950:
        /*0064*/ 	.word	0x05000007


	//   ....[1]....
        /*0068*/ 	.word	0x05000007


	//   ....[2]....
        /*006c*/ 	.word	0x05000007


	//   ....[3]....
        /*0070*/ 	.word	0x05000007


	//   ....[4]....
        /*0074*/ 	.word	0x05000007


	//   ....[5]....
        /*0078*/ 	.word	0x05000004


	//----- nvinfo : EIATTR_COOP_GROUP_INSTR_OFFSETS
	.align		4
.L_1951:
        /*007c*/ 	.byte	0x04, 0x28
        /*007e*/ 	.short	(.L_1953 - .L_1952)


	//   ....[0]....
.L_1952:
        /*0080*/ 	.word	0x00000120


	//   ....[1]....
        /*0084*/ 	.word	0x00000140


	//   ....[2]....
        /*0088*/ 	.word	0x00000160


	//   ....[3]....
        /*008c*/ 	.word	0x00000180


	//   ....[4]....
        /*0090*/ 	.word	0x000001a0


	//   ....[5]....
        /*0094*/ 	.word	0x00000210


	//----- nvinfo : EIATTR_EXIT_INSTR_OFFSETS
	.align		4
.L_1953:
        /*0098*/ 	.byte	0x04, 0x1c
        /*009a*/ 	.short	(.L_1955 - .L_1954)


	//   ....[0]....
.L_1954:
        /*009c*/ 	.word	0x00000280


	//   ....[1]....
        /*00a0*/ 	.word	0x000002f0


	//----- nvinfo : EIATTR_MAX_THREADS
	.align		4
.L_1955:
        /*00a4*/ 	.byte	0x04, 0x05
        /*00a6*/ 	.short	(.L_1957 - .L_1956)
.L_1956:
        /*00a8*/ 	.word	0x00000040
        /*00ac*/ 	.word	0x00000001
        /*00b0*/ 	.word	0x00000001
.L_1957:


//--------------------- .nv.info.tvmgen_default_fused_squeeze_concatenate_3_kernel --------------------------
	.section	.nv.info.tvmgen_default_fused_squeeze_concatenate_3_kernel,"",@"SHT_CUDA_INFO"
	.sectionflags	@""
	.align	4


	//----- nvinfo : EIATTR_CUDA_API_VERSION
	.align		4
        /*0000*/ 	.byte	0x04, 0x37
        /*0002*/ 	.short	(.L_1959 - .L_1958)
.L_1958:
        /*0004*/ 	.word	0x0000007e


	//----- nvinfo : EIATTR_SW2861232_WAR
	.align		4
.L_1959:
        /*0008*/ 	.byte	0x01, 0x35
	.zero		2


	//----- nvinfo : EIATTR_PARAM_CBANK
	.align		4
        /*000c*/ 	.byte	0x04, 0x0a
        /*000e*/ 	.short	(.L_1961 - .L_1960)
	.align		4
.L_1960:
        /*0010*/ 	.word	index@(.nv.constant0.tvmgen_default_fused_squeeze_concatenate_3_kernel)
        /*0014*/ 	.short	0x0160
        /*0016*/ 	.short	0x0018


	//----- nvinfo : EIATTR_CBANK_PARAM_SIZE
	.align		4
.L_1961:
        /*0018*/ 	.byte	0x03, 0x19
        /*001a*/ 	.short	0x0018


	//----- nvinfo : EIATTR_KPARAM_INFO
	.align		4
        /*001c*/ 	.byte	0x04, 0x17
        /*001e*/ 	.short	(.L_1963 - .L_1962)
.L_1962:
        /*0020*/ 	.word	0x00000000
        /*0024*/ 	.short	0x0002
        /*0026*/ 	.short	0x0010
        /*0028*/ 	.byte	0x00, 0xf0, 0x21, 0x00


	//----- nvinfo : EIATTR_KPARAM_INFO
	.align		4
.L_1963:
        /*002c*/ 	.byte	0x04, 0x17
        /*002e*/ 	.short	(.L_1965 - .L_1964)
.L_1964:
        /*0030*/ 	.word	0x00000000
        /*0034*/ 	.short	0x0001
        /*0036*/ 	.short	0x0008
        /*0038*/ 	.byte	0x00, 0xf0, 0x21, 0x00


	//----- nvinfo : EIATTR_KPARAM_INFO
	.align		4
.L_1965:
        /*003c*/ 	.byte	0x04, 0x17
        /*003e*/ 	.short	(.L_1967 - .L_1966)
.L_1966:
        /*0040*/ 	.word	0x00000000
        /*0044*/ 	.short	0x0000
        /*0046*/ 	.short	0x0000
        /*0048*/ 	.byte	0x00, 0xf0, 0x21, 0x00


	//----- nvinfo : EIATTR_MAXREG_COUNT
	.align		4
.L_1967:
        /*004c*/ 	.byte	0x03, 0x1b
        /*004e*/ 	.short	0x00ff


	//----- nvinfo : EIATTR_EXIT_INSTR_OFFSETS
	.align		4
        /*0050*/ 	.byte	0x04, 0x1c
        /*0052*/ 	.short	(.L_1969 - .L_1968)


	//   ....[0]....
.L_1968:
        /*0054*/ 	.word	0x000000b0


	//----- nvinfo : EIATTR_MAX_THREADS
	.align		4
.L_1969:
        /*0058*/ 	.byte	0x04, 0x05
        /*005a*/ 	.short	(.L_1971 - .L_1970)
.L_1970:
        /*005c*/ 	.word	0x0000009c
        /*0060*/ 	.word	0x00000001
        /*0064*/ 	.word	0x00000001
.L_1971:


//--------------------- .nv.info.tvmgen_default_fused_squeeze_concatenate_25_kernel --------------------------
	.section	.nv.info.tvmgen_default_fused_squeeze_concatenate_25_kernel,"",@"SHT_CUDA_INFO"
	.sectionflags	@""
	.align	4


	//----- nvinfo : EIATTR_CUDA_API_VERSION
	.align		4
        /*0000*/ 	.byte	0x04, 0x37
        /*0002*/ 	.short	(.L_1973 - .L_1972)
.L_1972:
        /*0004*/ 	.word	0x0000007e


	//----- nvinfo : EIATTR_SW2861232_WAR
	.align		4
.L_1973:
        /*0008*/ 	.byte	0x01, 0x35
	.zero		2


	//----- nvinfo : EIATTR_PARAM_CBANK
	.align		4
        /*000c*/ 	.byte	0x04, 0x0a
        /*000e*/ 	.short	(.L_1975 - .L_1974)
	.align		4
.L_1974:
        /*0010*/ 	.word	index@(.nv.constant0.tvmgen_default_fused_squeeze_concatenate_25_kernel)
        /*0014*/ 	.short	0x0160
        /*0016*/ 	.short	0x0018


	//----- nvinfo : EIATTR_CBANK_PARAM_SIZE
	.align		4
.L_1975:
        /*0018*/ 	.byte	0x03, 0x19
        /*001a*/ 	.short	0x0018


	//----- nvinfo : EIATTR_KPARAM_INFO
	.align		4
        /*001c*/ 	.byte	0x04, 0x17
        /*001e*/ 	.short	(.L_1977 - .L_1976)
.L_1976:
        /*0020*/ 	.word	0x00000000
        /*0024*/ 	.short	0x0002
        /*0026*/ 	.short	0x0010
        /*0028*/ 	.byte	0x00, 0xf0, 0x21, 0x00


	//----- nvinfo : EIATTR_KPARAM_INFO
	.align		4
.L_1977:
        /*002c*/ 	.byte	0x04, 0x17
        /*002e*/ 	.short	(.L_1979 - .L_1978)
.L_1978:
        /*0030*/ 	.word	0x00000000
        /*0034*/ 	.short	0x0001
        /*0036*/ 	.short	0x0008
        /*0038*/ 	.byte	0x00, 0xf0, 0x21, 0x00


	//----- nvinfo : EIATTR_KPARAM_INFO
	.align		4
.L_1979:
        /*003c*/ 	.byte	0x04, 0x17
        /*003e*/ 	.short	(.L_1981 - .L_1980)
.L_1980:
        /*0040*/ 	.word	0x00000000
        /*0044*/ 	.short	0x0000
        /*0046*/ 	.short	0x0000
        /*0048*/ 	.byte	0x00, 0xf0, 0x21, 0x00


	//----- nvinfo : EIATTR_MAXREG_COUNT
	.align		4
.L_1981:
        /*004c*/ 	.byte	0x03, 0x1b
        /*004e*/ 	.short	0x00ff


	//----- nvinfo : EIATTR_EXIT_INSTR_OFFSETS
	.align		4
        /*0050*/ 	.byte	0x04, 0x1c
        /*0052*/ 	.short	(.L_1983 - .L_1982)


	//   ....[0]....
.L_1982:
        /*0054*/ 	.word	0x000000b0


	//----- nvinfo : EIATTR_MAX_THREADS
	.align		4
.L_1983:
        /*0058*/ 	.byte	0x04, 0x05
        /*005a*/ 	.short	(.L_1985 - .L_1984)
.L_1984:
        /*005c*/ 	.word	0x0000009c
        /*0060*/ 	.word	0x00000001
        /*0064*/ 	.word	0x00000001
.L_1985:


//--------------------- .nv.info.tvmgen_default_fused_squeeze_concatenate_30_kernel --------------------------
	.section	.nv.info.tvmgen_default_fused_squeeze_concatenate_30_kernel,"",@"SHT_CUDA_INFO"
	.sectionflags	@""
	.align	4


	//----- nvinfo : EIATTR_CUDA_API_VERSION
	.align		4
        /*0000*/ 	.byte	0x04, 0x37
        /*0002*/ 	.short	(.L_1987 - .L_1986)
.L_1986:
        /*0004*/ 	.word	0x0000007e


	//----- nvinfo : EIATTR_SW2861232_WAR
	.align		4
.L_1987:
        /*0008*/ 	.byte	0x01, 0x35
	.zero		2


	//----- nvinfo : EIATTR_PARAM_CBANK
	.align		4
        /*000c*/ 	.byte	0x04, 0x0a
        /*000e*/ 	.short	(.L_1989 - .L_1988)
	.align		4
.L_1988:
        /*0010*/ 	.word	index@(.nv.constant0.tvmgen_default_fused_squeeze_concatenate_30_kernel)
        /*0014*/ 	.short	0x0160
        /*0016*/ 	.short	0x0018


	//----- nvinfo : EIATTR_CBANK_PARAM_SIZE
	.align		4
.L_1989:
        /*0018*/ 	.byte	0x03, 0x19
        /*001a*/ 	.short	0x0018


	//----- nvinfo : EIATTR_KPARAM_INFO
	.align		4
        /*001c*/ 	.byte	0x04, 0x17
        /*001e*/ 	.short	(.L_1991 - .L_1990)
.L_1990:
        /*0020*/ 	.word	0x00000000
        /*0024*/ 	.short	0x0002
        /*0026*/ 	.short	0x0010
        /*0028*/ 	.byte	0x00, 0xf0, 0x21, 0x00


	//----- nvinfo : EIATTR_KPARAM_INFO
	.align		4
.L_1991:
        /*002c*/ 	.byte	0x04, 0x17
        /*002e*/ 	.short	(.L_1993 - .L_1992)
.L_1992:
        /*0030*/ 	.word	0x00000000
        /*0034*/ 	.short	0x0001
        /*0036*/ 	.short	0x0008
        /*0038*/ 	.byte	0x00, 0xf0, 0x21, 0x00


	//----- nvinfo : EIATTR_KPARAM_INFO
	.align		4
.L_1993:
        /*003c*/ 	.byte	0x04, 0x17
        /*003e*/ 	.short	(.L_1995 - .L_1994)
.L_1994:
        /*0040*/ 	.word	0x00000000
        /*0044*/ 	.short	0x0000
        /*0046*/ 	.short	0x0000
        /*0048*/ 	.byte	0x00, 0xf0, 0x21, 0x00


	//----- nvinfo : EIATTR_MAXREG_COUNT
	.align		4
.L_1995:
        /*004c*/ 	.byte	0x03, 0x1b
        /*004e*/ 	.short	0x00ff


	//----- nvinfo : EIATTR_EXIT_INSTR_OFFSETS
	.align		4
        /*0050*/ 	.byte	0x04, 0x1c
        /*0052*/ 	.short	(.L_1997 - .L_1996)


	//   ....[0]....
.L_1996:
        /*0054*/ 	.word	0x000000b0


	//----- nvinfo : EIATTR_MAX_THREADS
	.align		4
.L_1997:
        /*0058*/ 	.byte	0x04, 0x05
        /*005a*/ 	.short	(.L_1999 - .L_1998)
.L_1998:
        /*005c*/ 	.word	0x00000100
        /*0060*/ 	.word	0x00000001
        /*0064*/ 	.word	0x00000001
.L_1999:


//--------------------- .nv.info.tvmgen_default_fused_transpose_split_kernel_23 --------------------------
	.section	.nv.info.tvmgen_default_fused_transpose_split_kernel_23,"",@"SHT_CUDA_INFO"
	.sectionflags	@""
	.align	4


	//----- nvinfo : EIATTR_CUDA_API_VERSION
	.align		4
        /*0000*/ 	.byte	0x04, 0x37
        /*0002*/ 	.short	(.L_2001 - .L_2000)
.L_2000:
        /*0004*/ 	.word	0x0000007e


	//----- nvinfo : EIATTR_SW2861232_WAR
	.align		4
.L_2001:
        /*0008*/ 	.byte	0x01, 0x35
	.zero		2


	//----- nvinfo : EIATTR_PARAM_CBANK
	.align		4
        /*000c*/ 	.byte	0x04, 0x0a
        /*000e*/ 	.short	(.L_2003 - .L_2002)
	.align		4
.L_2002:
        /*0010*/ 	.word	index@(.nv.constant0.tvmgen_default_fused_transpose_split_kernel_23)
        /*0014*/ 	.short	0x0160
        /*0016*/ 	.short	0x0010


	//----- nvinfo : EIATTR_CBANK_PARAM_SIZE
	.align		4
.L_2003:
        /*0018*/ 	.byte	0x03, 0x19
        /*001a*/ 	.short	0x0010


	//----- nvinfo : EIATTR_KPARAM_INFO
	.align		4
        /*001c*/ 	.byte	0x04, 0x17
        /*001e*/ 	.short	(.L_2005 - .L_2004)
.L_2004:
        /*0020*/ 	.word	0x00000000
        /*0024*/ 	.short	0x0001
        /*0026*/ 	.short	0x0008
        /*0028*/ 	.byte	0x00, 0xf0, 0x21, 0x00


	//----- nvinfo : EIATTR_KPARAM_INFO
	.align		4
.L_2005:
        /*002c*/ 	.byte	0x04, 0x17
        /*002e*/ 	.short	(.L_2007 - .L_2006)
.L_2006:
        /*0030*/ 	.word	0x00000000
        /*0034*/ 	.short	0x0000
        /*0036*/ 	.short	0x0000
        /*0038*/ 	.byte	0x00, 0xf0, 0x21, 0x00


	//----- nvinfo : EIATTR_MAXREG_COUNT
	.align		4
.L_2007:
        /*003c*/ 	.byte	0x03, 0x1b
        /*003e*/ 	.short	0x00ff


	//----- nvinfo : EIATTR_EXIT_INSTR_OFFSETS
	.align		4
        /*0040*/ 	.byte	0x04, 0x1c
        /*0042*/ 	.short	(.L_2009 - .L_2008)


	//   ....[0]....
.L_2008:
        /*0044*/ 	.word	0x00000080


	//----- nvinfo : EIATTR_MAX_THREADS
	.align		4
.L_2009:
        /*0048*/ 	.byte	0x04, 0x05
        /*004a*/ 	.short	(.L_2011 - .L_2010)
.L_2010:
        /*004c*/ 	.word	0x0000001c
        /*0050*/ 	.word	0x00000001
        /*0054*/ 	.word	0x00000001
.L_2011:


//--------------------- .nv.info.tvmgen_default_fused_split_sigmoid_sigmoid_multiply_sigmoid_tanh_multiply_add_tanh_multiply_sta_2bcd01aae566f75b__kernel_19 --------------------------
	.section	.nv.info.tvmgen_default_fused_split_sigmoid_sigmoid_multiply_sigmoid_tanh_multiply_add_tanh_multiply_sta_2bcd01aae566f75b__kernel_19,"",@"SHT_CUDA_INFO"
	.sectionflags	@""
	.align	4


	//----- nvinfo : EIATTR_CUDA_API_VERSION
	.align		4
        /*0000*/ 	.byte	0x04, 0x37
        /*0002*/ 	.short	(.L_2013 - .L_2012)
.L_2012:
        /*0004*/ 	.word	0x0000007e


	//----- nvinfo : EIATTR_SW2861232_WAR
	.align		4
.L_2013:
        /*0008*/ 	.byte	0x01, 0x35
	.zero		2


	//----- nvinfo : EIATTR_PARAM_CBANK
	.align		4
        /*000c*/ 	.byte	0x04, 0x0a
        /*000e*/ 	.short	(.L_2015 - .L_2014)
	.align		4
.L_2014:
        /*0010*/ 	.word	index@(.nv.constant0.tvmgen_default_fused_split_sigmoid_sigmoid_multiply_sigmoid_tanh_multiply_add_tanh_multiply_sta_2bcd01aae566f75b__kernel_19)
        /*0014*/ 	.short	0x0160
        /*0016*/ 	.short	0x0010


	//----- nvinfo : EIATTR_CBANK_PARAM_SIZE
	.align		4
.L_2015:
        /*0018*/ 	.byte	0x03, 0x19
        /*001a*/ 	.short	0x0010


	//----- nvinfo : EIATTR_KPARAM_INFO
	.align		4
        /*001c*/ 	.byte	0x04, 0x17
        /*001e*/ 	.short	(.L_2017 - .L_2016)
.L_2016:
        /*0020*/ 	.word	0x00000000
        /*0024*/ 	.short	0x0001
        /*0026*/ 	.short	0x0008
        /*0028*/ 	.byte	0x00, 0xf0, 0x21, 0x00


	//----- nvinfo : EIATTR_KPARAM_INFO
	.align		4
.L_2017:
        /*002c*/ 	.byte	0x04, 0x17
        /*002e*/ 	.short	(.L_2019 - .L_2018)
.L_2018:
        /*0030*/ 	.word	0x00000000
        /*0034*/ 	.short	0x0000
        /*0036*/ 	.short	0x0000
        /*0038*/ 	.byte	0x00, 0xf0, 0x21, 0x00


	//----- nvinfo : EIATTR_MAXREG_COUNT
	.align		4
.L_2019:
        /*003c*/ 	.byte	0x03, 0x1b
        /*003e*/ 	.short	0x00ff


	//----- nvinfo : EIATTR_EXIT_INSTR_OFFSETS
	.align		4
        /*0040*/ 	.byte	0x04, 0x1c
        /*0042*/ 	.short	(.L_2021 - .L_2020)


	//   ....[0]....
.L_2020:
        /*0044*/ 	.word	0x00000080


	//----- nvinfo : EIATTR_MAX_THREADS
	.align		4
.L_2021:
        /*0048*/ 	.byte	0x04, 0x05
        /*004a*/ 	.short	(.L_2023 - .L_2022)
.L_2022:
        /*004c*/ 	.word	0x00000080
        /*0050*/ 	.word	0x00000001
        /*0054*/ 	.word	0x00000001
.L_2023:


//--------------------- .nv.info.tvmgen_default_fused_squeeze_concatenate_kernel --------------------------
	.section	.nv.info.tvmgen_default_fused_squeeze_concatenate_kernel,"",@"SHT_CUDA_INFO"
	.sectionflags	@""
	.align	4


	//----- nvinfo : EIATTR_CUDA_API_VERSION
	.align		4
        /*0000*/ 	.byte	0x04, 0x37
        /*0002*/ 	.short	(.L_2025 - .L_2024)
.L_2024:
        /*0004*/ 	.word	0x0000007e


	//----- nvinfo : EIATTR_SW2861232_WAR
	.align		4
.L_2025:
        /*0008*/ 	.byte	0x01, 0x35
	.zero		2


	//----- nvinfo : EIATTR_PARAM_CBANK
	.align		4
        /*000c*/ 	.byte	0x04, 0x0a
        /*000e*/ 	.short	(.L_2027 - .L_2026)
	.align		4
.L_2026:
        /*0010*/ 	.word	index@(.nv.constant0.tvmgen_default_fused_squeeze_concatenate_kernel)
        /*0014*/ 	.short	0x0160
        /*0016*/ 	.short	0x0018


	//----- nvinfo : EIATTR_CBANK_PARAM_SIZE
	.align		4
.L_2027:
        /*0018*/ 	.byte	0x03, 0x19
        /*001a*/ 	.short	0x0018


	//----- nvinfo : EIATTR_KPARAM_INFO
	.align		4
        /*001c*/ 	.byte	0x04, 0x17
        /*001e*/ 	.short	(.L_2029 - .L_2028)
.L_2028:
        /*0020*/ 	.word	0x00000000
        /*0024*/ 	.short	0x0002
        /*0026*/ 	.short	0x0010
        /*0028*/ 	.byte	0x00, 0xf0, 0x21, 0x00


	//----- nvinfo : EIATTR_KPARAM_INFO
	.align		4
.L_2029:
        /*002c*/ 	.byte	0x04, 0x17
        /*002e*/ 	.short	(.L_2031 - .L_2030)
.L_2030:
        /*0030*/ 	.word	0x00000000
        /*0034*/ 	.short	0x0001
        /*0036*/ 	.short	0x0008
        /*0038*/ 	.byte	0x00, 0xf0, 0x21, 0x00


	//----- nvinfo : EIATTR_KPARAM_INFO
	.align		4
.L_2031:
        /*003c*/ 	.byte	0x04, 0x17
        /*003e*/ 	.short	(.L_2033 - .L_2032)
.L_2032:
        /*0040*/ 	.word	0x00000000
        /*0044*/ 	.short	0x0000
        /*0046*/ 	.short	0x0000
        /*0048*/ 	.byte	0x00, 0xf0, 0x21, 0x00


	//----- nvinfo : EIATTR_MAXREG_COUNT
	.align		4
.L_2033:
        /*004c*/ 	.byte	0x03, 0x1b
        /*004e*/ 	.short	0x00ff


	//----- nvinfo : EIATTR_EXIT_INSTR_OFFSETS
	.align		4
        /*0050*/ 	.byte	0x04, 0x1c
        /*0052*/ 	.short	(.L_2035 - .L_2034)


	//   ....[0]....
.L_2034:
        /*0054*/ 	.word	0x000000b0


	//----- nvinfo : EIATTR_MAX_THREADS
	.align		4
.L_2035:
        /*0058*/ 	.byte	0x04, 0x05
        /*005a*/ 	.short	(.L_2037 - .L_2036)
.L_2036:
        /*005c*/ 	.word	0x0000009c
        /*0060*/ 	.word	0x00000001
        /*0064*/ 	.word	0x00000001
.L_2037:


//--------------------- .nv.info.tvmgen_default_fused_transpose_split_kernel_21 --------------------------
	.section	.nv.info.tvmgen_default_fused_transpose_split_kernel_21,"",@"SHT_CUDA_INFO"
	.sectionflags	@""
	.align	4


	//----- nvinfo : EIATTR_CUDA_API_VERSION
	.align		4
        /*0000*/ 	.byte	0x04, 0x37
        /*0002*/ 	.short	(.L_2039 - .L_2038)
.L_2038:
        /*0004*/ 	.word	0x0000007e


	//----- nvinfo : EIATTR_SW2861232_WAR
	.align		4
.L_2039:
        /*0008*/ 	.byte	0x01, 0x35
	.zero		2


	//----- nvinfo : EIATTR_PARAM_CBANK
	.align		4
        /*000c*/ 	.byte	0x04, 0x0a
        /*000e*/ 	.short	(.L_2041 - .L_2040)
	.align		4
.L_2040:
        /*0010*/ 	.word	index@(.nv.constant0.tvmgen_default_fused_transpose_split_kernel_21)
        /*0014*/ 	.short	0x0160
        /*0016*/ 	.short	0x0010


	//----- nvinfo : EIATTR_CBANK_PARAM_SIZE
	.align		4
.L_2041:
        /*0018*/ 	.byte	0x03, 0x19
        /*001a*/ 	.short	0x0010


	//----- nvinfo : EIATTR_KPARAM_INFO
	.align		4
        /*001c*/ 	.byte	0x04, 0x17
        /*001e*/ 	.short	(.L_2043 - .L_2042)
.L_2042:
        /*0020*/ 	.word	0x00000000
        /*0024*/ 	.short	0x0001
        /*0026*/ 	.short	0x0008
        /*0028*/ 	.byte	0x00, 0xf0, 0x21, 0x00


	//----- nvinfo : EIATTR_KPARAM_INFO
	.align		4
.L_2043:
        /*002c*/ 	.byte	0x04, 0x17
        /*002e*/ 	.short	(.L_2045 - .L_2044)
.L_2044:
        /*0030*/ 	.word	0x00000000
        /*0034*/ 	.short	0x0000
        /*0036*/ 	.short	0x0000
        /*0038*/ 	.byte	0x00, 0xf0, 0x21, 0x00


	//----- nvinfo : EIATTR_MAXREG_COUNT
	.align		4
.L_2045:
        /*003c*/ 	.byte	0x03, 0x1b
        /*003e*/ 	.short	0x00ff


	//----- nvinfo : EIATTR_EXIT_INSTR_OFFSETS
	.align		4
        /*0040*/ 	.byte	0x04, 0x1c
        /*0042*/ 	.short	(.L_2047 - .L_2046)


	//   ....[0]....
.L_2046:
        /*0044*/ 	.word	0x00000080


	//----- nvinfo : EIATTR_MAX_THREADS
	.align		4
.L_2047:
        /*0048*/ 	.byte	0x04, 0x05
        /*004a*/ 	.short	(.L_2049 - .L_2048)
.L_2048:
        /*004c*/ 	.word	0x0000001c
        /*0050*/ 	.word	0x00000001
        /*0054*/ 	.word	0x00000001
.L_2049:


//--------------------- .nv.info.tvmgen_default_fused_split_sigmoid_sigmoid_multiply_sigmoid_tanh_multiply_add_tanh_multiply_sta_2bcd01aae566f75b__kernel_10 --------------------------
	.section	.nv.info.tvmgen_default_fused_split_sigmoid_sigmoid_multiply_sigmoid_tanh_multiply_add_tanh_multiply_sta_2bcd01aae566f75b__kernel_10,"",@"SHT_CUDA_INFO"
	.sectionflags	@""
	.align	4


	//----- nvinfo : EIATTR_CUDA_API_VERSION
	.align		4
        /*0000*/ 	.byte	0x04, 0x37
        /*0002*/ 	.short	(.L_2051 - .L_2050)
.L_2050:
        /*0004*/ 	.word	0x0000007e


	//----- nvinfo : EIATTR_SW2861232_WAR
	.align		4
.L_2051:
        /*0008*/ 	.byte	0x01, 0x35
	.zero		2


	//----- nvinfo : EIATTR_PARAM_CBANK
	.align		4
        /*000c*/ 	.byte	0x04, 0x0a
        /*000e*/ 	.short	(.L_2053 - .L_2052)
	.align		4
.L_2052:
        /*0010*/ 	.word	index@(.nv.constant0.tvmgen_default_fused_split_sigmoid_sigmoid_multiply_sigmoid_tanh_multiply_add_tanh_multiply_sta_2bcd01aae566f75b__kernel_10)
        /*0014*/ 	.short	0x0160
        /*0016*/ 	.short	0x0010


	//----- nvinfo : EIATTR_CBANK_PARAM_SIZE
	.align		4
.L_2053:
        /*0018*/ 	.byte	0x03, 0x19
        /*001a*/ 	.short	0x0010


	//----- nvinfo : EIATTR_KPARAM_INFO
	.align		4
        /*001c*/ 	.byte	0x04, 0x17
        /*001e*/ 	.short	(.L_2055 - .L_2054)
.L_2054:
        /*0020*/ 	.word	0x00000000
        /*0024*/ 	.short	0x0001
        /*0026*/ 	.short	0x0008
        /*0028*/ 	.byte	0x00, 0xf0, 0x21, 0x00


	//----- nvinfo : EIATTR_KPARAM_INFO
	.align		4
.L_2055:
        /*002c*/ 	.byte	0x04, 0x17
        /*002e*/ 	.short	(.L_2057 - .L_2056)
.L_2056:
        /*0030*/ 	.word	0x00000000
        /*0034*/ 	.short	0x0000
        /*0036*/ 	.short	0x0000
        /*0038*/ 	.byte	0x00, 0xf0, 0x21, 0x00


	//----- nvinfo : EIATTR_MAXREG_COUNT
	.align		4
.L_2057:
        /*003c*/ 	.byte	0x03, 0x1b
        /*003e*/ 	.short	0x00ff


	//----- nvinfo : EIATTR_EXIT_INSTR_OFFSETS
	.align		4
        /*0040*/ 	.byte	0x04, 0x1c
        /*0042*/ 	.short	(.L_2059 - .L_2058)


	//   ....[0]....
.L_2058:
        /*0044*/ 	.word	0x00000080


	//----- nvinfo : EIATTR_MAX_THREADS
	.align		4
.L_2059:
        /*0048*/ 	.byte	0x04, 0x05
        /*004a*/ 	.short	(.L_2061 - .L_2060)
.L_2060:
        /*004c*/ 	.word	0x00000080
        /*0050*/ 	.word	0x00000001
        /*0054*/ 	.word	0x00000001
.L_2061:


//--------------------- .nv.info.tvmgen_default_fused_split_sigmoid_sigmoid_multiply_sigmoid_tanh_multiply_add_tanh_multiply_sta_2bcd01aae566f75b__kernel_8 --------------------------
	.section	.nv.info.tvmgen_default_fused_split_sigmoid_sigmoid_multiply_sigmoid_tanh_multiply_add_tanh_multiply_sta_2bcd01aae566f75b__kernel_8,"",@"SHT_CUDA_INFO"
	.sectionflags	@""
	.align	4


	//----- nvinfo : EIATTR_CUDA_API_VERSION
	.align		4
        /*0000*/ 	.byte	0x04, 0x37
        /*0002*/ 	.short	(.L_2063 - .L_2062)
.L_2062:
        /*0004*/ 	.word	0x0000007e


	//----- nvinfo : EIATTR_SW2861232_WAR
	.align		4
.L_2063:
        /*0008*/ 	.byte	0x01, 0x35
	.zero		2


	//----- nvinfo : EIATTR_PARAM_CBANK
	.align		4
        /*000c*/ 	.byte	0x04, 0x0a
        /*000e*/ 	.short	(.L_2065 - .L_2064)
	.align		4
.L_2064:
        /*0010*/ 	.word	index@(.nv.constant0.tvmgen_default_fused_split_sigmoid_sigmoid_multiply_sigmoid_tanh_multiply_add_tanh_multiply_sta_2bcd01aae566f75b__kernel_8)
        /*0014*/ 	.short	0x0160
        /*0016*/ 	.short	0x0010


	//----- nvinfo : EIATTR_CBANK_PARAM_SIZE
	.align		4
.L_2065:
        /*0018*/ 	.byte	0x03, 0x19
        /*001a*/ 	.short	0x0010


	//----- nvinfo : EIATTR_KPARAM_INFO
	.align		4
        /*001c*/ 	.byte	0x04, 0x17
        /*001e*/ 	.short	(.L_2067 - .L_2066)
.L_2066:
        /*0020*/ 	.word	0x00000000
        /*0024*/ 	.short	0x0001
        /*0026*/ 	.short	0x0008
        /*0028*/ 	.byte	0x00, 0xf0, 0x21, 0x00


	//----- nvinfo : EIATTR_KPARAM_INFO
	.align		4
.L_2067:
        /*002c*/ 	.byte	0x04, 0x17
        /*002e*/ 	.short	(.L_2069 - .L_2068)
.L_2068:
        /*0030*/ 	.word	0x00000000
        /*0034*/ 	.short	0x0000
        /*0036*/ 	.short	0x0000
        /*0038*/ 	.byte	0x00, 0xf0, 0x21, 0x00


	//----- nvinfo : EIATTR_MAXREG_COUNT
	.align		4
.L_2069:
        /*003c*/ 	.byte	0x03, 0x1b
        /*003e*/ 	.short	0x00ff


	//----- nvinfo : EIATTR_EXIT_INSTR_OFFSETS
	.align		4
        /*0040*/ 	.byte	0x04, 0x1c
        /*0042*/ 	.short	(.L_2071 - .L_2070)


	//   ....[0]....
.L_2070:
        /*0044*/ 	.word	0x00000080


	//----- nvinfo : EIATTR_MAX_THREADS
	.align		4
.L_2071:
        /*0048*/ 	.byte	0x04, 0x05
        /*004a*/ 	.short	(.L_2073 - .L_2072)
.L_2072:
        /*004c*/ 	.word	0x00000080
        /*0050*/ 	.word	0x00000001
        /*0054*/ 	.word	0x00000001
.L_2073:


//--------------------- .nv.info.tvmgen_default_fused_squeeze_concatenate_55_kernel --------------------------
	.section	.nv.info.tvmgen_default_fused_squeeze_concatenate_55_kernel,"",@"SHT_CUDA_INFO"
	.sectionflags	@""
	.align	4


	//----- nvinfo : EIATTR_CUDA_API_VERSION
	.align		4
        /*0000*/ 	.byte	0x04, 0x37
        /*0002*/ 	.short	(.L_2075 - .L_2074)
.L_2074:
        /*0004*/ 	.word	0x0000007e


	//----- nvinfo : EIATTR_SW2861232_WAR
	.align		4
.L_2075:
        /*0008*/ 	.byte	0x01, 0x35
	.zero		2


	//----- nvinfo : EIATTR_PARAM_CBANK
	.align		4
        /*000c*/ 	.byte	0x04, 0x0a
        /*000e*/ 	.short	(.L_2077 - .L_2076)
	.align		4
.L_2076:
        /*0010*/ 	.word	index@(.nv.constant0.tvmgen_default_fused_squeeze_concatenate_55_kernel)
        /*0014*/ 	.short	0x0160
        /*0016*/ 	.short	0x0018


	//----- nvinfo : EIATTR_CBANK_PARAM_SIZE
	.align		4
.L_2077:
        /*0018*/ 	.byte	0x03, 0x19
        /*001a*/ 	.short	0x0018


	//----- nvinfo : EIATTR_KPARAM_INFO
	.align		4
        /*001c*/ 	.byte	0x04, 0x17
        /*001e*/ 	.short	(.L_2079 - .L_2078)
.L_2078:
        /*0020*/ 	.word	0x00000000
        /*0024*/ 	.short	0x0002
        /*0026*/ 	.short	0x0010
        /*0028*/ 	.byte	0x00, 0xf0, 0x21, 0x00


	//----- nvinfo : EIATTR_KPARAM_INFO
	.align		4
.L_2079:
        /*002c*/ 	.byte	0x04, 0x17
        /*002e*/ 	.short	(.L_2081 - .L_2080)
.L_2080:
        /*0030*/ 	.word	0x00000000
        /*0034*/ 	.short	0x0001
        /*0036*/ 	.short	0x0008
        /*0038*/ 	.byte	0x00, 0xf0, 0x21, 0x00


	//----- nvinfo : EIATTR_KPARAM_INFO
	.align		4
.L_2081:
        /*003c*/ 	.byte	0x04, 0x17
        /*003e*/ 	.short	(.L_2083 - .L_2082)
.L_2082:
        /*0040*/ 	.word	0x00000000
        /*0044*/ 	.short	0x0000
        /*0046*/ 	.short	0x0000
        /*0048*/ 	.byte	0x00, 0xf0, 0x21, 0x00


	//----- nvinfo : EIATTR_MAXREG_COUNT
	.align		4
.L_2083:
        /*004c*/ 	.byte	0x03, 0x1b
        /*004e*/ 	.short	0x00ff


	//----- nvinfo : EIATTR_EXIT_INSTR_OFFSETS
	.align		4
        /*0050*/ 	.byte	0x04, 0x1c
        /*0052*/ 	.short	(.L_2085 - .L_2084)


	//   ....[0]....
.L_2084:
        /*0054*/ 	.word	0x000000b0


	//----- nvinfo : EIATTR_MAX_THREADS
	.align		4
.L_2085:
        /*0058*/ 	.byte	0x04, 0x05
        /*005a*/ 	.short	(.L_2087 - .L_2086)
.L_2086:
        /*005c*/ 	.word	0x00000100
        /*0060*/ 	.word	0x00000001
        /*0064*/ 	.word	0x00000001
.L_2087:


//--------------------- .nv.info.tvmgen_default_fused_transpose_split_kernel_14 --------------------------
	.section	.nv.info.tvmgen_default_fused_transpose_split_kernel_14,"",@"SHT_CUDA_INFO"
	.sectionflags	@""
	.align	4


	//----- nvinfo : EIATTR_CUDA_API_VERSION
	.align		4
        /*0000*/ 	.byte	0x04, 0x37
        /*0002*/ 	.short	(.L_2089 - .L_2088)
.L_2088:
        /*0004*/ 	.word	0x0000007e


	//----- nvinfo : EIATTR_SW2861232_WAR
	.align		4
.L_2089:
        /*0008*/ 	.byte	0x01, 0x35
	.zero		2


	//----- nvinfo : EIATTR_PARAM_CBANK
	.align		4
        /*000c*/ 	.byte	0x04, 0x0a
        /*000e*/ 	.short	(.L_2091 - .L_2090)
	.align		4
.L_2090:
        /*0010*/ 	.word	index@(.nv.constant0.tvmgen_default_fused_transpose_split_kernel_14)
        /*0014*/ 	.short	0x0160
        /*0016*/ 	.short	0x0010


	//----- nvinfo : EIATTR_CBANK_PARAM_SIZE
	.align		4
.L_2091:
        /*0018*/ 	.byte	0x03, 0x19
        /*001a*/ 	.short	0x0010


	//----- nvinfo : EIATTR_KPARAM_INFO
	.align		4
        /*001c*/ 	.byte	0x04, 0x17
        /*001e*/ 	.short	(.L_2093 - .L_2092)
.L_2092:
        /*0020*/ 	.word	0x00000000
        /*0024*/ 	.short	0x0001
        /*0026*/ 	.short	0x0008
        /*0028*/ 	.byte	0x00, 0xf0, 0x21, 0x00


	//----- nvinfo : EIATTR_KPARAM_INFO
	.align		4
.L_2093:
        /*002c*/ 	.byte	0x04, 0x17
        /*002e*/ 	.short	(.L_2095 - .L_2094)
.L_2094:
        /*0030*/ 	.word	0x00000000
        /*0034*/ 	.short	0x0000
        /*0036*/ 	.short	0x0000
        /*0038*/ 	.byte	0x00, 0xf0, 0x21, 0x00


	//----- nvinfo : EIATTR_MAXREG_COUNT
	.align		4
.L_2095:
        /*003c*/ 	.byte	0x03, 0x1b
        /*003e*/ 	.short	0x00ff


	//----- nvinfo : EIATTR_EXIT_INSTR_OFFSETS
	.align		4
        /*0040*/ 	.byte	0x04, 0x1c
        /*0042*/ 	.short	(.L_2097 - .L_2096)


	//   ....[0]....
.L_2096:
        /*0044*/ 	.word	0x00000080


	//----- nvinfo : EIATTR_MAX_THREADS
	.align		4
.L_2097:
        /*0048*/ 	.byte	0x04, 0x05
        /*004a*/ 	.short	(.L_2099 - .L_2098)
.L_2098:
        /*004c*/ 	.word	0x0000001c
        /*0050*/ 	.word	0x00000001
        /*0054*/ 	.word	0x00000001
.L_2099:


//--------------------- .nv.info.tvmgen_default_fused_squeeze_concatenate_54_kernel --------------------------
	.section	.nv.info.tvmgen_default_fused_squeeze_concatenate_54_kernel,"",@"SHT_CUDA_INFO"
	.sectionflags	@""
	.align	4


	//----- nvinfo : EIATTR_CUDA_API_VERSION
	.align		4
        /*0000*/ 	.byte	0x04, 0x37
        /*0002*/ 	.short	(.L_2101 - .L_2100)
.L_2100:
        /*0004*/ 	.word	0x0000007e


	//----- nvinfo : EIATTR_SW2861232_WAR
	.align		4
.L_2101:
        /*0008*/ 	.byte	0x01, 0x35
	.zero		2


	//----- nvinfo : EIATTR_PARAM_CBANK
	.align		4
        /*000c*/ 	.byte	0x04, 0x0a
        /*000e*/ 	.short	(.L_2103 - .L_2102)
	.align		4
.L_2102:
        /*0010*/ 	.word	index@(.nv.constant0.tvmgen_default_fused_squeeze_concatenate_54_kernel)
        /*0014*/ 	.short	0x0160
        /*0016*/ 	.short	0x0018


	//----- nvinfo : EIATTR_CBANK_PARAM_SIZE
	.align		4
.L_2103:
        /*0018*/ 	.byte	0x03, 0x19
        /*001a*/ 	.short	0x0018


	//----- nvinfo : EIATTR_KPARAM_INFO
	.align		4
        /*001c*/ 	.byte	0x04, 0x17
        /*001e*/ 	.short	(.L_2105 - .L_2104)
.L_2104:
        /*0020*/ 	.word	0x00000000
        /*0024*/ 	.short	0x0002
        /*0026*/ 	.short	0x0010
        /*0028*/ 	.byte	0x00, 0xf0, 0x21, 0x00


	//----- nvinfo : EIATTR_KPARAM_INFO
	.align		4
.L_2105:
        /*002c*/ 	.byte	0x04, 0x17
        /*002e*/ 	.short	(.L_2107 - .L_2106)
.L_2106:
        /*0030*/ 	.word	0x00000000
        /*0034*/ 	.short	0x0001
        /*0036*/ 	.short	0x0008
        /*0038*/ 	.byte	0x00, 0xf0, 0x21, 0x00


	//----- nvinfo : EIATTR_KPARAM_INFO
	.align		4
.L_2107:
        /*003c*/ 	.byte	0x04, 0x17
        /*003e*/ 	.short	(.L_2109 - .L_2108)
.L_2108:
        /*0040*/ 	.word	0x00000000
        /*0044*/ 	.short	0x0000
        /*0046*/ 	.short	0x0000
        /*0048*/ 	.byte	0x00, 0xf0, 0x21, 0x00


	//----- nvinfo : EIATTR_MAXREG_COUNT
	.align		4
.L_2109:
        /*004c*/ 	.byte	0x03, 0x1b
        /*004e*/ 	.short	0x00ff


	//----- nvinfo : EIATTR_EXIT_INSTR_OFFSETS
	.align		4
        /*0050*/ 	.byte	0x04, 0x1c
        /*0052*/ 	.short	(.L_2111 - .L_2110)


	//   ....[0]....
.L_2110:
        /*0054*/ 	.word	0x000000b0


	//----- nvinfo : EIATTR_MAX_THREADS
	.align		4
.L_2111:
        /*0058*/ 	.byte	0x04, 0x05
        /*005a*/ 	.short	(.L_2113 - .L_2112)
.L_2112:
        /*005c*/ 	.word	0x00000100
        /*0060*/ 	.word	0x00000001
        /*0064*/ 	.word	0x00000001
.L_2113:


//--------------------- .nv.info.tvmgen_default_fused_squeeze_concatenate_24_kernel --------------------------
	.section	.nv.info.tvmgen_default_fused_squeeze_concatenate_24_kernel,"",@"SHT_CUDA_INFO"
	.sectionflags	@""
	.align	4


	//----- nvinfo : EIATTR_CUDA_API_VERSION
	.align		4
        /*0000*/ 	.byte	0x04, 0x37
        /*0002*/ 	.short	(.L_2115 - .L_2114)
.L_2114:
        /*0004*/ 	.word	0x0000007e


	//----- nvinfo : EIATTR_SW2861232_WAR
	.align		4
.L_2115:
        /*0008*/ 	.byte	0x01, 0x35
	.zero		2


	//----- nvinfo : EIATTR_PARAM_CBANK
	.align		4
        /*000c*/ 	.byte	0x04, 0x0a
        /*000e*/ 	.short	(.L_2117 - .L_2116)
	.align		4
.L_2116:
        /*0010*/ 	.word	index@(.nv.constant0.tvmgen_default_fused_squeeze_concatenate_24_kernel)
        /*0014*/ 	.short	0x0160
        /*0016*/ 	.short	0x0018


	//----- nvinfo : EIATTR_CBANK_PARAM_SIZE
	.align		4
.L_2117:
        /*0018*/ 	.byte	0x03, 0x19
        /*001a*/ 	.short	0x0018


	//----- nvinfo : EIATTR_KPARAM_INFO
	.align		4
        /*001c*/ 	.byte	0x04, 0x17
        /*001e*/ 	.short	(.L_2119 - .L_2118)
.L_2118:
        /*0020*/ 	.word	0x00000000
        /*0024*/ 	.short	0x0002
        /*0026*/ 	.short	0x0010
        /*0028*/ 	.byte	0x00, 0xf0, 0x21, 0x00


	//----- nvinfo : EIATTR_KPARAM_INFO
	.align		4
.L_2119:
        /*002c*/ 	.byte	0x04, 0x17
        /*002e*/ 	.short	(.L_2121 - .L_2120)
.L_2120:
        /*0030*/ 	.word	0x00000000
        /*0034*/ 	.short	0x0001
        /*0036*/ 	.short	0x0008
        /*0038*/ 	.byte	0x00, 0xf0, 0x21, 0x00


	//----- nvinfo : EIATTR_KPARAM_INFO
	.align		4
.L_2121:
        /*003c*/ 	.byte	0x04, 0x17
        /*003e*/ 	.short	(.L_2123 - .L_2122)
.L_2122:
        /*0040*/ 	.word	0x00000000
        /*0044*/ 	.short	0x0000
        /*0046*/ 	.short	0x0000
        /*0048*/ 	.byte	0x00, 0xf0, 0x21, 0x00


	//----- nvinfo : EIATTR_MAXREG_COUNT
	.align		4
.L_2123:
        /*004c*/ 	.byte	0x03, 0x1b
        /*004e*/ 	.short	0x00ff


	//----- nvinfo : EIATTR_EXIT_INSTR_OFFSETS
	.align		4
        /*0050*/ 	.byte	0x04, 0x1c
        /*0052*/ 	.short	(.L_2125 - .L_2124)


	//   ....[0]....
.L_2124:
        /*0054*/ 	.word	0x000000b0


	//----- nvinfo : EIATTR_MAX_THREADS
	.align		4
.L_2125:
        /*0058*/ 	.byte	0x04, 0x05
        /*005a*/ 	.short	(.L_2127 - .L_2126)
.L_2126:
        /*005c*/ 	.word	0x0000009c
        /*0060*/ 	.word	0x00000001
        /*0064*/ 	.word	0x00000001
.L_2127:


//--------------------- .nv.info.tvmgen_default_fused_split_sigmoid_sigmoid_multiply_sigmoid_tanh_multiply_add_tanh_multiply_sta_2bcd01aae566f75b__kernel_2 --------------------------
	.section	.nv.info.tvmgen_default_fused_split_sigmoid_sigmoid_multiply_sigmoid_tanh_multiply_add_tanh_multiply_sta_2bcd01aae566f75b__kernel_2,"",@"SHT_CUDA_INFO"
	.sectionflags	@""
	.align	4


	//----- nvinfo : EIATTR_CUDA_API_VERSION
	.align		4
        /*0000*/ 	.byte	0x04, 0x37
        /*0002*/ 	.short	(.L_2129 - .L_2128)
.L_2128:
        /*0004*/ 	.word	0x0000007e


	//----- nvinfo : EIATTR_SW2861232_WAR
	.align		4
.L_2129:
        /*0008*/ 	.byte	0x01, 0x35
	.zero		2


	//----- nvinfo : EIATTR_PARAM_CBANK
	.align		4
        /*000c*/ 	.byte	0x04, 0x0a
        /*000e*/ 	.short	(.L_2131 - .L_2130)
	.align		4
.L_2130:
        /*0010*/ 	.word	index@(.nv.constant0.tvmgen_default_fused_split_sigmoid_sigmoid_multiply_sigmoid_tanh_multiply_add_tanh_multiply_sta_2bcd01aae566f75b__kernel_2)
        /*0014*/ 	.short	0x0160
        /*0016*/ 	.short	0x0010


	//----- nvinfo : EIATTR_CBANK_PARAM_SIZE
	.align		4
.L_2131:
        /*0018*/ 	.byte	0x03, 0x19
        /*001a*/ 	.short	0x0010


	//----- nvinfo : EIATTR_KPARAM_INFO
	.align		4
        /*001c*/ 	.byte	0x04, 0x17
        /*001e*/ 	.short	(.L_2133 - .L_2132)
.L_2132:
        /*0020*/ 	.word	0x00000000
        /*0024*/ 	.short	0x0001
        /*0026*/ 	.short	0x0008
        /*0028*/ 	.byte	0x00, 0xf0, 0x21, 0x00


	//----- nvinfo : EIATTR_KPARAM_INFO
	.align		4
.L_2133:
        /*002c*/ 	.byte	0x04, 0x17
        /*002e*/ 	.short	(.L_2135 - .L_2134)
.L_2134:
        /*0030*/ 	.word	0x00000000
        /*0034*/ 	.short	0x0000
        /*0036*/ 	.short	0x0000
        /*0038*/ 	.byte	0x00, 0xf0, 0x21, 0x00


	//----- nvinfo : EIATTR_MAXREG_COUNT
	.align		4
.L_2135:
        /*003c*/ 	.byte	0x03, 0x1b
        /*003e*/ 	.short	0x00ff


	//----- nvinfo : EIATTR_EXIT_INSTR_OFFSETS
	.align		4
        /*0040*/ 	.byte	0x04, 0x1c
        /*0042*/ 	.short	(.L_2137 - .L_2136)


	//   ....[0]....
.L_2136:
        /*0044*/ 	.word	0x00000080


	//----- nvinfo : EIATTR_MAX_THREADS
	.align		4
.L_2137:
        /*0048*/ 	.byte	0x04, 0x05
        /*004a*/ 	.short	(.L_2139 - .L_2138)
.L_2138:
        /*004c*/ 	.word	0x00000080
        /*0050*/ 	.word	0x00000001
        /*0054*/ 	.word	0x00000001
.L_2139:


//--------------------- .nv.info.tvmgen_default_fused_split_sigmoid_sigmoid_multiply_sigmoid_tanh_multiply_add_tanh_multiply_sta_2bcd01aae566f75b__kernel_1 --------------------------
	.section	.nv.info.tvmgen_default_fused_split_sigmoid_sigmoid_multiply_sigmoid_tanh_multiply_add_tanh_multiply_sta_2bcd01aae566f75b__kernel_1,"",@"SHT_CUDA_INFO"
	.sectionflags	@""
	.align	4


	//----- nvinfo : EIATTR_CUDA_API_VERSION
	.align		4
        /*0000*/ 	.byte	0x04, 0x37
        /*0002*/ 	.short	(.L_2141 - .L_2140)
.L_2140:
        /*0004*/ 	.word	0x0000007e


	//----- nvinfo : EIATTR_SW2861232_WAR
	.align		4
.L_2141:
        /*0008*/ 	.byte	0x01, 0x35
	.zero		2


	//----- nvinfo : EIATTR_PARAM_CBANK
	.align		4
        /*000c*/ 	.byte	0x04, 0x0a
        /*000e*/ 	.short	(.L_2143 - .L_2142)
	.align		4
.L_2142:
        /*0010*/ 	.word	index@(.nv.constant0.tvmgen_default_fused_split_sigmoid_sigmoid_multiply_sigmoid_tanh_multiply_add_tanh_multiply_sta_2bcd01aae566f75b__kernel_1)
        /*0014*/ 	.short	0x0160
        /*0016*/ 	.short	0x0010


	//----- nvinfo : EIATTR_CBANK_PARAM_SIZE
	.align		4
.L_2143:
        /*0018*/ 	.byte	0x03, 0x19
        /*001a*/ 	.short	0x0010


	//----- nvinfo : EIATTR_KPARAM_INFO
	.align		4
        /*001c*/ 	.byte	0x04, 0x17
        /*001e*/ 	.short	(.L_2145 - .L_2144)
.L_2144:
        /*0020*/ 	.word	0x00000000
        /*0024*/ 	.short	0x0001
        /*0026*/ 	.short	0x0008
        /*0028*/ 	.byte	0x00, 0xf0, 0x21, 0x00


	//----- nvinfo : EIATTR_KPARAM_INFO
	.align		4
.L_2145:
        /*002c*/ 	.byte	0x04, 0x17
        /*002e*/ 	.short	(.L_2147 - .L_2146)
.L_2146:
        /*0030*/ 	.word	0x00000000
        /*0034*/ 	.short	0x0000
        /*0036*/ 	.short	0x0000
        /*0038*/ 	.byte	0x00, 0xf0, 0x21, 0x00


	//----- nvinfo : EIATTR_MAXREG_COUNT
	.align		4
.L_2147:
        /*003c*/ 	.byte	0x03, 0x1b
        /*003e*/ 	.short	0x00ff


	//----- nvinfo : EIATTR_EXIT_INSTR_OFFSETS
	.align		4
        /*0040*/ 	.byte	0x04, 0x1c
        /*0042*/ 	.short	(.L_2149 - .L_2148)


	//   ....[0]....
.L_2148:
        /*0044*/ 	.word	0x00000080


	//----- nvinfo : EIATTR_MAX_THREADS
	.align		4
.L_2149:
        /*0048*/ 	.byte	0x04, 0x05
        /*004a*/ 	.short	(.L_2151 - .L_2150)
.L_2150:
        /*004c*/ 	.word	0x00000080
        /*0050*/ 	.word	0x00000001
        /*0054*/ 	.word	0x00000001
.L_2151:


//--------------------- .nv.info.tvmgen_default_fused_transpose_split_kernel_1 --------------------------
	.section	.nv.info.tvmgen_default_fused_transpose_split_kernel_1,"",@"SHT_CUDA_INFO"
	.sectionflags	@""
	.align	4


	//----- nvinfo : EIATTR_CUDA_API_VERSION
	.align		4
        /*0000*/ 	.byte	0x04, 0x37
        /*0002*/ 	.short	(.L_2153 - .L_2152)
.L_2152:
        /*0004*/ 	.word	0x0000007e


	//----- nvinfo : EIATTR_SW2861232_WAR
	.align		4
.L_2153:
        /*0008*/ 	.byte	0x01, 0x35
	.zero		2


	//----- nvinfo : EIATTR_PARAM_CBANK
	.align		4
        /*000c*/ 	.byte	0x04, 0x0a
        /*000e*/ 	.short	(.L_2155 - .L_2154)
	.align		4
.L_2154:
        /*0010*/ 	.word	index@(.nv.constant0.tvmgen_default_fused_transpose_split_kernel_1)
        /*0014*/ 	.short	0x0160
        /*0016*/ 	.short	0x0010


	//----- nvinfo : EIATTR_CBANK_PARAM_SIZE
	.align		4
.L_2155:
        /*0018*/ 	.byte	0x03, 0x19
        /*001a*/ 	.short	0x0010


	//----- nvinfo : EIATTR_KPARAM_INFO
	.align		4
        /*001c*/ 	.byte	0x04, 0x17
        /*001e*/ 	.short	(.L_2157 - .L_2156)
.L_2156:
        /*0020*/ 	.word	0x00000000
        /*0024*/ 	.short	0x0001
        /*0026*/ 	.short	0x0008
        /*0028*/ 	.byte	0x00, 0xf0, 0x21, 0x00


	//----- nvinfo : EIATTR_KPARAM_INFO
	.align		4
.L_2157:
        /*002c*/ 	.byte	0x04, 0x17
        /*002e*/ 	.short	(.L_2159 - .L_2158)
.L_2158:
        /*0030*/ 	.word	0x00000000
        /*0034*/ 	.short	0x0000
        /*0036*/ 	.short	0x0000
        /*0038*/ 	.byte	0x00, 0xf0, 0x21, 0x00


	//----- nvinfo : EIATTR_MAXREG_COUNT
	.align		4
.L_2159:
        /*003c*/ 	.byte	0x03, 0x1b
        /*003e*/ 	.short	0x00ff


	//----- nvinfo : EIATTR_EXIT_INSTR_OFFSETS
	.align		4
        /*0040*/ 	.byte	0x04, 0x1c
        /*0042*/ 	.short	(.L_2161 - .L_2160)


	//   ....[0]....
.L_2160:
        /*0044*/ 	.word	0x00000080


	//----- nvinfo : EIATTR_MAX_THREADS
	.align		4
.L_2161:
        /*0048*/ 	.byte	0x04, 0x05
        /*004a*/ 	.short	(.L_2163 - .L_2162)
.L_2162:
        /*004c*/ 	.word	0x0000001c
        /*0050*/ 	.word	0x00000001
        /*0054*/ 	.word	0x00000001
.L_2163:


//--------------------- .nv.info.tvmgen_default_fused_squeeze_concatenate_43_kernel --------------------------
	.section	.nv.info.tvmgen_default_fused_squeeze_concatenate_43_kernel,"",@"SHT_CUDA_INFO"
	.sectionflags	@""
	.align	4


	//----- nvinfo : EIATTR_CUDA_API_VERSION
	.align		4
        /*0000*/ 	.byte	0x04, 0x37
        /*0002*/ 	.short	(.L_2165 - .L_2164)
.L_2164:
        /*0004*/ 	.word	0x0000007e


	//----- nvinfo : EIATTR_SW2861232_WAR
	.align		4
.L_2165:
        /*0008*/ 	.byte	0x01, 0x35
	.zero		2


	//----- nvinfo : EIATTR_PARAM_CBANK
	.align		4
        /*000c*/ 	.byte	0x04, 0x0a
        /*000e*/ 	.short	(.L_2167 - .L_2166)
	.align		4
.L_2166:
        /*0010*/ 	.word	index@(.nv.constant0.tvmgen_default_fused_squeeze_concatenate_43_kernel)
        /*0014*/ 	.short	0x0160
        /*0016*/ 	.short	0x0018


	//----- nvinfo : EIATTR_CBANK_PARAM_SIZE
	.align		4
.L_2167:
        /*0018*/ 	.byte	0x03, 0x19
        /*001a*/ 	.short	0x0018


	//----- nvinfo : EIATTR_KPARAM_INFO
	.align		4
        /*001c*/ 	.byte	0x04, 0x17
        /*001e*/ 	.short	(.L_2169 - .L_2168)
.L_2168:
        /*0020*/ 	.word	0x00000000
        /*0024*/ 	.short	0x0002
        /*0026*/ 	.short	0x0010
        /*0028*/ 	.byte	0x00, 0xf0, 0x21, 0x00


	//----- nvinfo : EIATTR_KPARAM_INFO
	.align		4
.L_2169:
        /*002c*/ 	.byte	0x04, 0x17
        /*002e*/ 	.short	(.L_2171 - .L_2170)
.L_2170:
        /*0030*/ 	.word	0x00000000
        /*0034*/ 	.short	0x0001
        /*0036*/ 	.short	0x0008
        /*0038*/ 	.byte	0x00, 0xf0, 0x21, 0x00


	//----- nvinfo : EIATTR_KPARAM_INFO
	.align		4
.L_2171:
        /*003c*/ 	.byte	0x04, 0x17
        /*003e*/ 	.short	(.L_2173 - .L_2172)
.L_2172:
        /*0040*/ 	.word	0x00000000
        /*0044*/ 	.short	0x0000
        /*0046*/ 	.short	0x0000
        /*0048*/ 	.byte	0x00, 0xf0, 0x21, 0x00


	//----- nvinfo : EIATTR_MAXREG_COUNT
	.align		4
.L_2173:
        /*004c*/ 	.byte	0x03, 0x1b
        /*004e*/ 	.short	0x00ff


	//----- nvinfo : EIATTR_EXIT_INSTR_OFFSETS
	.align		4
        /*0050*/ 	.byte	0x04, 0x1c
        /*0052*/ 	.short	(.L_2175 - .L_2174)


	//   ....[0]....
.L_2174:
        /*0054*/ 	.word	0x000000b0


	//----- nvinfo : EIATTR_MAX_THREADS
	.align		4
.L_2175:
        /*0058*/ 	.byte	0x04, 0x05
        /*005a*/ 	.short	(.L_2177 - .L_2176)
.L_2176:
        /*005c*/ 	.word	0x00000100
        /*0060*/ 	.word	0x00000001
        /*0064*/ 	.word	0x00000001
.L_2177:


//--------------------- .nv.info.tvmgen_default_fused_squeeze_concatenate_31_kernel --------------------------
	.section	.nv.info.tvmgen_default_fused_squeeze_concatenate_31_kernel,"",@"SHT_CUDA_INFO"
	.sectionflags	@""
	.align	4


	//----- nvinfo : EIATTR_CUDA_API_VERSION
	.align		4
        /*0000*/ 	.byte	0x04, 0x37
        /*0002*/ 	.short	(.L_2179 - .L_2178)
.L_2178:
        /*0004*/ 	.word	0x0000007e


	//----- nvinfo : EIATTR_SW2861232_WAR
	.align		4
.L_2179:
        /*0008*/ 	.byte	0x01, 0x35
	.zero		2


	//----- nvinfo : EIATTR_PARAM_CBANK
	.align		4
        /*000c*/ 	.byte	0x04, 0x0a
        /*000e*/ 	.short	(.L_2181 - .L_2180)
	.align		4
.L_2180:
        /*0010*/ 	.word	index@(.nv.constant0.tvmgen_default_fused_squeeze_concatenate_31_kernel)
        /*0014*/ 	.short	0x0160
        /*0016*/ 	.short	0x0018


	//----- nvinfo : EIATTR_CBANK_PARAM_SIZE
	.align		4
.L_2181:
        /*0018*/ 	.byte	0x03, 0x19
        /*001a*/ 	.short	0x0018


	//----- nvinfo : EIATTR_KPARAM_INFO
	.align		4
        /*001c*/ 	.byte	0x04, 0x17
        /*001e*/ 	.short	(.L_2183 - .L_2182)
.L_2182:
        /*0020*/ 	.word	0x00000000
        /*0024*/ 	.short	0x0002
        /*0026*/ 	.short	0x0010
        /*0028*/ 	.byte	0x00, 0xf0, 0x21, 0x00


	//----- nvinfo : EIATTR_KPARAM_INFO
	.align		4
.L_2183:
        /*002c*/ 	.byte	0x04, 0x17
        /*002e*/ 	.short	(.L_2185 - .L_2184)
.L_2184:
        /*0030*/ 	.word	0x00000000
        /*0034*/ 	.short	0x0001
        /*0036*/ 	.short	0x0008
        /*0038*/ 	.byte	0x00, 0xf0, 0x21, 0x00


	//----- nvinfo : EIATTR_KPARAM_INFO
	.align		4
.L_2185:
        /*003c*/ 	.byte	0x04, 0x17
        /*003e*/ 	.short	(.L_2187 - .L_2186)
.L_2186:
        /*0040*/ 	.word	0x00000000
        /*0044*/ 	.short	0x0000
        /*0046*/ 	.short	0x0000
        /*0048*/ 	.byte	0x00, 0xf0, 0x21, 0x00


	//----- nvinfo : EIATTR_MAXREG_COUNT
	.align		4
.L_2187:
        /*004c*/ 	.byte	0x03, 0x1b
        /*004e*/ 	.short	0x00ff


	//----- nvinfo : EIATTR_EXIT_INSTR_OFFSETS
	.align		4
        /*0050*/ 	.byte	0x04, 0x1c
        /*0052*/ 	.short	(.L_2189 - .L_2188)


	//   ....[0]....
.L_2188:
        /*0054*/ 	.word	0x000000b0


	//----- nvinfo : EIATTR_MAX_THREADS
	.align		4
.L_2189:
        /*0058*/ 	.byte	0x04, 0x05
        /*005a*/ 	.short	(.L_2191 - .L_2190)
.L_2190:
        /*005c*/ 	.word	0x00000100
        /*0060*/ 	.word	0x00000001
        /*0064*/ 	.word	0x00000001
.L_2191:


//--------------------- .nv.info.tvmgen_default_fused_split_sigmoid_sigmoid_multiply_sigmoid_tanh_multiply_add_tanh_multiply_sta_2bcd01aae566f75b__kernel_13 --------------------------
	.section	.nv.info.tvmgen_default_fused_split_sigmoid_sigmoid_multiply_sigmoid_tanh_multiply_add_tanh_multiply_sta_2bcd01aae566f75b__kernel_13,"",@"SHT_CUDA_INFO"
	.sectionflags	@""
	.align	4


	//----- nvinfo : EIATTR_CUDA_API_VERSION
	.align		4
        /*0000*/ 	.byte	0x04, 0x37
        /*0002*/ 	.short	(.L_2193 - .L_2192)
.L_2192:
        /*0004*/ 	.word	0x0000007e


	//----- nvinfo : EIATTR_SW2861232_WAR
	.align		4
.L_2193:
        /*0008*/ 	.byte	0x01, 0x35
	.zero		2


	//----- nvinfo : EIATTR_PARAM_CBANK
	.align		4
        /*000c*/ 	.byte	0x04, 0x0a
        /*000e*/ 	.short	(.L_2195 - .L_2194)
	.align		4
.L_2194:
        /*0010*/ 	.word	index@(.nv.constant0.tvmgen_default_fused_split_sigmoid_sigmoid_multiply_sigmoid_tanh_multiply_add_tanh_multiply_sta_2bcd01aae566f75b__kernel_13)
        /*0014*/ 	.short	0x0160
        /*0016*/ 	.short	0x0010


	//----- nvinfo : EIATTR_CBANK_PARAM_SIZE
	.align		4
.L_2195:
        /*0018*/ 	.byte	0x03, 0x19
        /*001a*/ 	.short	0x0010


	//----- nvinfo : EIATTR_KPARAM_INFO
	.align		4
        /*001c*/ 	.byte	0x04, 0x17
        /*001e*/ 	.short	(.L_2197 - .L_2196)
.L_2196:
        /*0020*/ 	.word	0x00000000
        /*0024*/ 	.short	0x0001
        /*0026*/ 	.short	0x0008
        /*0028*/ 	.byte	0x00, 0xf0, 0x21, 0x00


	//----- nvinfo : EIATTR_KPARAM_INFO
	.align		4
.L_2197:
        /*002c*/ 	.byte	0x04, 0x17
        /*002e*/ 	.short	(.L_2199 - .L_2198)
.L_2198:
        /*0030*/ 	.word	0x00000000
        /*0034*/ 	.short	0x0000
        /*0036*/ 	.short	0x0000
        /*0038*/ 	.byte	0x00, 0xf0, 0x21, 0x00


	//----- nvinfo : EIATTR_MAXREG_COUNT
	.align		4
.L_2199:
        /*003c*/ 	.byte	0x03, 0x1b
        /*003e*/ 	.short	0x00ff


	//----- nvinfo : EIATTR_EXIT_INSTR_OFFSETS
	.align		4
        /*0040*/ 	.byte	0x04, 0x1c
        /*0042*/ 	.short	(.L_2201 - .L_2200)


	//   ....[0]....
.L_2200:
        /*0044*/ 	.word	0x00000080


	//----- nvinfo : EIATTR_MAX_THREADS
	.align		4
.L_2201:
        /*0048*/ 	.byte	0x04, 0x05
        /*004a*/ 	.short	(.L_2203 - .L_2202)
.L_2202:
        /*004c*/ 	.word	0x00000080
        /*0050*/ 	.word	0x00000001
        /*0054*/ 	.word	0x00000001
.L_2203:


//--------------------- .nv.info.tvmgen_default_fused_squeeze_concatenate_53_kernel --------------------------
	.section	.nv.info.tvmgen_default_fused_squeeze_concatenate_53_kernel,"",@"SHT_CUDA_INFO"
	.sectionflags	@""
	.align	4


	//----- nvinfo : EIATTR_CUDA_API_VERSION
	.align		4
        /*0000*/ 	.byte	0x04, 0x37
        /*0002*/ 	.short	(.L_2205 - .L_2204)
.L_2204:
        /*0004*/ 	.word	0x0000007e


	//----- nvinfo : EIATTR_SW2861232_WAR
	.align		4
.L_2205:
        /*0008*/ 	.byte	0x01, 0x35
	.zero		2


	//----- nvinfo : EIATTR_PARAM_CBANK
	.align		4
        /*000c*/ 	.byte	0x04, 0x0a
        /*000e*/ 	.short	(.L_2207 - .L_2206)
	.align		4
.L_2206:
        /*0010*/ 	.word	index@(.nv.constant0.tvmgen_default_fused_squeeze_concatenate_53_kernel)
        /*0014*/ 	.short	0x0160
        /*0016*/ 	.short	0x0018


	//----- nvinfo : EIATTR_CBANK_PARAM_SIZE
	.align		4
.L_2207:
        /*0018*/ 	.byte	0x03, 0x19
        /*001a*/ 	.short	0x0018


	//----- nvinfo : EIATTR_KPARAM_INFO
	.align		4
        /*001c*/ 	.byte	0x04, 0x17
        /*001e*/ 	.short	(.L_2209 - .L_2208)
.L_2208:
        /*0020*/ 	.word	0x00000000
        /*0024*/ 	.short	0x0002
        /*0026*/ 	.short	0x0010
        /*0028*/ 	.byte	0x00, 0xf0, 0x21, 0x00


	//----- nvinfo : EIATTR_KPARAM_INFO
	.align		4
.L_2209:
        /*002c*/ 	.byte	0x04, 0x17
        /*002e*/ 	.short	(.L_2211 - .L_2210)
.L_2210:
        /*0030*/ 	.word	0x00000000
        /*0034*/ 	.short	0x0001
        /*0036*/ 	.short	0x0008
        /*0038*/ 	.byte	0x00, 0xf0, 0x21, 0x00


	//----- nvinfo : EIATTR_KPARAM_INFO
	.align		4
.L_2211:
        /*003c*/ 	.byte	0x04, 0x17
        /*003e*/ 	.short	(.L_2213 - .L_2212)
.L_2212:
        /*0040*/ 	.word	0x00000000
        /*0044*/ 	.short	0x0000
        /*0046*/ 	.short	0x0000
        /*0048*/ 	.byte	0x00, 0xf0, 0x21, 0x00


	//----- nvinfo : EIATTR_MAXREG_COUNT
	.align		4
.L_2213:
        /*004c*/ 	.byte	0x03, 0x1b
        /*004e*/ 	.short	0x00ff


	//----- nvinfo : EIATTR_EXIT_INSTR_OFFSETS
	.align		4
        /*0050*/ 	.byte	0x04, 0x1c
        /*0052*/ 	.short	(.L_2215 - .L_2214)


	//   ....[0]....
.L_2214:
        /*0054*/ 	.word	0x000000b0


	//----- nvinfo : EIATTR_MAX_THREADS
	.align		4
.L_2215:
        /*0058*/ 	.byte	0x04, 0x05
        /*005a*/ 	.short	(.L_2217 - .L_2216)
.L_2216:
        /*005c*/ 	.word	0x00000100
        /*0060*/ 	.word	0x00000001
        /*0064*/ 	.word	0x00000001
.L_2217:


//--------------------- .nv.info.tvmgen_default_fused_split_sigmoid_sigmoid_multiply_sigmoid_tanh_multiply_add_tanh_multiply_sta_2bcd01aae566f75b__kernel_16 --------------------------
	.section	.nv.info.tvmgen_default_fused_split_sigmoid_sigmoid_multiply_sigmoid_tanh_multiply_add_tanh_multiply_sta_2bcd01aae566f75b__kernel_16,"",@"SHT_CUDA_INFO"
	.sectionflags	@""
	.align	4


	//----- nvinfo : EIATTR_CUDA_API_VERSION
	.align		4
        /*0000*/ 	.byte	0x04, 0x37
        /*0002*/ 	.short	(.L_2219 - .L_2218)
.L_2218:
        /*0004*/ 	.word	0x0000007e


	//----- nvinfo : EIATTR_SW2861232_WAR
	.align		4
.L_2219:
        /*0008*/ 	.byte	0x01, 0x35
	.zero		2


	//----- nvinfo : EIATTR_PARAM_CBANK
	.align		4
        /*000c*/ 	.byte	0x04, 0x0a
        /*000e*/ 	.short	(.L_2221 - .L_2220)
	.align		4
.L_2220:
        /*0010*/ 	.word	index@(.nv.constant0.tvmgen_default_fused_split_sigmoid_sigmoid_multiply_sigmoid_tanh_multiply_add_tanh_multiply_sta_2bcd01aae566f75b__kernel_16)
        /*0014*/ 	.short	0x0160
        /*0016*/ 	.short	0x0010


	//----- nvinfo : EIATTR_CBANK_PARAM_SIZE
	.align		4
.L_2221:
        /*0018*/ 	.byte	0x03, 0x19
        /*001a*/ 	.short	0x0010


	//----- nvinfo : EIATTR_KPARAM_INFO
	.align		4
        /*001c*/ 	.byte	0x04, 0x17
        /*001e*/ 	.short	(.L_2223 - .L_2222)
.L_2222:
        /*0020*/ 	.word	0x00000000
        /*0024*/ 	.short	0x0001
        /*0026*/ 	.short	0x0008
        /*0028*/ 	.byte	0x00, 0xf0, 0x21, 0x00


	//----- nvinfo : EIATTR_KPARAM_INFO
	.align		4
.L_2223:
        /*002c*/ 	.byte	0x04, 0x17
        /*002e*/ 	.short	(.L_2225 - .L_2224)
.L_2224:
        /*0030*/ 	.word	0x00000000
        /*0034*/ 	.short	0x0000
        /*0036*/ 	.short	0x0000
        /*0038*/ 	.byte	0x00, 0xf0, 0x21, 0x00


	//----- nvinfo : EIATTR_MAXREG_COUNT
	.align		4
.L_2225:
        /*003c*/ 	.byte	0x03, 0x1b
        /*003e*/ 	.short	0x00ff


	//----- nvinfo : EIATTR_EXIT_INSTR_OFFSETS
	.align		4
        /*0040*/ 	.byte	0x04, 0x1c
        /*0042*/ 	.short	(.L_2227 - .L_2226)


	//   ....[0]....
.L_2226:
        /*0044*/ 	.word	0x00000080


	//----- nvinfo : EIATTR_MAX_THREADS
	.align		4
.L_2227:
        /*0048*/ 	.byte	0x04, 0x05
        /*004a*/ 	.short	(.L_2229 - .L_2228)
.L_2228:
        /*004c*/ 	.word	0x00000080
        /*0050*/ 	.word	0x00000001
        /*0054*/ 	.word	0x00000001
.L_2229:


//--------------------- .nv.info.tvmgen_default_fused_squeeze_concatenate_9_kernel --------------------------
	.section	.nv.info.tvmgen_default_fused_squeeze_concatenate_9_kernel,"",@"SHT_CUDA_INFO"
	.sectionflags	@""
	.align	4


	//----- nvinfo : EIATTR_CUDA_API_VERSION
	.align		4
        /*0000*/ 	.byte	0x04, 0x37
        /*0002*/ 	.short	(.L_2231 - .L_2230)
.L_2230:
        /*0004*/ 	.word	0x0000007e


	//----- nvinfo : EIATTR_SW2861232_WAR
	.align		4
.L_2231:
        /*0008*/ 	.byte	0x01, 0x35
	.zero		2


	//----- nvinfo : EIATTR_PARAM_CBANK
	.align		4
        /*000c*/ 	.byte	0x04, 0x0a
        /*000e*/ 	.short	(.L_2233 - .L_2232)
	.align		4
.L_2232:
        /*0010*/ 	.word	index@(.nv.constant0.tvmgen_default_fused_squeeze_concatenate_9_kernel)
        /*0014*/ 	.short	0x0160
        /*0016*/ 	.short	0x0018


	//----- nvinfo : EIATTR_CBANK_PARAM_SIZE
	.align		4
.L_2233:
        /*0018*/ 	.byte	0x03, 0x19
        /*001a*/ 	.short	0x0018


	//----- nvinfo : EIATTR_KPARAM_INFO
	.align		4
        /*001c*/ 	.byte	0x04, 0x17
        /*001e*/ 	.short	(.L_2235 - .L_2234)
.L_2234:
        /*0020*/ 	.word	0x00000000
        /*0024*/ 	.short	0x0002
        /*0026*/ 	.short	0x0010
        /*0028*/ 	.byte	0x00, 0xf0, 0x21, 0x00


	//----- nvinfo : EIATTR_KPARAM_INFO
	.align		4
.L_2235:
        /*002c*/ 	.byte	0x04, 0x17
        /*002e*/ 	.short	(.L_2237 - .L_2236)
.L_2236:
        /*0030*/ 	.word	0x00000000
        /*0034*/ 	.short	0x0001
        /*0036*/ 	.short	0x0008
        /*0038*/ 	.byte	0x00, 0xf0, 0x21, 0x00


	//----- nvinfo : EIATTR_KPARAM_INFO
	.align		4
.L_2237:
        /*003c*/ 	.byte	0x04, 0x17
        /*003e*/ 	.short	(.L_2239 - .L_2238)
.L_2238:
        /*0040*/ 	.word	0x00000000
        /*0044*/ 	.short	0x0000
        /*0046*/ 	.short	0x0000
        /*0048*/ 	.byte	0x00, 0xf0, 0x21, 0x00


	//----- nvinfo : EIATTR_MAXREG_COUNT
	.align		4
.L_2239:
        /*004c*/ 	.byte	0x03, 0x1b
        /*004e*/ 	.short	0x00ff


	//----- nvinfo : EIATTR_EXIT_INSTR_OFFSETS
	.align		4
        /*0050*/ 	.byte	0x04, 0x1c
        /*0052*/ 	.short	(.L_2241 - .L_2240)


	//   ....[0]....
.L_2240:
        /*0054*/ 	.word	0x000000b0


	//----- nvinfo : EIATTR_MAX_THREADS
	.align		4
.L_2241:
        /*0058*/ 	.byte	0x04, 0x05
        /*005a*/ 	.short	(.L_2243 - .L_2242)
.L_2242:
        /*005c*/ 	.word	0x0000009c
        /*0060*/ 	.word	0x00000001
        /*0064*/ 	.word	0x00000001
.L_2243:


//--------------------- .nv.info.tvmgen_default_fused_split_sigmoid_sigmoid_multiply_sigmoid_tanh_multiply_add_tanh_multiply_sta_2bcd01aae566f75b__kernel_4 --------------------------
	.section	.nv.info.tvmgen_default_fused_split_sigmoid_sigmoid_multiply_sigmoid_tanh_multiply_add_tanh_multiply_sta_2bcd01aae566f75b__kernel_4,"",@"SHT_CUDA_INFO"
	.sectionflags	@""
	.align	4


	//----- nvinfo : EIATTR_CUDA_API_VERSION
	.align		4
        /*0000*/ 	.byte	0x04, 0x37
        /*0002*/ 	.short	(.L_2245 - .L_2244)
.L_2244:
        /*0004*/ 	.word	0x0000007e


	//----- nvinfo : EIATTR_SW2861232_WAR
	.align		4
.L_2245:
        /*0008*/ 	.byte	0x01, 0x35
	.zero		2


	//----- nvinfo : EIATTR_PARAM_CBANK
	.align		4
        /*000c*/ 	.byte	0x04, 0x0a
        /*000e*/ 	.short	(.L_2247 - .L_2246)
	.align		4
.L_2246:
        /*0010*/ 	.word	index@(.nv.constant0.tvmgen_default_fused_split_sigmoid_sigmoid_multiply_sigmoid_tanh_multiply_add_tanh_multiply_sta_2bcd01aae566f75b__kernel_4)
        /*0014*/ 	.short	0x0160
        /*0016*/ 	.short	0x0010


	//----- nvinfo : EIATTR_CBANK_PARAM_SIZE
	.align		4
.L_2247:
        /*0018*/ 	.byte	0x03, 0x19
        /*001a*/ 	.short	0x0010


	//----- nvinfo : EIATTR_KPARAM_INFO
	.align		4
        /*001c*/ 	.byte	0x04, 0x17
        /*001e*/ 	.short	(.L_2249 - .L_2248)
.L_2248:
        /*0020*/ 	.word	0x00000000
        /*0024*/ 	.short	0x0001
        /*0026*/ 	.short	0x0008
        /*0028*/ 	.byte	0x00, 0xf0, 0x21, 0x00


	//----- nvinfo : EIATTR_KPARAM_INFO
	.align		4
.L_2249:
        /*002c*/ 	.byte	0x04, 0x17
        /*002e*/ 	.short	(.L_2251 - .L_2250)
.L_2250:
        /*0030*/ 	.word	0x00000000
        /*0034*/ 	.short	0x0000
        /*0036*/ 	.short	0x0000
        /*0038*/ 	.byte	0x00, 0xf0, 0x21, 0x00


	//----- nvinfo : EIATTR_MAXREG_COUNT
	.align		4
.L_2251:
        /*003c*/ 	.byte	0x03, 0x1b
        /*003e*/ 	.short	0x00ff


	//----- nvinfo : EIATTR_EXIT_INSTR_OFFSETS
	.align		4
        /*0040*/ 	.byte	0x04, 0x1c
        /*0042*/ 	.short	(.L_2253 - .L_2252)


	//   ....[0]....
.L_2252:
        /*0044*/ 	.word	0x00000080


	//----- nvinfo : EIATTR_MAX_THREADS
	.align		4
.L_2253:
        /*0048*/ 	.byte	0x04, 0x05
        /*004a*/ 	.short	(.L_2255 - .L_2254)
.L_2254:
        /*004c*/ 	.word	0x00000080
        /*0050*/ 	.word	0x00000001
        /*0054*/ 	.word	0x00000001
.L_2255:


//--------------------- .nv.info.tvmgen_default_fused_transpose_split_kernel_12 --------------------------
	.section	.nv.info.tvmgen_default_fused_transpose_split_kernel_12,"",@"SHT_CUDA_INFO"
	.sectionflags	@""
	.align	4


	//----- nvinfo : EIATTR_CUDA_API_VERSION
	.align		4
        /*0000*/ 	.byte	0x04, 0x37
        /*0002*/ 	.short	(.L_2257 - .L_2256)
.L_2256:
        /*0004*/ 	.word	0x0000007e


	//----- nvinfo : EIATTR_SW2861232_WAR
	.align		4
.L_2257:
        /*0008*/ 	.byte	0x01, 0x35
	.zero		2


	//----- nvinfo : EIATTR_PARAM_CBANK
	.align		4
        /*000c*/ 	.byte	0x04, 0x0a
        /*000e*/ 	.short	(.L_2259 - .L_2258)
	.align		4
.L_2258:
        /*0010*/ 	.word	index@(.nv.constant0.tvmgen_default_fused_transpose_split_kernel_12)
        /*0014*/ 	.short	0x0160
        /*0016*/ 	.short	0x0010


	//----- nvinfo : EIATTR_CBANK_PARAM_SIZE
	.align		4
.L_2259:
        /*0018*/ 	.byte	0x03, 0x19
        /*001a*/ 	.short	0x0010


	//----- nvinfo : EIATTR_KPARAM_INFO
	.align		4
        /*001c*/ 	.byte	0x04, 0x17
        /*001e*/ 	.short	(.L_2261 - .L_2260)
.L_2260:
        /*0020*/ 	.word	0x00000000
        /*0024*/ 	.short	0x0001
        /*0026*/ 	.short	0x0008
        /*0028*/ 	.byte	0x00, 0xf0, 0x21, 0x00


	//----- nvinfo : EIATTR_KPARAM_INFO
	.align		4
.L_2261:
        /*002c*/ 	.byte	0x04, 0x17
        /*002e*/ 	.short	(.L_2263 - .L_2262)
.L_2262:
        /*0030*/ 	.word	0x00000000
        /*0034*/ 	.short	0x0000
        /*0036*/ 	.short	0x0000
        /*0038*/ 	.byte	0x00, 0xf0, 0x21, 0x00


	//----- nvinfo : EIATTR_MAXREG_COUNT
	.align		4
.L_2263:
        /*003c*/ 	.byte	0x03, 0x1b
        /*003e*/ 	.short	0x00ff


	//----- nvinfo : EIATTR_EXIT_INSTR_OFFSETS
	.align		4
        /*0040*/ 	.byte	0x04, 0x1c
        /*0042*/ 	.short	(.L_2265 - .L_2264)


	//   ....[0]....
.L_2264:
        /*0044*/ 	.word	0x00000080


	//----- nvinfo : EIATTR_MAX_THREADS
	.align		4
.L_2265:
        /*0048*/ 	.byte	0x04, 0x05
        /*004a*/ 	.short	(.L_2267 - .L_2266)
.L_2266:
        /*004c*/ 	.word	0x0000001c
        /*0050*/ 	.word	0x00000001
        /*0054*/ 	.word	0x00000001
.L_2267:


//--------------------- .nv.info.tvmgen_default_fused_squeeze_concatenate_27_kernel --------------------------
	.section	.nv.info.tvmgen_default_fused_squeeze_concatenate_27_kernel,"",@"SHT_CUDA_INFO"
	.sectionflags	@""
	.align	4


	//----- nvinfo : EIATTR_CUDA_API_VERSION
	.align		4
        /*0000*/ 	.byte	0x04, 0x37
        /*0002*/ 	.short	(.L_2269 - .L_2268)
.L_2268:
        /*0004*/ 	.word	0x0000007e


	//----- nvinfo : EIATTR_SW2861232_WAR
	.align		4
.L_2269:
        /*0008*/ 	.byte	0x01, 0x35
	.zero		2


	//----- nvinfo : EIATTR_PARAM_CBANK
	.align		4
        /*000c*/ 	.byte	0x04, 0x0a
        /*000e*/ 	.short	(.L_2271 - .L_2270)
	.align		4
.L_2270:
        /*0010*/ 	.word	index@(.nv.constant0.tvmgen_default_fused_squeeze_concatenate_27_kernel)
        /*0014*/ 	.short	0x0160
        /*0016*/ 	.short	0x0018


	//----- nvinfo : EIATTR_CBANK_PARAM_SIZE
	.align		4
.L_2271:
        /*0018*/ 	.byte	0x03, 0x19
        /*001a*/ 	.short	0x0018


	//----- nvinfo : EIATTR_KPARAM_INFO
	.align		4
        /*001c*/ 	.byte	0x04, 0x17
        /*001e*/ 	.short	(.L_2273 - .L_2272)
.L_2272:
        /*0020*/ 	.word	0x00000000
        /*0024*/ 	.short	0x0002
        /*0026*/ 	.short	0x0010
        /*0028*/ 	.byte	0x00, 0xf0, 0x21, 0x00


	//----- nvinfo : EIATTR_KPARAM_INFO
	.align		4
.L_2273:
        /*002c*/ 	.byte	0x04, 0x17
        /*002e*/ 	.short	(.L_2275 - .L_2274)
.L_2274:
        /*0030*/ 	.word	0x00000000
        /*0034*/ 	.short	0x0001
        /*0036*/ 	.short	0x0008
        /*0038*/ 	.byte	0x00, 0xf0, 0x21, 0x00


	//----- nvinfo : EIATTR_KPARAM_INFO
	.align		4
.L_2275:
        /*003c*/ 	.byte	0x04, 0x17
        /*003e*/ 	.short	(.L_2277 - .L_2276)
.L_2276:
        /*0040*/ 	.word	0x00000000
        /*0044*/ 	.short	0x0000
        /*0046*/ 	.short	0x0000
        /*0048*/ 	.byte	0x00, 0xf0, 0x21, 0x00


	//----- nvinfo : EIATTR_MAXREG_COUNT
	.align		4
.L_2277:
        /*004c*/ 	.byte	0x03, 0x1b
        /*004e*/ 	.short	0x00ff


	//----- nvinfo : EIATTR_EXIT_INSTR_OFFSETS
	.align		4
        /*0050*/ 	.byte	0x04, 0x1c
        /*0052*/ 	.short	(.L_2279 - .L_2278)


	//   ....[0]....
.L_2278:
        /*0054*/ 	.word	0x000000b0


	//----- nvinfo : EIATTR_MAX_THREADS
	.align		4
.L_2279:
        /*0058*/ 	.byte	0x04, 0x05
        /*005a*/ 	.short	(.L_2281 - .L_2280)
.L_2280:
        /*005c*/ 	.word	0x0000009c
        /*0060*/ 	.word	0x00000001
        /*0064*/ 	.word	0x00000001
.L_2281:


//--------------------- .nv.info.tvmgen_default_fused_squeeze_concatenate_10_kernel --------------------------
	.section	.nv.info.tvmgen_default_fused_squeeze_concatenate_10_kernel,"",@"SHT_CUDA_INFO"
	.sectionflags	@""
	.align	4


	//----- nvinfo : EIATTR_CUDA_API_VERSION
	.align		4
        /*0000*/ 	.byte	0x04, 0x37
        /*0002*/ 	.short	(.L_2283 - .L_2282)
.L_2282:
        /*0004*/ 	.word	0x0000007e


	//----- nvinfo : EIATTR_SW2861232_WAR
	.align		4
.L_2283:
        /*0008*/ 	.byte	0x01, 0x35
	.zero		2


	//----- nvinfo : EIATTR_PARAM_CBANK
	.align		4
        /*000c*/ 	.byte	0x04, 0x0a
        /*000e*/ 	.short	(.L_2285 - .L_2284)
	.align		4
.L_2284:
        /*0010*/ 	.word	index@(.nv.constant0.tvmgen_default_fused_squeeze_concatenate_10_kernel)
        /*0014*/ 	.short	0x0160
        /*0016*/ 	.short	0x0018


	//----- nvinfo : EIATTR_CBANK_PARAM_SIZE
	.align		4
.L_2285:
        /*0018*/ 	.byte	0x03, 0x19
        /*001a*/ 	.short	0x0018


	//----- nvinfo : EIATTR_KPARAM_INFO
	.align		4
        /*001c*/ 	.byte	0x04, 0x17
        /*001e*/ 	.short	(.L_2287 - .L_2286)
.L_2286:
        /*0020*/ 	.word	0x00000000
        /*0024*/ 	.short	0x0002
        /*0026*/ 	.short	0x0010
        /*0028*/ 	.byte	0x00, 0xf0, 0x21, 0x00


	//----- nvinfo : EIATTR_KPARAM_INFO
	.align		4
.L_2287:
        /*002c*/ 	.byte	0x04, 0x17
        /*002e*/ 	.short	(.L_2289 - .L_2288)
.L_2288:
        /*0030*/ 	.word	0x00000000
        /*0034*/ 	.short	0x0001
        /*0036*/ 	.short	0x0008
        /*0038*/ 	.byte	0x00, 0xf0, 0x21, 0x00


	//----- nvinfo : EIATTR_KPARAM_INFO
	.align		4
.L_2289:
        /*003c*/ 	.byte	0x04, 0x17
        /*003e*/ 	.short	(.L_2291 - .L_2290)
.L_2290:
        /*0040*/ 	.word	0x00000000
        /*0044*/ 	.short	0x0000
        /*0046*/ 	.short	0x0000
        /*0048*/ 	.byte	0x00, 0xf0, 0x21, 0x00


	//----- nvinfo : EIATTR_MAXREG_COUNT
	.align		4
.L_2291:
        /*004c*/ 	.byte	0x03, 0x1b
        /*004e*/ 	.short	0x00ff


	//----- nvinfo : EIATTR_EXIT_INSTR_OFFSETS
	.align		4
        /*0050*/ 	.byte	0x04, 0x1c
        /*0052*/ 	.short	(.L_2293 - .L_2292)


	//   ....[0]....
.L_2292:
        /*0054*/ 	.word	0x000000b0


	//----- nvinfo : EIATTR_MAX_THREADS
	.align		4
.L_2293:
        /*0058*/ 	.byte	0x04, 0x05
        /*005a*/ 	.short	(.L_2295 - .L_2294)
.L_2294:
        /*005c*/ 	.word	0x0000009c
        /*0060*/ 	.word	0x00000001
        /*0064*/ 	.word	0x00000001
.L_2295:


//--------------------- .nv.info.tvmgen_default_fused_transpose_split_kernel_18 --------------------------
	.section	.nv.info.tvmgen_default_fused_transpose_split_kernel_18,"",@"SHT_CUDA_INFO"
	.sectionflags	@""
	.align	4


	//----- nvinfo : EIATTR_CUDA_API_VERSION
	.align		4
        /*0000*/ 	.byte	0x04, 0x37
        /*0002*/ 	.short	(.L_2297 - .L_2296)
.L_2296:
        /*0004*/ 	.word	0x0000007e


	//----- nvinfo : EIATTR_SW2861232_WAR
	.align		4
.L_2297:
        /*0008*/ 	.byte	0x01, 0x35
	.zero		2


	//----- nvinfo : EIATTR_PARAM_CBANK
	.align		4
        /*000c*/ 	.byte	0x04, 0x0a
        /*000e*/ 	.short	(.L_2299 - .L_2298)
	.align		4
.L_2298:
        /*0010*/ 	.word	index@(.nv.constant0.tvmgen_default_fused_transpose_split_kernel_18)
        /*0014*/ 	.short	0x0160
        /*0016*/ 	.short	0x0010


	//----- nvinfo : EIATTR_CBANK_PARAM_SIZE
	.align		4
.L_2299:
        /*0018*/ 	.byte	0x03, 0x19
        /*001a*/ 	.short	0x0010


	//----- nvinfo : EIATTR_KPARAM_INFO
	.align		4
        /*001c*/ 	.byte	0x04, 0x17
        /*001e*/ 	.short	(.L_2301 - .L_2300)
.L_2300:
        /*0020*/ 	.word	0x00000000
        /*0024*/ 	.short	0x0001
        /*0026*/ 	.short	0x0008
        /*0028*/ 	.byte	0x00, 0xf0, 0x21, 0x00


	//----- nvinfo : EIATTR_KPARAM_INFO
	.align		4
.L_2301:
        /*002c*/ 	.byte	0x04, 0x17
        /*002e*/ 	.short	(.L_2303 - .L_2302)
.L_2302:
        /*0030*/ 	.word	0x00000000
        /*0034*/ 	.short	0x0000
        /*0036*/ 	.short	0x0000
        /*0038*/ 	.byte	0x00, 0xf0, 0x21, 0x00


	//----- nvinfo : EIATTR_MAXREG_COUNT
	.align		4
.L_2303:
        /*003c*/ 	.byte	0x03, 0x1b
        /*003e*/ 	.short	0x00ff


	//----- nvinfo : EIATTR_EXIT_INSTR_OFFSETS
	.align		4
        /*0040*/ 	.byte	0x04, 0x1c
        /*0042*/ 	.short	(.L_2305 - .L_2304)


	//   ....[0]....
.L_2304:
        /*0044*/ 	.word	0x00000080


	//----- nvinfo : EIATTR_MAX_THREADS
	.align		4
.L_2305:
        /*0048*/ 	.byte	0x04, 0x05
        /*004a*/ 	.short	(.L_2307 - .L_2306)
.L_2306:
        /*004c*/ 	.word	0x0000001c
        /*0050*/ 	.word	0x00000001
        /*0054*/ 	.word	0x00000001
.L_2307:


//--------------------- .nv.info.tvmgen_default_fused_split_kernel_2 --------------------------
	.section	.nv.info.tvmgen_default_fused_split_kernel_2,"",@"SHT_CUDA_INFO"
	.sectionflags	@""
	.align	4


	//----- nvinfo : EIATTR_CUDA_API_VERSION
	.align		4
        /*0000*/ 	.byte	0x04, 0x37
        /*0002*/ 	.short	(.L_2309 - .L_2308)
.L_2308:
        /*0004*/ 	.word	0x0000007e


	//----- nvinfo : EIATTR_SW2861232_WAR
	.align		4
.L_2309:
        /*0008*/ 	.byte	0x01, 0x35
	.zero		2


	//----- nvinfo : EIATTR_PARAM_CBANK
	.align		4
        /*000c*/ 	.byte	0x04, 0x0a
        /*000e*/ 	.short	(.L_2311 - .L_2310)
	.align		4
.L_2310:
        /*0010*/ 	.word	index@(.nv.constant0.tvmgen_default_fused_split_kernel_2)
        /*0014*/ 	.short	0x0160
        /*0016*/ 	.short	0x0010


	//----- nvinfo : EIATTR_CBANK_PARAM_SIZE
	.align		4
.L_2311:
        /*0018*/ 	.byte	0x03, 0x19
        /*001a*/ 	.short	0x0010


	//----- nvinfo : EIATTR_KPARAM_INFO
	.align		4
        /*001c*/ 	.byte	0x04, 0x17
        /*001e*/ 	.short	(.L_2313 - .L_2312)
.L_2312:
        /*0020*/ 	.word	0x00000000
        /*0024*/ 	.short	0x0001
        /*0026*/ 	.short	0x0008
        /*0028*/ 	.byte	0x00, 0xf0, 0x21, 0x00


	//----- nvinfo : EIATTR_KPARAM_INFO
	.align		4
.L_2313:
        /*002c*/ 	.byte	0x04, 0x17
        /*002e*/ 	.short	(.L_2315 - .L_2314)
.L_2314:
        /*0030*/ 	.word	0x00000000
        /*0034*/ 	.short	0x0000
        /*0036*/ 	.short	0x0000
        /*0038*/ 	.byte	0x00, 0xf0, 0x21, 0x00


	//----- nvinfo : EIATTR_MAXREG_COUNT
	.align		4
.L_2315:
        /*003c*/ 	.byte	0x03, 0x1b
        /*003e*/ 	.short	0x00ff


	//----- nvinfo : EIATTR_EXIT_INSTR_OFFSETS
	.align		4
        /*0040*/ 	.byte	0x04, 0x1c
        /*0042*/ 	.short	(.L_2317 - .L_2316)


	//   ....[0]....
.L_2316:
        /*0044*/ 	.word	0x00000080


	//----- nvinfo : EIATTR_MAX_THREADS
	.align		4
.L_2317:
        /*0048*/ 	.byte	0x04, 0x05
        /*004a*/ 	.short	(.L_2319 - .L_2318)
.L_2318:
        /*004c*/ 	.word	0x00000080
        /*0050*/ 	.word	0x00000001
        /*0054*/ 	.word	0x00000001
.L_2319:


//--------------------- .nv.info.tvmgen_default_fused_transpose_split_kernel_16 --------------------------
	.section	.nv.info.tvmgen_default_fused_transpose_split_kernel_16,"",@"SHT_CUDA_INFO"
	.sectionflags	@""
	.align	4


	//----- nvinfo : EIATTR_CUDA_API_VERSION
	.align		4
        /*0000*/ 	.byte	0x04, 0x37
        /*0002*/ 	.short	(.L_2321 - .L_2320)
.L_2320:
        /*0004*/ 	.word	0x0000007e


	//----- nvinfo : EIATTR_SW2861232_WAR
	.align		4
.L_2321:
        /*0008*/ 	.byte	0x01, 0x35
	.zero		2


	//----- nvinfo : EIATTR_PARAM_CBANK
	.align		4
        /*000c*/ 	.byte	0x04, 0x0a
        /*000e*/ 	.short	(.L_2323 - .L_2322)
	.align		4
.L_2322:
        /*0010*/ 	.word	index@(.nv.constant0.tvmgen_default_fused_transpose_split_kernel_16)
        /*0014*/ 	.short	0x0160
        /*0016*/ 	.short	0x0010


	//----- nvinfo : EIATTR_CBANK_PARAM_SIZE
	.align		4
.L_2323:
        /*0018*/ 	.byte	0x03, 0x19
        /*001a*/ 	.short	0x0010


	//----- nvinfo : EIATTR_KPARAM_INFO
	.align		4
        /*001c*/ 	.byte	0x04, 0x17
        /*001e*/ 	.short	(.L_2325 - .L_2324)
.L_2324:
        /*0020*/ 	.word	0x00000000
        /*0024*/ 	.short	0x0001
        /*0026*/ 	.short	0x0008
        /*0028*/ 	.byte	0x00, 0xf0, 0x21, 0x00


	//----- nvinfo : EIATTR_KPARAM_INFO
	.align		4
.L_2325:
        /*002c*/ 	.byte	0x04, 0x17
        /*002e*/ 	.short	(.L_2327 - .L_2326)
.L_2326:
        /*0030*/ 	.word	0x00000000
        /*0034*/ 	.short	0x0000
        /*0036*/ 	.short	0x0000
        /*0038*/ 	.byte	0x00, 0xf0, 0x21, 0x00


	//----- nvinfo : EIATTR_MAXREG_COUNT
	.align		4
.L_2327:
        /*003c*/ 	.byte	0x03, 0x1b
        /*003e*/ 	.short	0x00ff


	//----- nvinfo : EIATTR_EXIT_INSTR_OFFSETS
	.align		4
        /*0040*/ 	.byte	0x04, 0x1c
        /*0042*/ 	.short	(.L_2329 - .L_2328)


	//   ....[0]....
.L_2328:
        /*0044*/ 	.word	0x00000080


	//----- nvinfo : EIATTR_MAX_THREADS
	.align		4
.L_2329:
        /*0048*/ 	.byte	0x04, 0x05
        /*004a*/ 	.short	(.L_2331 - .L_2330)
.L_2330:
        /*004c*/ 	.word	0x0000001c
        /*0050*/ 	.word	0x00000001
        /*0054*/ 	.word	0x00000001
.L_2331:


//--------------------- .nv.info.tvmgen_default_fused_squeeze_concatenate_39_kernel --------------------------
	.section	.nv.info.tvmgen_default_fused_squeeze_concatenate_39_kernel,"",@"SHT_CUDA_INFO"
	.sectionflags	@""
	.align	4


	//----- nvinfo : EIATTR_CUDA_API_VERSION
	.align		4
        /*0000*/ 	.byte	0x04, 0x37
        /*0002*/ 	.short	(.L_2333 - .L_2332)
.L_2332:
        /*0004*/ 	.word	0x0000007e


	//----- nvinfo : EIATTR_SW2861232_WAR
	.align		4
.L_2333:
        /*0008*/ 	.byte	0x01, 0x35
	.zero		2


	//----- nvinfo : EIATTR_PARAM_CBANK
	.align		4
        /*000c*/ 	.byte	0x04, 0x0a
        /*000e*/ 	.short	(.L_2335 - .L_2334)
	.align		4
.L_2334:
        /*0010*/ 	.word	index@(.nv.constant0.tvmgen_default_fused_squeeze_concatenate_39_kernel)
        /*0014*/ 	.short	0x0160
        /*0016*/ 	.short	0x0018


	//----- nvinfo : EIATTR_CBANK_PARAM_SIZE
	.align		4
.L_2335:
        /*0018*/ 	.byte	0x03, 0x19
        /*001a*/ 	.short	0x0018


	//----- nvinfo : EIATTR_KPARAM_INFO
	.align		4
        /*001c*/ 	.byte	0x04, 0x17
        /*001e*/ 	.short	(.L_2337 - .L_2336)
.L_2336:
        /*0020*/ 	.word	0x00000000
        /*0024*/ 	.short	0x0002
        /*0026*/ 	.short	0x0010
        /*0028*/ 	.byte	0x00, 0xf0, 0x21, 0x00


	//----- nvinfo : EIATTR_KPARAM_INFO
	.align		4
.L_2337:
        /*002c*/ 	.byte	0x04, 0x17
        /*002e*/ 	.short	(.L_2339 - .L_2338)
.L_2338:
        /*0030*/ 	.word	0x00000000
        /*0034*/ 	.short	0x0001
        /*0036*/ 	.short	0x0008
        /*0038*/ 	.byte	0x00, 0xf0, 0x21, 0x00


	//----- nvinfo : EIATTR_KPARAM_INFO
	.align		4
.L_2339:
        /*003c*/ 	.byte	0x04, 0x17
        /*003e*/ 	.short	(.L_2341 - .L_2340)
.L_2340:
        /*0040*/ 	.word	0x00000000
        /*0044*/ 	.short	0x0000
        /*0046*/ 	.short	0x0000
        /*0048*/ 	.byte	0x00, 0xf0, 0x21, 0x00


	//----- nvinfo : EIATTR_MAXREG_COUNT
	.align		4
.L_2341:
        /*004c*/ 	.byte	0x03, 0x1b
        /*004e*/ 	.short	0x00ff


	//----- nvinfo : EIATTR_EXIT_INSTR_OFFSETS
	.align		4
        /*0050*/ 	.byte	0x04, 0x1c
        /*0052*/ 	.short	(.L_2343 - .L_2342)


	//   ....[0]....
.L_2342:
        /*0054*/ 	.word	0x000000b0


	//----- nvinfo : EIATTR_MAX_THREADS
	.align		4
.L_2343:
        /*0058*/ 	.byte	0x04, 0x05
        /*005a*/ 	.short	(.L_2345 - .L_2344)
.L_2344:
        /*005c*/ 	.word	0x00000100
        /*0060*/ 	.word	0x00000001
        /*0064*/ 	.word	0x00000001
.L_2345:


//--------------------- .nv.info.tvmgen_default_fused_squeeze_concatenate_47_kernel --------------------------
	.section	.nv.info.tvmgen_default_fused_squeeze_concatenate_47_kernel,"",@"SHT_CUDA_INFO"
	.sectionflags	@""
	.align	4


	//----- nvinfo : EIATTR_CUDA_API_VERSION
	.align		4
        /*0000*/ 	.byte	0x04, 0x37
        /*0002*/ 	.short	(.L_2347 - .L_2346)
.L_2346:
        /*0004*/ 	.word	0x0000007e


	//----- nvinfo : EIATTR_SW2861232_WAR
	.align		4
.L_2347:
        /*0008*/ 	.byte	0x01, 0x35
	.zero		2


	//----- nvinfo : EIATTR_PARAM_CBANK
	.align		4
        /*000c*/ 	.byte	0x04, 0x0a
        /*000e*/ 	.short	(.L_2349 - .L_2348)
	.align		4
.L_2348:
        /*0010*/ 	.word	index@(.nv.constant0.tvmgen_default_fused_squeeze_concatenate_47_kernel)
        /*0014*/ 	.short	0x0160
        /*0016*/ 	.short	0x0018


	//----- nvinfo : EIATTR_CBANK_PARAM_SIZE
	.align		4
.L_2349:
        /*0018*/ 	.byte	0x03, 0x19
        /*001a*/ 	.short	0x0018


	//----- nvinfo : EIATTR_KPARAM_INFO
	.align		4
        /*001c*/ 	.byte	0x04, 0x17
        /*001e*/ 	.short	(.L_2351 - .L_2350)
.L_2350:
        /*0020*/ 	.word	0x00000000
        /*0024*/ 	.short	0x0002
        /*0026*/ 	.short	0x0010
        /*0028*/ 	.byte	0x00, 0xf0, 0x21, 0x00


	//----- nvinfo : EIATTR_KPARAM_INFO
	.align		4
.L_2351:
        /*002c*/ 	.byte	0x04, 0x17
        /*002e*/ 	.short	(.L_2353 - .L_2352)
.L_2352:
        /*0030*/ 	.word	0x00000000
        /*0034*/ 	.short	0x0001
        /*0036*/ 	.short	0x0008
        /*0038*/ 	.byte	0x00, 0xf0, 0x21, 0x00


	//----- nvinfo : EIATTR_KPARAM_INFO
	.align		4
.L_2353:
        /*003c*/ 	.byte	0x04, 0x17
        /*003e*/ 	.short	(.L_2355 - .L_2354)
.L_2354:
        /*0040*/ 	.word	0x00000000
        /*0044*/ 	.short	0x0000
        /*0046*/ 	.short	0x0000
        /*0048*/ 	.byte	0x00, 0xf0, 0x21, 0x00


	//----- nvinfo : EIATTR_MAXREG_COUNT
	.align		4
.L_2355:
        /*004c*/ 	.byte	0x03, 0x1b
        /*004e*/ 	.short	0x00ff


	//----- nvinfo : EIATTR_EXIT_INSTR_OFFSETS
	.align		4
        /*0050*/ 	.byte	0x04, 0x1c
        /*0052*/ 	.short	(.L_2357 - .L_2356)


	//   ....[0]....
.L_2356:
        /*0054*/ 	.word	0x000000b0


	//----- nvinfo : EIATTR_MAX_THREADS
	.align		4
.L_2357:
        /*0058*/ 	.byte	0x04, 0x05
        /*005a*/ 	.short	(.L_2359 - .L_2358)
.L_2358:
        /*005c*/ 	.word	0x00000100
        /*0060*/ 	.word	0x00000001
        /*0064*/ 	.word	0x00000001
.L_2359:


//--------------------- .nv.callgraph             --------------------------
	.section	.nv.callgraph,"",@"SHT_CUDA_CALLGRAPH"
	.align	4
	.sectionentsize	8
	.align		4
        /*0000*/ 	.word	0x00000000
	.align		4
        /*0004*/ 	.word	0xffffffff
	.align		4
        /*0008*/ 	.word	0x00000000
	.align		4
        /*000c*/ 	.word	0xfffffffe
	.align		4
        /*0010*/ 	.word	0x00000000
	.align		4
        /*0014*/ 	.word	0xfffffffd
	.align		4
        /*0018*/ 	.word	0x00000000
	.align		4
        /*001c*/ 	.word	0xfffffffc


//--------------------- .nv.rel.action            --------------------------
	.section	.nv.rel.action,"",@"SHT_CUDA_RELOCINFO"
	.align	8
	.sectionentsize	8
        /*0000*/ 	.byte	0x73, 0x00, 0x00, 0x00, 0x00, 0x00, 0x00, 0x00, 0x00, 0x00, 0x00, 0x11, 0x25, 0x00, 0x05, 0x36


//--------------------- .nv.constant0.tvmgen_default_fused_squeeze_concatenate_14_kernel --------------------------
	.section	.nv.constant0.tvmgen_default_fused_squeeze_concatenate_14_kernel,"a",@progbits
	.sectionflags	@""
	.align	4
.nv.constant0.tvmgen_default_fused_squeeze_concatenate_14_kernel:
	.zero		376


//--------------------- .nv.constant0.tvmgen_default_fused_sigmoid_multiply_sigmoid_tanh_multiply_add_kernel --------------------------
	.section	.nv.constant0.tvmgen_default_fused_sigmoid_multiply_sigmoid_tanh_multiply_add_kernel,"a",@progbits
	.sectionflags	@""
	.align	4
.nv.constant0.tvmgen_default_fused_sigmoid_multiply_sigmoid_tanh_multiply_add_kernel:
	.zero		392


//--------------------- .nv.constant0.tvmgen_default_fused_split_sigmoid_sigmoid_multiply_sigmoid_tanh_multiply_add_tanh_multiply_sta_2bcd01aae566f75b__kernel_5 --------------------------
	.section	.nv.constant0.tvmgen_default_fused_split_sigmoid_sigmoid_multiply_sigmoid_tanh_multiply_add_tanh_multiply_sta_2bcd01aae566f75b__kernel_5,"a",@progbits
	.sectionflags	@""
	.align	4
.nv.constant0.tvmgen_default_fused_split_sigmoid_sigmoid_multiply_sigmoid_tanh_multiply_add_tanh_multiply_sta_2bcd01aae566f75b__kernel_5:
	.zero		368


//--------------------- .nv.constant0.tvmgen_default_fused_split_sigmoid_sigmoid_multiply_sigmoid_tanh_multiply_add_tanh_multiply_sta_2bcd01aae566f75b__kernel_24 --------------------------
	.section	.nv.constant0.tvmgen_default_fused_split_sigmoid_sigmoid_multiply_sigmoid_tanh_multiply_add_tanh_multiply_sta_2bcd01aae566f75b__kernel_24,"a",@progbits
	.sectionflags	@""
	.align	4
.nv.constant0.tvmgen_default_fused_split_sigmoid_sigmoid_multiply_sigmoid_tanh_multiply_add_tanh_multiply_sta_2bcd01aae566f75b__kernel_24:
	.zero		368


//--------------------- .nv.constant0.tvmgen_default_fused_squeeze_concatenate_38_kernel --------------------------
	.section	.nv.constant0.tvmgen_default_fused_squeeze_concatenate_38_kernel,"a",@progbits
	.sectionflags	@""
	.align	4
.nv.constant0.tvmgen_default_fused_squeeze_concatenate_38_kernel:
	.zero		376


//--------------------- .nv.constant0.tvmgen_default_fused_squeeze_concatenate_6_kernel --------------------------
	.section	.nv.constant0.tvmgen_default_fused_squeeze_concatenate_6_kernel,"a",@progbits
	.sectionflags	@""
	.align	4
.nv.constant0.tvmgen_default_fused_squeeze_concatenate_6_kernel:
	.zero		376


//--------------------- .nv.constant0.tvmgen_default_fused_squeeze_concatenate_41_kernel --------------------------
	.section	.nv.constant0.tvmgen_default_fused_squeeze_concatenate_41_kernel,"a",@progbits
	.sectionflags	@""
	.align	4
.nv.constant0.tvmgen_default_fused_squeeze_concatenate_41_kernel:
	.zero		376


//--------------------- .nv.constant0.tvmgen_default_fused_split_sigmoid_sigmoid_multiply_sigmoid_tanh_multiply_add_tanh_multiply_sta_2bcd01aae566f75b__kernel_14 --------------------------
	.section	.nv.constant0.tvmgen_default_fused_split_sigmoid_sigmoid_multiply_sigmoid_tanh_multiply_add_tanh_multiply_sta_2bcd01aae566f75b__kernel_14,"a",@progbits
	.sectionflags	@""
	.align	4
.nv.constant0.tvmgen_default_fused_split_sigmoid_sigmoid_multiply_sigmoid_tanh_multiply_add_tanh_multiply_sta_2bcd01aae566f75b__kernel_14:
	.zero		368


//--------------------- .nv.constant0.tvmgen_default_fused_transpose_split_kernel_7 --------------------------
	.section	.nv.constant0.tvmgen_default_fused_transpose_split_kernel_7,"a",@progbits
	.sectionflags	@""
	.align	4
.nv.constant0.tvmgen_default_fused_transpose_split_kernel_7:
	.zero		368


//--------------------- .nv.constant0.tvmgen_default_fused_squeeze_concatenate_28_kernel --------------------------
	.section	.nv.constant0.tvmgen_default_fused_squeeze_concatenate_28_kernel,"a",@progbits
	.sectionflags	@""
	.align	4
.nv.constant0.tvmgen_default_fused_squeeze_concatenate_28_kernel:
	.zero		376


//--------------------- .nv.constant0.tvmgen_default_fused_squeeze_concatenate_36_kernel --------------------------
	.section	.nv.constant0.tvmgen_default_fused_squeeze_concatenate_36_kernel,"a",@progbits
	.sectionflags	@""
	.align	4
.nv.constant0.tvmgen_default_fused_squeeze_concatenate_36_kernel:
	.zero		376


//--------------------- .nv.constant0.tvmgen_default_fused_transpose_split_kernel_9 --------------------------
	.section	.nv.constant0.tvmgen_default_fused_transpose_split_kernel_9,"a",@progbits
	.sectionflags	@""
	.align	4
.nv.constant0.tvmgen_default_fused_transpose_split_kernel_9:
	.zero		368


//--------------------- .nv.constant0.tvmgen_default_fused_squeeze_concatenate_21_kernel --------------------------
	.section	.nv.constant0.tvmgen_default_fused_squeeze_concatenate_21_kernel,"a",@progbits
	.sectionflags	@""
	.align	4
.nv.constant0.tvmgen_default_fused_squeeze_concatenate_21_kernel:
	.zero		376


//--------------------- .nv.constant0.tvmgen_default_fused_transpose_split_kernel_26 --------------------------
	.section	.nv.constant0.tvmgen_default_fused_transpose_split_kernel_26,"a",@progbits
	.sectionflags	@""
	.align	4
.nv.constant0.tvmgen_default_fused_transpose_split_kernel_26:
	.zero		368


//--------------------- .nv.constant0.tvmgen_default_fused_split_sigmoid_sigmoid_multiply_sigmoid_tanh_multiply_add_tanh_multiply_sta_2bcd01aae566f75b__kernel_6 --------------------------
	.section	.nv.constant0.tvmgen_default_fused_split_sigmoid_sigmoid_multiply_sigmoid_tanh_multiply_add_tanh_multiply_sta_2bcd01aae566f75b__kernel_6,"a",@progbits
	.sectionflags	@""
	.align	4
.nv.constant0.tvmgen_default_fused_split_sigmoid_sigmoid_multiply_sigmoid_tanh_multiply_add_tanh_multiply_sta_2bcd01aae566f75b__kernel_6:
	.zero		368


//--------------------- .nv.constant0.tvmgen_default_fused_nn_dense_add_1_kernel --------------------------
	.section	.nv.constant0.tvmgen_default_fused_nn_dense_add_1_kernel,"a",@progbits
	.sectionflags	@""
	.align	4
.nv.constant0.tvmgen_default_fused_nn_dense_add_1_kernel:
	.zero		384


//--------------------- .nv.constant0.tvmgen_default_fused_split_sigmoid_sigmoid_multiply_sigmoid_tanh_multiply_add_tanh_multiply_sta_4e0306112785fa15__kernel --------------------------
	.section	.nv.constant0.tvmgen_default_fused_split_sigmoid_sigmoid_multiply_sigmoid_tanh_multiply_add_tanh_multiply_sta_4e0306112785fa15__kernel,"a",@progbits
	.sectionflags	@""
	.align	4
.nv.constant0.tvmgen_default_fused_split_sigmoid_sigmoid_multiply_sigmoid_tanh_multiply_add_tanh_multiply_sta_4e0306112785fa15__kernel:
	.zero		376


//--------------------- .nv.constant0.tvmgen_default_fused_split_sigmoid_sigmoid_multiply_sigmoid_tanh_multiply_add_tanh_multiply_sta_2bcd01aae566f75b__kernel_7 --------------------------
	.section	.nv.constant0.tvmgen_default_fused_split_sigmoid_sigmoid_multiply_sigmoid_tanh_multiply_add_tanh_multiply_sta_2bcd01aae566f75b__kernel_7,"a",@progbits
	.sectionflags	@""
	.align	4
.nv.constant0.tvmgen_default_fused_split_sigmoid_sigmoid_multiply_sigmoid_tanh_multiply_add_tanh_multiply_sta_2bcd01aae566f75b__kernel_7:
	.zero		368


//--------------------- .nv.constant0.tvmgen_default_fused_split_kernel --------------------------
	.section	.nv.constant0.tvmgen_default_fused_split_kernel,"a",@progbits
	.sectionflags	@""
	.align	4
.nv.constant0.tvmgen_default_fused_split_kernel:
	.zero		368


//--------------------- .nv.constant0.tvmgen_default_fused_squeeze_concatenate_20_kernel --------------------------
	.section	.nv.constant0.tvmgen_default_fused_squeeze_concatenate_20_kernel,"a",@progbits
	.sectionflags	@""
	.align	4
.nv.constant0.tvmgen_default_fused_squeeze_concatenate_20_kernel:
	.zero		376


//--------------------- .nv.constant0.tvmgen_default_fused_squeeze_concatenate_18_kernel --------------------------
	.section	.nv.constant0.tvmgen_default_fused_squeeze_concatenate_18_kernel,"a",@progbits
	.sectionflags	@""
	.align	4
.nv.constant0.tvmgen_default_fused_squeeze_concatenate_18_kernel:
	.zero		376


//--------------------- .nv.constant0.tvmgen_default_fused_split_sigmoid_sigmoid_multiply_sigmoid_tanh_multiply_add_tanh_multiply_sta_2bcd01aae566f75b__kernel_27 --------------------------
	.section	.nv.constant0.tvmgen_default_fused_split_sigmoid_sigmoid_multiply_sigmoid_tanh_multiply_add_tanh_multiply_sta_2bcd01aae566f75b__kernel_27,"a",@progbits
	.sectionflags	@""
	.align	4
.nv.constant0.tvmgen_default_fused_split_sigmoid_sigmoid_multiply_sigmoid_tanh_multiply_add_tanh_multiply_sta_2bcd01aae566f75b__kernel_27:
	.zero		376


//--------------------- .nv.constant0.tvmgen_default_fused_transpose_split_kernel_2 --------------------------
	.section	.nv.constant0.tvmgen_default_fused_transpose_split_kernel_2,"a",@progbits
	.sectionflags	@""
	.align	4
.nv.constant0.tvmgen_default_fused_transpose_split_kernel_2:
	.zero		368


//--------------------- .nv.constant0.tvmgen_default_fused_squeeze_concatenate_26_kernel --------------------------
	.section	.nv.constant0.tvmgen_default_fused_squeeze_concatenate_26_kernel,"a",@progbits
	.sectionflags	@""
	.align	4
.nv.constant0.tvmgen_default_fused_squeeze_concatenate_26_kernel:
	.zero		376


//--------------------- .nv.constant0.tvmgen_default_fused_split_sigmoid_sigmoid_multiply_sigmoid_tanh_multiply_add_tanh_multiply_sta_2bcd01aae566f75b__kernel_25 --------------------------
	.section	.nv.constant0.tvmgen_default_fused_split_sigmoid_sigmoid_multiply_sigmoid_tanh_multiply_add_tanh_multiply_sta_2bcd01aae566f75b__kernel_25,"a",@progbits
	.sectionflags	@""
	.align	4
.nv.constant0.tvmgen_default_fused_split_sigmoid_sigmoid_multiply_sigmoid_tanh_multiply_add_tanh_multiply_sta_2bcd01aae566f75b__kernel_25:
	.zero		368


//--------------------- .nv.constant0.tvmgen_default_fused_transpose_split_kernel_4 --------------------------
	.section	.nv.constant0.tvmgen_default_fused_transpose_split_kernel_4,"a",@progbits
	.sectionflags	@""
	.align	4
.nv.constant0.tvmgen_default_fused_transpose_split_kernel_4:
	.zero		368


//--------------------- .nv.constant0.tvmgen_default_fused_squeeze_concatenate_49_kernel --------------------------
	.section	.nv.constant0.tvmgen_default_fused_squeeze_concatenate_49_kernel,"a",@progbits
	.sectionflags	@""
	.align	4
.nv.constant0.tvmgen_default_fused_squeeze_concatenate_49_kernel:
	.zero		376


//--------------------- .nv.constant0.tvmgen_default_fused_split_kernel_3 --------------------------
	.section	.nv.constant0.tvmgen_default_fused_split_kernel_3,"a",@progbits
	.sectionflags	@""
	.align	4
.nv.constant0.tvmgen_default_fused_split_kernel_3:
	.zero		368


//--------------------- .nv.constant0.tvmgen_default_fused_squeeze_concatenate_12_kernel --------------------------
	.section	.nv.constant0.tvmgen_default_fused_squeeze_concatenate_12_kernel,"a",@progbits
	.sectionflags	@""
	.align	4
.nv.constant0.tvmgen_default_fused_squeeze_concatenate_12_kernel:
	.zero		376


//--------------------- .nv.constant0.tvmgen_default_fused_squeeze_concatenate_32_kernel --------------------------
	.section	.nv.constant0.tvmgen_default_fused_squeeze_concatenate_32_kernel,"a",@progbits
	.sectionflags	@""
	.align	4
.nv.constant0.tvmgen_default_fused_squeeze_concatenate_32_kernel:
	.zero		376


//--------------------- .nv.constant0.tvmgen_default_fused_squeeze_concatenate_44_kernel --------------------------
	.section	.nv.constant0.tvmgen_default_fused_squeeze_concatenate_44_kernel,"a",@progbits
	.sectionflags	@""
	.align	4
.nv.constant0.tvmgen_default_fused_squeeze_concatenate_44_kernel:
	.zero		376


//--------------------- .nv.constant0.tvmgen_default_fused_squeeze_concatenate_19_kernel --------------------------
	.section	.nv.constant0.tvmgen_default_fused_squeeze_concatenate_19_kernel,"a",@progbits
	.sectionflags	@""
	.align	4
.nv.constant0.tvmgen_default_fused_squeeze_concatenate_19_kernel:
	.zero		376


//--------------------- .nv.constant0.tvmgen_default_fused_transpose_split_kernel --------------------------
	.section	.nv.constant0.tvmgen_default_fused_transpose_split_kernel,"a",@progbits
	.sectionflags	@""
	.align	4
.nv.constant0.tvmgen_default_fused_transpose_split_kernel:
	.zero		368


//--------------------- .nv.constant0.tvmgen_default_fused_sigmoid_tanh_multiply_kernel --------------------------
	.section	.nv.constant0.tvmgen_default_fused_sigmoid_tanh_multiply_kernel,"a",@progbits
	.sectionflags	@""
	.align	4
.nv.constant0.tvmgen_default_fused_sigmoid_tanh_multiply_kernel:
	.zero		376


//--------------------- .nv.constant0.tvmgen_default_fused_split_sigmoid_sigmoid_multiply_sigmoid_tanh_multiply_add_tanh_multiply_sta_2bcd01aae566f75b__kernel_11 --------------------------
	.section	.nv.constant0.tvmgen_default_fused_split_sigmoid_sigmoid_multiply_sigmoid_tanh_multiply_add_tanh_multiply_sta_2bcd01aae566f75b__kernel_11,"a",@progbits
	.sectionflags	@""
	.align	4
.nv.constant0.tvmgen_default_fused_split_sigmoid_sigmoid_multiply_sigmoid_tanh_multiply_add_tanh_multiply_sta_2bcd01aae566f75b__kernel_11:
	.zero		368


//--------------------- .nv.constant0.tvmgen_default_fused_squeeze_concatenate_29_kernel --------------------------
	.section	.nv.constant0.tvmgen_default_fused_squeeze_concatenate_29_kernel,"a",@progbits
	.sectionflags	@""
	.align	4
.nv.constant0.tvmgen_default_fused_squeeze_concatenate_29_kernel:
	.zero		376


//--------------------- .nv.constant0.tvmgen_default_fused_split_sigmoid_sigmoid_multiply_sigmoid_tanh_multiply_add_tanh_multiply_sta_2bcd01aae566f75b__kernel_3 --------------------------
	.section	.nv.constant0.tvmgen_default_fused_split_sigmoid_sigmoid_multiply_sigmoid_tanh_multiply_add_tanh_multiply_sta_2bcd01aae566f75b__kernel_3,"a",@progbits
	.sectionflags	@""
	.align	4
.nv.constant0.tvmgen_default_fused_split_sigmoid_sigmoid_multiply_sigmoid_tanh_multiply_add_tanh_multiply_sta_2bcd01aae566f75b__kernel_3:
	.zero		368


//--------------------- .nv.constant0.tvmgen_default_fused_transpose_split_kernel_22 --------------------------
	.section	.nv.constant0.tvmgen_default_fused_transpose_split_kernel_22,"a",@progbits
	.sectionflags	@""
	.align	4
.nv.constant0.tvmgen_default_fused_transpose_split_kernel_22:
	.zero		368


//--------------------- .nv.constant0.tvmgen_default_fused_squeeze_concatenate_7_kernel --------------------------
	.section	.nv.constant0.tvmgen_default_fused_squeeze_concatenate_7_kernel,"a",@progbits
	.sectionflags	@""
	.align	4
.nv.constant0.tvmgen_default_fused_squeeze_concatenate_7_kernel:
	.zero		376


//--------------------- .nv.constant0.tvmgen_default_fused_transpose_split_kernel_20 --------------------------
	.section	.nv.constant0.tvmgen_default_fused_transpose_split_kernel_20,"a",@progbits
	.sectionflags	@""
	.align	4
.nv.constant0.tvmgen_default_fused_transpose_split_kernel_20:
	.zero		368


//--------------------- .nv.constant0.tvmgen_default_fused_split_sigmoid_sigmoid_multiply_sigmoid_tanh_multiply_add_tanh_multiply_sta_2bcd01aae566f75b__kernel --------------------------
	.section	.nv.constant0.tvmgen_default_fused_split_sigmoid_sigmoid_multiply_sigmoid_tanh_multiply_add_tanh_multiply_sta_2bcd01aae566f75b__kernel,"a",@progbits
	.sectionflags	@""
	.align	4
.nv.constant0.tvmgen_default_fused_split_sigmoid_sigmoid_multiply_sigmoid_tanh_multiply_add_tanh_multiply_sta_2bcd01aae566f75b__kernel:
	.zero		368


//--------------------- .nv.constant0.tvmgen_default_fused_squeeze_concatenate_34_kernel --------------------------
	.section	.nv.constant0.tvmgen_default_fused_squeeze_concatenate_34_kernel,"a",@progbits
	.sectionflags	@""
	.align	4
.nv.constant0.tvmgen_default_fused_squeeze_concatenate_34_kernel:
	.zero		376


//--------------------- .nv.constant0.tvmgen_default_fused_squeeze_concatenate_35_kernel --------------------------
	.section	.nv.constant0.tvmgen_default_fused_squeeze_concatenate_35_kernel,"a",@progbits
	.sectionflags	@""
	.align	4
.nv.constant0.tvmgen_default_fused_squeeze_concatenate_35_kernel:
	.zero		376


//--------------------- .nv.constant0.tvmgen_default_fused_squeeze_concatenate_42_kernel --------------------------
	.section	.nv.constant0.tvmgen_default_fused_squeeze_concatenate_42_kernel,"a",@progbits
	.sectionflags	@""
	.align	4
.nv.constant0.tvmgen_default_fused_squeeze_concatenate_42_kernel:
	.zero		376


//--------------------- .nv.constant0.tvmgen_default_fused_squeeze_concatenate_4_kernel --------------------------
	.section	.nv.constant0.tvmgen_default_fused_squeeze_concatenate_4_kernel,"a",@progbits
	.sectionflags	@""
	.align	4
.nv.constant0.tvmgen_default_fused_squeeze_concatenate_4_kernel:
	.zero		376


//--------------------- .nv.constant0.tvmgen_default_fused_transpose_split_kernel_24 --------------------------
	.section	.nv.constant0.tvmgen_default_fused_transpose_split_kernel_24,"a",@progbits
	.sectionflags	@""
	.align	4
.nv.constant0.tvmgen_default_fused_transpose_split_kernel_24:
	.zero		368


//--------------------- .nv.constant0.tvmgen_default_fused_squeeze_concatenate_1_kernel --------------------------
	.section	.nv.constant0.tvmgen_default_fused_squeeze_concatenate_1_kernel,"a",@progbits
	.sectionflags	@""
	.align	4
.nv.constant0.tvmgen_default_fused_squeeze_concatenate_1_kernel:
	.zero		376


//--------------------- .nv.constant0.tvmgen_default_fused_split_sigmoid_sigmoid_multiply_sigmoid_tanh_multiply_add_tanh_multiply_sta_2bcd01aae566f75b__kernel_20 --------------------------
	.section	.nv.constant0.tvmgen_default_fused_split_sigmoid_sigmoid_multiply_sigmoid_tanh_multiply_add_tanh_multiply_sta_2bcd01aae566f75b__kernel_20,"a",@progbits
	.sectionflags	@""
	.align	4
.nv.constant0.tvmgen_default_fused_split_sigmoid_sigmoid_multiply_sigmoid_tanh_multiply_add_tanh_multiply_sta_2bcd01aae566f75b__kernel_20:
	.zero		368


//--------------------- .nv.constant0.tvmgen_default_fused_squeeze_concatenate_45_kernel --------------------------
	.section	.nv.constant0.tvmgen_default_fused_squeeze_concatenate_45_kernel,"a",@progbits
	.sectionflags	@""
	.align	4
.nv.constant0.tvmgen_default_fused_squeeze_concatenate_45_kernel:
	.zero		376


//--------------------- .nv.constant0.tvmgen_default_fused_transpose_split_kernel_19 --------------------------
	.section	.nv.constant0.tvmgen_default_fused_transpose_split_kernel_19,"a",@progbits
	.sectionflags	@""
	.align	4
.nv.constant0.tvmgen_default_fused_transpose_split_kernel_19:
	.zero		368


//--------------------- .nv.constant0.tvmgen_default_fused_squeeze_concatenate_51_kernel --------------------------
	.section	.nv.constant0.tvmgen_default_fused_squeeze_concatenate_51_kernel,"a",@progbits
	.sectionflags	@""
	.align	4
.nv.constant0.tvmgen_default_fused_squeeze_concatenate_51_kernel:
	.zero		376


//--------------------- .nv.constant0.tvmgen_default_fused_transpose_split_kernel_13 --------------------------
	.section	.nv.constant0.tvmgen_default_fused_transpose_split_kernel_13,"a",@progbits
	.sectionflags	@""
	.align	4
.nv.constant0.tvmgen_default_fused_transpose_split_kernel_13:
	.zero		368


//--------------------- .nv.constant0.tvmgen_default_fused_split_kernel_1 --------------------------
	.section	.nv.constant0.tvmgen_default_fused_split_kernel_1,"a",@progbits
	.sectionflags	@""
	.align	4
.nv.constant0.tvmgen_default_fused_split_kernel_1:
	.zero		368


//--------------------- .nv.constant0.tvmgen_default_fused_transpose_split_kernel_11 --------------------------
	.section	.nv.constant0.tvmgen_default_fused_transpose_split_kernel_11,"a",@progbits
	.sectionflags	@""
	.align	4
.nv.constant0.tvmgen_default_fused_transpose_split_kernel_11:
	.zero		368


//--------------------- .nv.constant0.tvmgen_default_fused_squeeze_concatenate_23_kernel --------------------------
	.section	.nv.constant0.tvmgen_default_fused_squeeze_concatenate_23_kernel,"a",@progbits
	.sectionflags	@""
	.align	4
.nv.constant0.tvmgen_default_fused_squeeze_concatenate_23_kernel:
	.zero		376


//--------------------- .nv.constant0.tvmgen_default_fused_split_sigmoid_sigmoid_multiply_sigmoid_tanh_multiply_add_tanh_multiply_sta_2bcd01aae566f75b__kernel_12 --------------------------
	.section	.nv.constant0.tvmgen_default_fused_split_sigmoid_sigmoid_multiply_sigmoid_tanh_multiply_add_tanh_multiply_sta_2bcd01aae566f75b__kernel_12,"a",@progbits
	.sectionflags	@""
	.align	4
.nv.constant0.tvmgen_default_fused_split_sigmoid_sigmoid_multiply_sigmoid_tanh_multiply_add_tanh_multiply_sta_2bcd01aae566f75b__kernel_12:
	.zero		368


//--------------------- .nv.constant0.tvmgen_default_fused_transpose_split_kernel_17 --------------------------
	.section	.nv.constant0.tvmgen_default_fused_transpose_split_kernel_17,"a",@progbits
	.sectionflags	@""
	.align	4
.nv.constant0.tvmgen_default_fused_transpose_split_kernel_17:
	.zero		368


//--------------------- .nv.constant0.tvmgen_default_fused_split_sigmoid_sigmoid_multiply_sigmoid_tanh_multiply_add_tanh_multiply_sta_2bcd01aae566f75b__kernel_15 --------------------------
	.section	.nv.constant0.tvmgen_default_fused_split_sigmoid_sigmoid_multiply_sigmoid_tanh_multiply_add_tanh_multiply_sta_2bcd01aae566f75b__kernel_15,"a",@progbits
	.sectionflags	@""
	.align	4
.nv.constant0.tvmgen_default_fused_split_sigmoid_sigmoid_multiply_sigmoid_tanh_multiply_add_tanh_multiply_sta_2bcd01aae566f75b__kernel_15:
	.zero		368


//--------------------- .nv.constant0.tvmgen_default_fused_transpose_split_kernel_15 --------------------------
	.section	.nv.constant0.tvmgen_default_fused_transpose_split_kernel_15,"a",@progbits
	.sectionflags	@""
	.align	4
.nv.constant0.tvmgen_default_fused_transpose_split_kernel_15:
	.zero		368


//--------------------- .nv.constant0.tvmgen_default_fused_squeeze_concatenate_33_kernel --------------------------
	.section	.nv.constant0.tvmgen_default_fused_squeeze_concatenate_33_kernel,"a",@progbits
	.sectionflags	@""
	.align	4
.nv.constant0.tvmgen_default_fused_squeeze_concatenate_33_kernel:
	.zero		376


//--------------------- .nv.constant0.tvmgen_default_fused_squeeze_concatenate_17_kernel --------------------------
	.section	.nv.constant0.tvmgen_default_fused_squeeze_concatenate_17_kernel,"a",@progbits
	.sectionflags	@""
	.align	4
.nv.constant0.tvmgen_default_fused_squeeze_concatenate_17_kernel:
	.zero		376


//--------------------- .nv.constant0.tvmgen_default_fused_squeeze_concatenate_16_kernel --------------------------
	.section	.nv.constant0.tvmgen_default_fused_squeeze_concatenate_16_kernel,"a",@progbits
	.sectionflags	@""
	.align	4
.nv.constant0.tvmgen_default_fused_squeeze_concatenate_16_kernel:
	.zero		376


//--------------------- .nv.constant0.tvmgen_default_fused_nn_dense_add_kernel --------------------------
	.section	.nv.constant0.tvmgen_default_fused_nn_dense_add_kernel,"a",@progbits
	.sectionflags	@""
	.align	4
.nv.constant0.tvmgen_default_fused_nn_dense_add_kernel:
	.zero		384


//--------------------- .nv.constant0.tvmgen_default_fused_transpose_split_kernel_10 --------------------------
	.section	.nv.constant0.tvmgen_default_fused_transpose_split_kernel_10,"a",@progbits
	.sectionflags	@""
	.align	4
.nv.constant0.tvmgen_default_fused_transpose_split_kernel_10:
	.zero		368


//--------------------- .nv.constant0.tvmgen_default_fused_squeeze_concatenate_13_kernel --------------------------
	.section	.nv.constant0.tvmgen_default_fused_squeeze_concatenate_13_kernel,"a",@progbits
	.sectionflags	@""
	.align	4
.nv.constant0.tvmgen_default_fused_squeeze_concatenate_13_kernel:
	.zero		376


//--------------------- .nv.constant0.tvmgen_default_fused_squeeze_concatenate_37_kernel --------------------------
	.section	.nv.constant0.tvmgen_default_fused_squeeze_concatenate_37_kernel,"a",@progbits
	.sectionflags	@""
	.align	4
.nv.constant0.tvmgen_default_fused_squeeze_concatenate_37_kernel:
	.zero		376


//--------------------- .nv.constant0.tvmgen_default_fused_squeeze_concatenate_22_kernel --------------------------
	.section	.nv.constant0.tvmgen_default_fused_squeeze_concatenate_22_kernel,"a",@progbits
	.sectionflags	@""
	.align	4
.nv.constant0.tvmgen_default_fused_squeeze_concatenate_22_kernel:
	.zero		376


//--------------------- .nv.constant0.tvmgen_default_fused_split_sigmoid_sigmoid_multiply_sigmoid_tanh_multiply_add_tanh_multiply_sta_2bcd01aae566f75b__kernel_21 --------------------------
	.section	.nv.constant0.tvmgen_default_fused_split_sigmoid_sigmoid_multiply_sigmoid_tanh_multiply_add_tanh_multiply_sta_2bcd01aae566f75b__kernel_21,"a",@progbits
	.sectionflags	@""
	.align	4
.nv.constant0.tvmgen_default_fused_split_sigmoid_sigmoid_multiply_sigmoid_tanh_multiply_add_tanh_multiply_sta_2bcd01aae566f75b__kernel_21:
	.zero		368


//--------------------- .nv.constant0.tvmgen_default_fused_transpose_split_kernel_6 --------------------------
	.section	.nv.constant0.tvmgen_default_fused_transpose_split_kernel_6,"a",@progbits
	.sectionflags	@""
	.align	4
.nv.constant0.tvmgen_default_fused_transpose_split_kernel_6:
	.zero		368


//--------------------- .nv.constant0.tvmgen_default_fused_transpose_split_kernel_8 --------------------------
	.section	.nv.constant0.tvmgen_default_fused_transpose_split_kernel_8,"a",@progbits
	.sectionflags	@""
	.align	4
.nv.constant0.tvmgen_default_fused_transpose_split_kernel_8:
	.zero		368


//--------------------- .nv.constant0.tvmgen_default_fused_squeeze_concatenate_2_kernel --------------------------
	.section	.nv.constant0.tvmgen_default_fused_squeeze_concatenate_2_kernel,"a",@progbits
	.sectionflags	@""
	.align	4
.nv.constant0.tvmgen_default_fused_squeeze_concatenate_2_kernel:
	.zero		376


//--------------------- .nv.constant0.tvmgen_default_fused_squeeze_concatenate_52_kernel --------------------------
	.section	.nv.constant0.tvmgen_default_fused_squeeze_concatenate_52_kernel,"a",@progbits
	.sectionflags	@""
	.align	4
.nv.constant0.tvmgen_default_fused_squeeze_concatenate_52_kernel:
	.zero		376


//--------------------- .nv.constant0.tvmgen_default_fused_transpose_split_kernel_27 --------------------------
	.section	.nv.constant0.tvmgen_default_fused_transpose_split_kernel_27,"a",@progbits
	.sectionflags	@""
	.align	4
.nv.constant0.tvmgen_default_fused_transpose_split_kernel_27:
	.zero		368


//--------------------- .nv.constant0.tvmgen_default_fused_split_sigmoid_sigmoid_multiply_sigmoid_tanh_multiply_add_tanh_multiply_sta_2bcd01aae566f75b__kernel_18 --------------------------
	.section	.nv.constant0.tvmgen_default_fused_split_sigmoid_sigmoid_multiply_sigmoid_tanh_multiply_add_tanh_multiply_sta_2bcd01aae566f75b__kernel_18,"a",@progbits
	.sectionflags	@""
	.align	4
.nv.constant0.tvmgen_default_fused_split_sigmoid_sigmoid_multiply_sigmoid_tanh_multiply_add_tanh_multiply_sta_2bcd01aae566f75b__kernel_18:
	.zero		368


//--------------------- .nv.constant0.tvmgen_default_fused_transpose_split_kernel_25 --------------------------
	.section	.nv.constant0.tvmgen_default_fused_transpose_split_kernel_25,"a",@progbits
	.sectionflags	@""
	.align	4
.nv.constant0.tvmgen_default_fused_transpose_split_kernel_25:
	.zero		368


//--------------------- .nv.constant0.tvmgen_default_fused_transpose_split_kernel_3 --------------------------
	.section	.nv.constant0.tvmgen_default_fused_transpose_split_kernel_3,"a",@progbits
	.sectionflags	@""
	.align	4
.nv.constant0.tvmgen_default_fused_transpose_split_kernel_3:
	.zero		368


//--------------------- .nv.constant0.tvmgen_default_fused_split_sigmoid_sigmoid_multiply_sigmoid_tanh_multiply_add_tanh_multiply_sta_2bcd01aae566f75b__kernel_26 --------------------------
	.section	.nv.constant0.tvmgen_default_fused_split_sigmoid_sigmoid_multiply_sigmoid_tanh_multiply_add_tanh_multiply_sta_2bcd01aae566f75b__kernel_26,"a",@progbits
	.sectionflags	@""
	.align	4
.nv.constant0.tvmgen_default_fused_split_sigmoid_sigmoid_multiply_sigmoid_tanh_multiply_add_tanh_multiply_sta_2bcd01aae566f75b__kernel_26:
	.zero		368


//--------------------- .nv.constant0.tvmgen_default_fused_split_sigmoid_sigmoid_multiply_sigmoid_tanh_multiply_add_tanh_multiply_sta_2bcd01aae566f75b__kernel_9 --------------------------
	.section	.nv.constant0.tvmgen_default_fused_split_sigmoid_sigmoid_multiply_sigmoid_tanh_multiply_add_tanh_multiply_sta_2bcd01aae566f75b__kernel_9,"a",@progbits
	.sectionflags	@""
	.align	4
.nv.constant0.tvmgen_default_fused_split_sigmoid_sigmoid_multiply_sigmoid_tanh_multiply_add_tanh_multiply_sta_2bcd01aae566f75b__kernel_9:
	.zero		368


//--------------------- .nv.constant0.tvmgen_default_fused_squeeze_concatenate_11_kernel --------------------------
	.section	.nv.constant0.tvmgen_default_fused_squeeze_concatenate_11_kernel,"a",@progbits
	.sectionflags	@""
	.align	4
.nv.constant0.tvmgen_default_fused_squeeze_concatenate_11_kernel:
	.zero		376


//--------------------- .nv.constant0.tvmgen_default_fused_squeeze_concatenate_15_kernel --------------------------
	.section	.nv.constant0.tvmgen_default_fused_squeeze_concatenate_15_kernel,"a",@progbits
	.sectionflags	@""
	.align	4
.nv.constant0.tvmgen_default_fused_squeeze_concatenate_15_kernel:
	.zero		376


//--------------------- .nv.constant0.tvmgen_default_fused_transpose_split_kernel_5 --------------------------
	.section	.nv.constant0.tvmgen_default_fused_transpose_split_kernel_5,"a",@progbits
	.sectionflags	@""
	.align	4
.nv.constant0.tvmgen_default_fused_transpose_split_kernel_5:
	.zero		368


//--------------------- .nv.constant0.tvmgen_default_fused_squeeze_concatenate_46_kernel --------------------------
	.section	.nv.constant0.tvmgen_default_fused_squeeze_concatenate_46_kernel,"a",@progbits
	.sectionflags	@""
	.align	4
.nv.constant0.tvmgen_default_fused_squeeze_concatenate_46_kernel:
	.zero		376


//--------------------- .nv.constant0.tvmgen_default_fused_squeeze_concatenate_5_kernel --------------------------
	.section	.nv.constant0.tvmgen_default_fused_squeeze_concatenate_5_kernel,"a",@progbits
	.sectionflags	@""
	.align	4
.nv.constant0.tvmgen_default_fused_squeeze_concatenate_5_kernel:
	.zero		376


//--------------------- .nv.constant0.tvmgen_default_fused_squeeze_concatenate_50_kernel --------------------------
	.section	.nv.constant0.tvmgen_default_fused_squeeze_concatenate_50_kernel,"a",@progbits
	.sectionflags	@""
	.align	4
.nv.constant0.tvmgen_default_fused_squeeze_concatenate_50_kernel:
	.zero		376


//--------------------- .nv.constant0.tvmgen_default_fused_split_sigmoid_sigmoid_multiply_sigmoid_tanh_multiply_add_tanh_multiply_sta_2bcd01aae566f75b__kernel_17 --------------------------
	.section	.nv.constant0.tvmgen_default_fused_split_sigmoid_sigmoid_multiply_sigmoid_tanh_multiply_add_tanh_multiply_sta_2bcd01aae566f75b__kernel_17,"a",@progbits
	.sectionflags	@""
	.align	4
.nv.constant0.tvmgen_default_fused_split_sigmoid_sigmoid_multiply_sigmoid_tanh_multiply_add_tanh_multiply_sta_2bcd01aae566f75b__kernel_17:
	.zero		368


//--------------------- .nv.constant0.tvmgen_default_fused_squeeze_concatenate_40_kernel --------------------------
	.section	.nv.constant0.tvmgen_default_fused_squeeze_concatenate_40_kernel,"a",@progbits
	.sectionflags	@""
	.align	4
.nv.constant0.tvmgen_default_fused_squeeze_concatenate_40_kernel:
	.zero		376


//--------------------- .nv.constant0.tvmgen_default_fused_squeeze_concatenate_8_kernel --------------------------
	.section	.nv.constant0.tvmgen_default_fused_squeeze_concatenate_8_kernel,"a",@progbits
	.sectionflags	@""
	.align	4
.nv.constant0.tvmgen_default_fused_squeeze_concatenate_8_kernel:
	.zero		376


//--------------------- .nv.constant0.tvmgen_default_fused_squeeze_concatenate_48_kernel --------------------------
	.section	.nv.constant0.tvmgen_default_fused_squeeze_concatenate_48_kernel,"a",@progbits
	.sectionflags	@""
	.align	4
.nv.constant0.tvmgen_default_fused_squeeze_concatenate_48_kernel:
	.zero		376


//--------------------- .nv.constant0.tvmgen_default_fused_split_sigmoid_sigmoid_multiply_sigmoid_tanh_multiply_add_tanh_multiply_sta_2bcd01aae566f75b__kernel_22 --------------------------
	.section	.nv.constant0.tvmgen_default_fused_split_sigmoid_sigmoid_multiply_sigmoid_tanh_multiply_add_tanh_multiply_sta_2bcd01aae566f75b__kernel_22,"a",@progbits
	.sectionflags	@""
	.align	4
.nv.constant0.tvmgen_default_fused_split_sigmoid_sigmoid_multiply_sigmoid_tanh_multiply_add_tanh_multiply_sta_2bcd01aae566f75b__kernel_22:
	.zero		368


//--------------------- .nv.constant0.tvmgen_default_fused_split_sigmoid_sigmoid_multiply_sigmoid_tanh_multiply_add_tanh_multiply_sta_2bcd01aae566f75b__kernel_23 --------------------------
	.section	.nv.constant0.tvmgen_default_fused_split_sigmoid_sigmoid_multiply_sigmoid_tanh_multiply_add_tanh_multiply_sta_2bcd01aae566f75b__kernel_23,"a",@progbits
	.sectionflags	@""
	.align	4
.nv.constant0.tvmgen_default_fused_split_sigmoid_sigmoid_multiply_sigmoid_tanh_multiply_add_tanh_multiply_sta_2bcd01aae566f75b__kernel_23:
	.zero		368


//--------------------- .nv.constant0.tvmgen_default_fused_nn_dense_add_2_kernel --------------------------
	.section	.nv.constant0.tvmgen_default_fused_nn_dense_add_2_kernel,"a",@progbits
	.sectionflags	@""
	.align	4
.nv.constant0.tvmgen_default_fused_nn_dense_add_2_kernel:
	.zero		384


//--------------------- .nv.constant0.tvmgen_default_fused_squeeze_concatenate_3_kernel --------------------------
	.section	.nv.constant0.tvmgen_default_fused_squeeze_concatenate_3_kernel,"a",@progbits
	.sectionflags	@""
	.align	4
.nv.constant0.tvmgen_default_fused_squeeze_concatenate_3_kernel:
	.zero		376


//--------------------- .nv.constant0.tvmgen_default_fused_squeeze_concatenate_25_kernel --------------------------
	.section	.nv.constant0.tvmgen_default_fused_squeeze_concatenate_25_kernel,"a",@progbits
	.sectionflags	@""
	.align	4
.nv.constant0.tvmgen_default_fused_squeeze_concatenate_25_kernel:
	.zero		376


//--------------------- .nv.constant0.tvmgen_default_fused_squeeze_concatenate_30_kernel --------------------------
	.section	.nv.constant0.tvmgen_default_fused_squeeze_concatenate_30_kernel,"a",@progbits
	.sectionflags	@""
	.align	4
.nv.constant0.tvmgen_default_fused_squeeze_concatenate_30_kernel:
	.zero		376


//--------------------- .nv.constant0.tvmgen_default_fused_transpose_split_kernel_23 --------------------------
	.section	.nv.constant0.tvmgen_default_fused_transpose_split_kernel_23,"a",@progbits
	.sectionflags	@""
	.align	4
.nv.constant0.tvmgen_default_fused_transpose_split_kernel_23:
	.zero		368


//--------------------- .nv.constant0.tvmgen_default_fused_split_sigmoid_sigmoid_multiply_sigmoid_tanh_multiply_add_tanh_multiply_sta_2bcd01aae566f75b__kernel_19 --------------------------
	.section	.nv.constant0.tvmgen_default_fused_split_sigmoid_sigmoid_multiply_sigmoid_tanh_multiply_add_tanh_multiply_sta_2bcd01aae566f75b__kernel_19,"a",@progbits
	.sectionflags	@""
	.align	4
.nv.constant0.tvmgen_default_fused_split_sigmoid_sigmoid_multiply_sigmoid_tanh_multiply_add_tanh_multiply_sta_2bcd01aae566f75b__kernel_19:
	.zero		368


//--------------------- .nv.constant0.tvmgen_default_fused_squeeze_concatenate_kernel --------------------------
	.section	.nv.constant0.tvmgen_default_fused_squeeze_concatenate_kernel,"a",@progbits
	.sectionflags	@""
	.align	4
.nv.constant0.tvmgen_default_fused_squeeze_concatenate_kernel:
	.zero		376


//--------------------- .nv.constant0.tvmgen_default_fused_transpose_split_kernel_21 --------------------------
	.section	.nv.constant0.tvmgen_default_fused_transpose_split_kernel_21,"a",@progbits
	.sectionflags	@""
	.align	4
.nv.constant0.tvmgen_default_fused_transpose_split_kernel_21:
	.zero		368


//--------------------- .nv.constant0.tvmgen_default_fused_split_sigmoid_sigmoid_multiply_sigmoid_tanh_multiply_add_tanh_multiply_sta_2bcd01aae566f75b__kernel_10 --------------------------
	.section	.nv.constant0.tvmgen_default_fused_split_sigmoid_sigmoid_multiply_sigmoid_tanh_multiply_add_tanh_multiply_sta_2bcd01aae566f75b__kernel_10,"a",@progbits
	.sectionflags	@""
	.align	4
.nv.constant0.tvmgen_default_fused_split_sigmoid_sigmoid_multiply_sigmoid_tanh_multiply_add_tanh_multiply_sta_2bcd01aae566f75b__kernel_10:
	.zero		368


//--------------------- .nv.constant0.tvmgen_default_fused_split_sigmoid_sigmoid_multiply_sigmoid_tanh_multiply_add_tanh_multiply_sta_2bcd01aae566f75b__kernel_8 --------------------------
	.section	.nv.constant0.tvmgen_default_fused_split_sigmoid_sigmoid_multiply_sigmoid_tanh_multiply_add_tanh_multiply_sta_2bcd01aae566f75b__kernel_8,"a",@progbits
	.sectionflags	@""
	.align	4
.nv.constant0.tvmgen_default_fused_split_sigmoid_sigmoid_multiply_sigmoid_tanh_multiply_add_tanh_multiply_sta_2bcd01aae566f75b__kernel_8:
	.zero		368


//--------------------- .nv.constant0.tvmgen_default_fused_squeeze_concatenate_55_kernel --------------------------
	.section	.nv.constant0.tvmgen_default_fused_squeeze_concatenate_55_kernel,"a",@progbits
	.sectionflags	@""
	.align	4
.nv.constant0.tvmgen_default_fused_squeeze_concatenate_55_kernel:
	.zero		376


//--------------------- .nv.constant0.tvmgen_default_fused_transpose_split_kernel_14 --------------------------
	.section	.nv.constant0.tvmgen_default_fused_transpose_split_kernel_14,"a",@progbits
	.sectionflags	@""
	.align	4
.nv.constant0.tvmgen_default_fused_transpose_split_kernel_14:
	.zero		368


//--------------------- .nv.constant0.tvmgen_default_fused_squeeze_concatenate_54_kernel --------------------------
	.section	.nv.constant0.tvmgen_default_fused_squeeze_concatenate_54_kernel,"a",@progbits
	.sectionflags	@""
	.align	4
.nv.constant0.tvmgen_default_fused_squeeze_concatenate_54_kernel:
	.zero		376


//--------------------- .nv.constant0.tvmgen_default_fused_squeeze_concatenate_24_kernel --------------------------
	.section	.nv.constant0.tvmgen_default_fused_squeeze_concatenate_24_kernel,"a",@progbits
	.sectionflags	@""
	.align	4
.nv.constant0.tvmgen_default_fused_squeeze_concatenate_24_kernel:
	.zero		376


//--------------------- .nv.constant0.tvmgen_default_fused_split_sigmoid_sigmoid_multiply_sigmoid_tanh_multiply_add_tanh_multiply_sta_2bcd01aae566f75b__kernel_2 --------------------------
	.section	.nv.constant0.tvmgen_default_fused_split_sigmoid_sigmoid_multiply_sigmoid_tanh_multiply_add_tanh_multiply_sta_2bcd01aae566f75b__kernel_2,"a",@progbits
	.sectionflags	@""
	.align	4
.nv.constant0.tvmgen_default_fused_split_sigmoid_sigmoid_multiply_sigmoid_tanh_multiply_add_tanh_multiply_sta_2bcd01aae566f75b__kernel_2:
	.zero		368


//--------------------- .nv.constant0.tvmgen_default_fused_split_sigmoid_sigmoid_multiply_sigmoid_tanh_multiply_add_tanh_multiply_sta_2bcd01aae566f75b__kernel_1 --------------------------
	.section	.nv.constant0.tvmgen_default_fused_split_sigmoid_sigmoid_multiply_sigmoid_tanh_multiply_add_tanh_multiply_sta_2bcd01aae566f75b__kernel_1,"a",@progbits
	.sectionflags	@""
	.align	4
.nv.constant0.tvmgen_default_fused_split_sigmoid_sigmoid_multiply_sigmoid_tanh_multiply_add_tanh_multiply_sta_2bcd01aae566f75b__kernel_1:
	.zero		368


//--------------------- .nv.constant0.tvmgen_default_fused_transpose_split_kernel_1 --------------------------
	.section	.nv.constant0.tvmgen_default_fused_transpose_split_kernel_1,"a",@progbits
	.sectionflags	@""
	.align	4
.nv.constant0.tvmgen_default_fused_transpose_split_kernel_1:
	.zero		368


//--------------------- .nv.constant0.tvmgen_default_fused_squeeze_concatenate_43_kernel --------------------------
	.section	.nv.constant0.tvmgen_default_fused_squeeze_concatenate_43_kernel,"a",@progbits
	.sectionflags	@""
	.align	4
.nv.constant0.tvmgen_default_fused_squeeze_concatenate_43_kernel:
	.zero		376


//--------------------- .nv.constant0.tvmgen_default_fused_squeeze_concatenate_31_kernel --------------------------
	.section	.nv.constant0.tvmgen_default_fused_squeeze_concatenate_31_kernel,"a",@progbits
	.sectionflags	@""
	.align	4
.nv.constant0.tvmgen_default_fused_squeeze_concatenate_31_kernel:
	.zero		376


//--------------------- .nv.constant0.tvmgen_default_fused_split_sigmoid_sigmoid_multiply_sigmoid_tanh_multiply_add_tanh_multiply_sta_2bcd01aae566f75b__kernel_13 --------------------------
	.section	.nv.constant0.tvmgen_default_fused_split_sigmoid_sigmoid_multiply_sigmoid_tanh_multiply_add_tanh_multiply_sta_2bcd01aae566f75b__kernel_13,"a",@progbits
	.sectionflags	@""
	.align	4
.nv.constant0.tvmgen_default_fused_split_sigmoid_sigmoid_multiply_sigmoid_tanh_multiply_add_tanh_multiply_sta_2bcd01aae566f75b__kernel_13:
	.zero		368


//--------------------- .nv.constant0.tvmgen_default_fused_squeeze_concatenate_53_kernel --------------------------
	.section	.nv.constant0.tvmgen_default_fused_squeeze_concatenate_53_kernel,"a",@progbits
	.sectionflags	@""
	.align	4
.nv.constant0.tvmgen_default_fused_squeeze_concatenate_53_kernel:
	.zero		376


//--------------------- .nv.constant0.tvmgen_default_fused_split_sigmoid_sigmoid_multiply_sigmoid_tanh_multiply_add_tanh_multiply_sta_2bcd01aae566f75b__kernel_16 --------------------------
	.section	.nv.constant0.tvmgen_default_fused_split_sigmoid_sigmoid_multiply_sigmoid_tanh_multiply_add_tanh_multiply_sta_2bcd01aae566f75b__kernel_16,"a",@progbits
	.sectionflags	@""
	.align	4
.nv.constant0.tvmgen_default_fused_split_sigmoid_sigmoid_multiply_sigmoid_tanh_multiply_add_tanh_multiply_sta_2bcd01aae566f75b__kernel_16:
	.zero		368


//--------------------- .nv.constant0.tvmgen_default_fused_squeeze_concatenate_9_kernel --------------------------
	.section	.nv.constant0.tvmgen_default_fused_squeeze_concatenate_9_kernel,"a",@progbits
	.sectionflags	@""
	.align	4
.nv.constant0.tvmgen_default_fused_squeeze_concatenate_9_kernel:
	.zero		376


//--------------------- .nv.constant0.tvmgen_default_fused_split_sigmoid_sigmoid_multiply_sigmoid_tanh_multiply_add_tanh_multiply_sta_2bcd01aae566f75b__kernel_4 --------------------------
	.section	.nv.constant0.tvmgen_default_fused_split_sigmoid_sigmoid_multiply_sigmoid_tanh_multiply_add_tanh_multiply_sta_2bcd01aae566f75b__kernel_4,"a",@progbits
	.sectionflags	@""
	.align	4
.nv.constant0.tvmgen_default_fused_split_sigmoid_sigmoid_multiply_sigmoid_tanh_multiply_add_tanh_multiply_sta_2bcd01aae566f75b__kernel_4:
	.zero		368


//--------------------- .nv.constant0.tvmgen_default_fused_transpose_split_kernel_12 --------------------------
	.section	.nv.constant0.tvmgen_default_fused_transpose_split_kernel_12,"a",@progbits
	.sectionflags	@""
	.align	4
.nv.constant0.tvmgen_default_fused_transpose_split_kernel_12:
	.zero		368


//--------------------- .nv.constant0.tvmgen_default_fused_squeeze_concatenate_27_kernel --------------------------
	.section	.nv.constant0.tvmgen_default_fused_squeeze_concatenate_27_kernel,"a",@progbits
	.sectionflags	@""
	.align	4
.nv.constant0.tvmgen_default_fused_squeeze_concatenate_27_kernel:
	.zero		376


//--------------------- .nv.constant0.tvmgen_default_fused_squeeze_concatenate_10_kernel --------------------------
	.section	.nv.constant0.tvmgen_default_fused_squeeze_concatenate_10_kernel,"a",@progbits
	.sectionflags	@""
	.align	4
.nv.constant0.tvmgen_default_fused_squeeze_concatenate_10_kernel:
	.zero		376


//--------------------- .nv.constant0.tvmgen_default_fused_transpose_split_kernel_18 --------------------------
	.section	.nv.constant0.tvmgen_default_fused_transpose_split_kernel_18,"a",@progbits
	.sectionflags	@""
	.align	4
.nv.constant0.tvmgen_default_fused_transpose_split_kernel_18:
	.zero		368


//--------------------- .nv.constant0.tvmgen_default_fused_split_kernel_2 --------------------------
	.section	.nv.constant0.tvmgen_default_fused_split_kernel_2,"a",@progbits
	.sectionflags	@""
	.align	4
.nv.constant0.tvmgen_default_fused_split_kernel_2:
	.zero		368


//--------------------- .nv.constant0.tvmgen_default_fused_transpose_split_kernel_16 --------------------------
	.section	.nv.constant0.tvmgen_default_fused_transpose_split_kernel_16,"a",@progbits
	.sectionflags	@""
	.align	4
.nv.constant0.tvmgen_default_fused_transpose_split_kernel_16:
	.zero		368


//--------------------- .nv.constant0.tvmgen_default_fused_squeeze_concatenate_39_kernel --------------------------
	.section	.nv.constant0.tvmgen_default_fused_squeeze_concatenate_39_kernel,"a",@progbits
	.sectionflags	@""
	.align	4
.nv.constant0.tvmgen_default_fused_squeeze_concatenate_39_kernel:
	.zero		376


//--------------------- .nv.constant0.tvmgen_default_fused_squeeze_concatenate_47_kernel --------------------------
	.section	.nv.constant0.tvmgen_default_fused_squeeze_concatenate_47_kernel,"a",@progbits
	.sectionflags	@""
	.align	4
.nv.constant0.tvmgen_default_fused_squeeze_concatenate_47_kernel:
	.zero		376


//--------------------- .text.tvmgen_default_fused_squeeze_concatenate_14_kernel --------------------------
	.section	.text.tvmgen_default_fused_squeeze_concatenate_14_kernel,"ax",@progbits
	.sectioninfo	@"SHI_REGISTERS=8"
	.align	128
        .global         tvmgen_default_fused_squeeze_concatenate_14_kernel
        .type           tvmgen_default_fused_squeeze_concatenate_14_kernel,@function
        .size           tvmgen_default_fused_squeeze_concatenate_14_kernel,(.L_x_175 - tvmgen_default_fused_squeeze_concatenate_14_kernel)
        .other          tvmgen_default_fused_squeeze_concatenate_14_kernel,@"STO_CUDA_ENTRY STV_DEFAULT"
tvmgen_default_fused_squeeze_concatenate_14_kernel:
.text.tvmgen_default_fused_squeeze_concatenate_14_kernel:
[----:B------:R-:W-:Y:S02]  /*0000*/  MOV R1, c[0x0][0x28] ;  /* 0x00000a0000017a02 */ /* 0x000fe40000000f00 */
[----:B------:R-:W0:Y:S01]  /*0010*/  S2R R4, SR_TID.X ;  /* 0x0000000000047919 */ /* 0x000e220000002100 */
[----:B------:R-:W-:Y:S01]  /*0020*/  MOV R5, 0x4 ;  /* 0x0000000400057802 */ /* 0x000fe20000000f00 */
[----:B------:R-:W-:Y:S01]  /*0030*/  ULDC.64 UR4, c[0x0][0x118] ;  /* 0x0000460000047ab9 */ /* 0x000fe20000000a00 */
[----:B0-----:R-:W-:-:S13]  /*0040*/  ISETP.GT.AND P0, PT, R4, 0x1b, PT ;  /* 0x0000001b0400780c */ /* 0x001fda0003f04270 */
[C---:B------:R-:W-:Y:S01]  /*0050*/  @P0 IADD3 R0, R4.reuse, -0x1c, RZ ;  /* 0xffffffe404000810 */ /* 0x040fe20007ffe0ff */
[----:B------:R-:W-:-:S04]  /*0060*/  @!P0 IMAD.WIDE R2, R4, R5, c[0x0][0x168] ;  /* 0x00005a0004028625 */ /* 0x000fc800078e0205 */
[----:B------:R-:W-:-:S06]  /*0070*/  @P0 IMAD.WIDE R2, R0, R5, c[0x0][0x170] ;  /* 0x00005c0000020625 */ /* 0x000fcc00078e0205 */
[----:B------:R-:W2:Y:S01]  /*0080*/  LDG.E.CONSTANT R3, [R2.64] ;  /* 0x0000000402037981 */ /* 0x000ea2000c1e9900 */
[----:B------:R-:W-:-:S05]  /*0090*/  IMAD.WIDE R4, R4, R5, c[0x0][0x160] ;  /* 0x0000580004047625 */ /* 0x000fca00078e0205 */
[----:B--2---:R-:W-:Y:S01]  /*00a0*/  STG.E [R4.64], R3 ;  /* 0x0000000304007986 */ /* 0x004fe2000c101904 */
[----:B------:R-:W-:Y:S05]  /*00b0*/  EXIT ;  /* 0x000000000000794d */ /* 0x000fea0003800000 */
.L_x_0:
[----:B------:R-:W-:-:S00]  /*00c0*/  BRA `(.L_x_0) ;  /* 0xfffffff000007947 */ /* 0x000fc0000383ffff */
[----:B------:R-:W-:-:S00]  /*00d0*/  NOP ;  /* 0x0000000000007918 */ /* 0x000fc00000000000 */
        /* <DEDUP_REMOVED lines=10> */
.L_x_175:


//--------------------- .text.tvmgen_default_fused_sigmoid_multiply_sigmoid_tanh_multiply_add_kernel --------------------------
	.section	.text.tvmgen_default_fused_sigmoid_multiply_sigmoid_tanh_multiply_add_kernel,"ax",@progbits
	.sectioninfo	@"SHI_REGISTERS=18"
	.align	128
        .global         tvmgen_default_fused_sigmoid_multiply_sigmoid_tanh_multiply_add_kernel
        .type           tvmgen_default_fused_sigmoid_multiply_sigmoid_tanh_multiply_add_kernel,@function
        .size           tvmgen_default_fused_sigmoid_multiply_sigmoid_tanh_multiply_add_kernel,(.L_x_171 - tvmgen_default_fused_sigmoid_multiply_sigmoid_tanh_multiply_add_kernel)
        .other          tvmgen_default_fused_sigmoid_multiply_sigmoid_tanh_multiply_add_kernel,@"STO_CUDA_ENTRY STV_DEFAULT"
tvmgen_default_fused_sigmoid_multiply_sigmoid_tanh_multiply_add_kernel:
.text.tvmgen_default_fused_sigmoid_multiply_sigmoid_tanh_multiply_add_kernel:
[----:B------:R-:W-:Y:S02]  /*0000*/  IMAD.MOV.U32 R1, RZ, RZ, c[0x0][0x28] ;  /* 0x00000a00ff017624 */ /* 0x000fe400078e00ff */
[----:B------:R-:W0:Y:S01]  /*0010*/  S2R R3, SR_TID.X ;  /* 0x0000000000037919 */ /* 0x000e220000002100 */
[----:B------:R-:W-:Y:S01]  /*0020*/  MOV R8, 0x4 ;  /* 0x0000000400087802 */ /* 0x000fe20000000f00 */
[----:B------:R-:W-:-:S04]  /*0030*/  ULDC.64 UR4, c[0x0][0x118] ;  /* 0x0000460000047ab9 */ /* 0x000fc80000000a00 */
[----:B0-----:R-:W-:-:S04]  /*0040*/  IMAD.WIDE R12, R3, R8, c[0x0][0x178] ;  /* 0x00005e00030c7625 */ /* 0x001fc800078e0208 */
[CC--:B------:R-:W-:Y:S02]  /*0050*/  IMAD.WIDE R10, R3.reuse, R8.reuse, c[0x0][0x170] ;  /* 0x00005c00030a7625 */ /* 0x0c0fe400078e0208 */
[----:B------:R-:W2:Y:S04]  /*0060*/  LDG.E.CONSTANT R12, [R12.64] ;  /* 0x000000040c0c7981 */ /* 0x000ea8000c1e9900 */
[----:B------:R-:W3:Y:S01]  /*0070*/  LDG.E.CONSTANT R10, [R10.64] ;  /* 0x000000040a0a7981 */ /* 0x000ee2000c1e9900 */
[----:B------:R-:W-:-:S04]  /*0080*/  IMAD.WIDE R6, R3, R8, c[0x0][0x168] ;  /* 0x00005a0003067625 */ /* 0x000fc800078e0208 */
[----:B------:R-:W-:Y:S01]  /*0090*/  IMAD.WIDE R8, R3, R8, c[0x0][0x180] ;  /* 0x0000600003087625 */ /* 0x000fe200078e0208 */
[----:B------:R0:W5:Y:S04]  /*00a0*/  LDG.E.CONSTANT R5, [R6.64] ;  /* 0x0000000406057981 */ /* 0x000168000c1e9900 */
[----:B------:R1:W5:Y:S01]  /*00b0*/  LDG.E.CONSTANT R4, [R8.64] ;  /* 0x0000000408047981 */ /* 0x000362000c1e9900 */
[----:B------:R-:W-:Y:S01]  /*00c0*/  BSSY B0, `(.L_x_1) ;  /* 0x0000026000007945 */ /* 0x000fe20003800000 */
[----:B--2---:R-:W-:Y:S01]  /*00d0*/  FSETP.GE.AND P0, PT, |R12|, 0.60000002384185791016, PT ;  /* 0x3f19999a0c00780b */ /* 0x004fe20003f06200 */
[----:B---3--:R-:W-:-:S04]  /*00e0*/  FADD R0, RZ, -R10 ;  /* 0x8000000aff007221 */ /* 0x008fc80000000000 */
[----:B------:R-:W-:-:S05]  /*00f0*/  FMUL R14, R0, 1.4426950216293334961 ;  /* 0x3fb8aa3b000e7820 */ /* 0x000fca0000400000 */
[----:B------:R-:W-:-:S03]  /*0100*/  FSETP.GEU.AND P1, PT, R14, -126, PT ;  /* 0xc2fc00000e00780b */ /* 0x000fc60003f2e000 */
[C---:B------:R-:W-:Y:S01]  /*0110*/  @P0 FMUL R2, |R12|.reuse, 2.8853900432586669922 ;  /* 0x4038aa3b0c020820 */ /* 0x040fe20000400200 */
[----:B0-----:R-:W-:Y:S01]  /*0120*/  @!P0 MOV R6, 0x3c80f082 ;  /* 0x3c80f08200068802 */ /* 0x001fe20000000f00 */
[----:B-1----:R-:W-:Y:S01]  /*0130*/  @!P0 FMUL R9, R12, R12 ;  /* 0x0000000c0c098220 */ /* 0x002fe20000400000 */
[----:B------:R-:W-:-:S03]  /*0140*/  @P0 IMAD.MOV.U32 R7, RZ, RZ, 0x3f800000 ;  /* 0x3f800000ff070424 */ /* 0x000fc600078e00ff */
[----:B------:R-:W0:Y:S04]  /*0150*/  @P0 MUFU.EX2 R2, R2 ;  /* 0x0000000200020308 */ /* 0x000e280000000800 */
[----:B------:R-:W-:-:S04]  /*0160*/  @!P1 FMUL R14, R14, 0.5 ;  /* 0x3f0000000e0e9820 */ /* 0x000fc80000400000 */
[----:B------:R-:W1:Y:S01]  /*0170*/  MUFU.EX2 R0, R14 ;  /* 0x0000000e00007308 */ /* 0x000e620000000800 */
[----:B0-----:R-:W-:-:S07]  /*0180*/  @P0 FADD R10, R2, 1 ;  /* 0x3f800000020a0421 */ /* 0x001fce0000000000 */
[----:B------:R-:W0:Y:S01]  /*0190*/  @P0 MUFU.RCP R10, R10 ;  /* 0x0000000a000a0308 */ /* 0x000e220000001000 */
[----:B-1----:R-:W-:Y:S01]  /*01a0*/  @!P1 FMUL R0, R0, R0 ;  /* 0x0000000000009220 */ /* 0x002fe20000400000 */
[----:B------:R-:W-:-:S03]  /*01b0*/  @P0 FSETP.GE.AND P1, PT, |R12|, 9.010913848876953125, PT ;  /* 0x41102cb40c00080b */ /* 0x000fc60003f26200 */
[----:B------:R-:W-:Y:S01]  /*01c0*/  FADD R8, R0, 1 ;  /* 0x3f80000000087421 */ /* 0x000fe20000000000 */
[----:B------:R-:W-:-:S04]  /*01d0*/  @!P0 FFMA R0, R9, R6, -0.052303962409496307373 ;  /* 0xbd563cae09008423 */ /* 0x000fc80000000006 */
[----:B------:R-:W-:Y:S01]  /*01e0*/  IADD3 R6, R8, 0x1800000, RZ ;  /* 0x0180000008067810 */ /* 0x000fe20007ffe0ff */
[C---:B------:R-:W-:Y:S01]  /*01f0*/  @!P0 FFMA R0, R9.reuse, R0, 0.1331529766321182251 ;  /* 0x3e08594109008423 */ /* 0x040fe20000000000 */
[----:B0-----:R-:W-:Y:S02]  /*0200*/  @P0 FFMA R2, R10, -2, R7 ;  /* 0xc00000000a020823 */ /* 0x001fe40000000007 */
[----:B------:R-:W-:Y:S01]  /*0210*/  LOP3.LUT R6, R6, 0x7f800000, RZ, 0xc0, !PT ;  /* 0x7f80000006067812 */ /* 0x000fe200078ec0ff */
[C---:B------:R-:W-:Y:S02]  /*0220*/  @!P0 FFMA R0, R9.reuse, R0, -0.33332768082618713379 ;  /* 0xbeaaa9ed09008423 */ /* 0x040fe40000000000 */
[----:B------:R-:W-:Y:S02]  /*0230*/  @P0 FSEL R7, R2, 1, !P1 ;  /* 0x3f80000002070808 */ /* 0x000fe40004800000 */
[----:B------:R-:W-:Y:S01]  /*0240*/  @!P0 FFMA R9, R9, R0, RZ ;  /* 0x0000000009098223 */ /* 0x000fe200000000ff */
[----:B------:R-:W-:-:S02]  /*0250*/  ISETP.GT.U32.AND P1, PT, R6, 0x1ffffff, PT ;  /* 0x01ffffff0600780c */ /* 0x000fc40003f24070 */
[--C-:B------:R-:W-:Y:S01]  /*0260*/  @P0 LOP3.LUT R7, R7, 0x80000000, R12.reuse, 0xf8, !PT ;  /* 0x8000000007070812 */ /* 0x100fe200078ef80c */
[----:B------:R-:W-:Y:S01]  /*0270*/  @!P0 FFMA R7, R12, R9, R12 ;  /* 0x000000090c078223 */ /* 0x000fe2000000000c */
[----:B------:R-:W-:-:S09]  /*0280*/  SHF.R.S32.HI R6, RZ, 0x1f, R3 ;  /* 0x0000001fff067819 */ /* 0x000fd20000011403 */
[----:B------:R-:W-:Y:S05]  /*0290*/  @P1 BRA `(.L_x_2) ;  /* 0x0000004000001947 */ /* 0x000fea0003800000 */
[----:B------:R-:W-:Y:S01]  /*02a0*/  IMAD.MOV.U32 R2, RZ, RZ, R8 ;  /* 0x000000ffff027224 */ /* 0x000fe200078e0008 */
[----:B------:R-:W-:Y:S02]  /*02b0*/  MOV R8, 0x2d0 ;  /* 0x000002d000087802 */ /* 0x000fe40000000f00 */
[----:B-----5:R-:W-:Y:S05]  /*02c0*/  CALL.REL.NOINC `($__internal_0_$__cuda_sm20_rcp_rn_f32_slowpath) ;  /* 0x0000020000007944 */ /* 0x020fea0003c00000 */
[----:B------:R-:W-:Y:S05]  /*02d0*/  BRA `(.L_x_3) ;  /* 0x0000004000007947 */ /* 0x000fea0003800000 */
.L_x_2:
[----:B------:R-:W0:Y:S02]  /*02e0*/  MUFU.RCP R9, R8 ;  /* 0x0000000800097308 */ /* 0x000e240000001000 */
[----:B0-----:R-:W-:-:S04]  /*02f0*/  FFMA R0, R8, R9, -1 ;  /* 0xbf80000008007423 */ /* 0x001fc80000000009 */
[----:B------:R-:W-:-:S04]  /*0300*/  FADD.FTZ R0, -R0, -RZ ;  /* 0x800000ff00007221 */ /* 0x000fc80000010100 */
[----:B------:R-:W-:Y:S02]  /*0310*/  FFMA R0, R9, R0, R9 ;  /* 0x0000000009007223 */ /* 0x000fe40000000009 */
.L_x_3:
[----:B------:R-:W-:Y:S05]  /*0320*/  BSYNC B0 ;  /* 0x0000000000007941 */ /* 0x000fea0003800000 */
.L_x_1:
[----:B-----5:R-:W-:Y:S01]  /*0330*/  FADD R5, RZ, -R5 ;  /* 0x80000005ff057221 */ /* 0x020fe20000000000 */
[----:B------:R-:W-:Y:S01]  /*0340*/  BSSY B0, `(.L_x_4) ;  /* 0x0000013000007945 */ /* 0x000fe20003800000 */
[----:B------:R-:W-:Y:S02]  /*0350*/  FMUL R7, R0, R7 ;  /* 0x0000000700077220 */ /* 0x000fe40000400000 */
[----:B------:R-:W-:-:S05]  /*0360*/  FMUL R5, R5, 1.4426950216293334961 ;  /* 0x3fb8aa3b05057820 */ /* 0x000fca0000400000 */
[----:B------:R-:W-:-:S13]  /*0370*/  FSETP.GEU.AND P0, PT, R5, -126, PT ;  /* 0xc2fc00000500780b */ /* 0x000fda0003f0e000 */
[----:B------:R-:W-:-:S04]  /*0380*/  @!P0 FMUL R5, R5, 0.5 ;  /* 0x3f00000005058820 */ /* 0x000fc80000400000 */
[----:B0-----:R-:W0:Y:S02]  /*0390*/  MUFU.EX2 R2, R5 ;  /* 0x0000000500027308 */ /* 0x001e240000000800 */
[----:B0-----:R-:W-:-:S04]  /*03a0*/  @!P0 FMUL R2, R2, R2 ;  /* 0x0000000202028220 */ /* 0x001fc80000400000 */
[----:B------:R-:W-:-:S05]  /*03b0*/  FADD R2, R2, 1 ;  /* 0x3f80000002027421 */ /* 0x000fca0000000000 */
[----:B------:R-:W-:-:S04]  /*03c0*/  IADD3 R8, R2, 0x1800000, RZ ;  /* 0x0180000002087810 */ /* 0x000fc80007ffe0ff */
[----:B------:R-:W-:-:S04]  /*03d0*/  LOP3.LUT R8, R8, 0x7f800000, RZ, 0xc0, !PT ;  /* 0x7f80000008087812 */ /* 0x000fc800078ec0ff */
[----:B------:R-:W-:-:S13]  /*03e0*/  ISETP.GT.U32.AND P0, PT, R8, 0x1ffffff, PT ;  /* 0x01ffffff0800780c */ /* 0x000fda0003f04070 */
[----:B------:R-:W-:Y:S05]  /*03f0*/  @P0 BRA `(.L_x_5) ;  /* 0x0000003000000947 */ /* 0x000fea0003800000 */
[----:B------:R-:W-:Y:S02]  /*0400*/  MOV R8, 0x420 ;  /* 0x0000042000087802 */ /* 0x000fe40000000f00 */
[----:B------:R-:W-:Y:S05]  /*0410*/  CALL.REL.NOINC `($__internal_0_$__cuda_sm20_rcp_rn_f32_slowpath) ;  /* 0x000000b000007944 */ /* 0x000fea0003c00000 */
[----:B------:R-:W-:Y:S05]  /*0420*/  BRA `(.L_x_6) ;  /* 0x0000004000007947 */ /* 0x000fea0003800000 */
.L_x_5:
[----:B------:R-:W0:Y:S02]  /*0430*/  MUFU.RCP R5, R2 ;  /* 0x0000000200057308 */ /* 0x000e240000001000 */
[----:B0-----:R-:W-:-:S04]  /*0440*/  FFMA R0, R2, R5, -1 ;  /* 0xbf80000002007423 */ /* 0x001fc80000000005 */
[----:B------:R-:W-:-:S04]  /*0450*/  FADD.FTZ R0, -R0, -RZ ;  /* 0x800000ff00007221 */ /* 0x000fc80000010100 */
[----:B------:R-:W-:Y:S02]  /*0460*/  FFMA R0, R5, R0, R5 ;  /* 0x0000000005007223 */ /* 0x000fe40000000005 */
.L_x_6:
[----:B------:R-:W-:Y:S05]  /*0470*/  BSYNC B0 ;  /* 0x0000000000007941 */ /* 0x000fea0003800000 */
.L_x_4:
[----:B0-----:R-:W-:Y:S01]  /*0480*/  LEA R2, P0, R3, c[0x0][0x160], 0x2 ;  /* 0x0000580003027a11 */ /* 0x001fe200078010ff */
[----:B------:R-:W-:-:S03]  /*0490*/  FFMA R7, R4, R0, R7 ;  /* 0x0000000004077223 */ /* 0x000fc60000000007 */
[----:B------:R-:W-:-:S05]  /*04a0*/  LEA.HI.X R3, R3, c[0x0][0x164], R6, 0x2, P0 ;  /* 0x0000590003037a11 */ /* 0x000fca00000f1406 */
[----:B------:R-:W-:Y:S01]  /*04b0*/  STG.E [R2.64], R7 ;  /* 0x0000000702007986 */ /* 0x000fe2000c101904 */
[----:B------:R-:W-:Y:S05]  /*04c0*/  EXIT ;  /* 0x000000000000794d */ /* 0x000fea0003800000 */
        .weak           $__internal_0_$__cuda_sm20_rcp_rn_f32_slowpath
        .type           $__internal_0_$__cuda_sm20_rcp_rn_f32_slowpath,@function
        .size           $__internal_0_$__cuda_sm20_rcp_rn_f32_slowpath,(.L_x_171 - $__internal_0_$__cuda_sm20_rcp_rn_f32_slowpath)
$__internal_0_$__cuda_sm20_rcp_rn_f32_slowpath:
[----:B------:R-:W-:Y:S01]  /*04d0*/  SHF.L.U32 R0, R2, 0x1, RZ ;  /* 0x0000000102007819 */ /* 0x000fe200000006ff */
[----:B------:R-:W-:Y:S03]  /*04e0*/  BSSY B1, `(.L_x_7) ;  /* 0x0000030000017945 */ /* 0x000fe60003800000 */
[----:B------:R-:W-:-:S04]  /*04f0*/  SHF.R.U32.HI R13, RZ, 0x18, R0 ;  /* 0x00000018ff0d7819 */ /* 0x000fc80000011600 */
[----:B------:R-:W-:-:S13]  /*0500*/  ISETP.NE.U32.AND P0, PT, R13, RZ, PT ;  /* 0x000000ff0d00720c */ /* 0x000fda0003f05070 */
[----:B------:R-:W-:Y:S05]  /*0510*/  @P0 BRA `(.L_x_8) ;  /* 0x000000a000000947 */ /* 0x000fea0003800000 */
[----:B------:R-:W-:-:S05]  /*0520*/  IMAD.SHL.U32 R0, R2, 0x2, RZ ;  /* 0x0000000202007824 */ /* 0x000fca00078e00ff */
[----:B------:R-:W-:-:S13]  /*0530*/  ISETP.NE.AND P0, PT, R0, RZ, PT ;  /* 0x000000ff0000720c */ /* 0x000fda0003f05270 */
[----:B------:R-:W-:Y:S01]  /*0540*/  @P0 FFMA R10, R2, 1.84467440737095516160e+19, RZ ;  /* 0x5f800000020a0823 */ /* 0x000fe200000000ff */
[----:B------:R-:W-:Y:S08]  /*0550*/  @!P0 MUFU.RCP R9, R2 ;  /* 0x0000000200098308 */ /* 0x000ff00000001000 */
[----:B------:R-:W0:Y:S02]  /*0560*/  @P0 MUFU.RCP R11, R10 ;  /* 0x0000000a000b0308 */ /* 0x000e240000001000 */
[----:B0-----:R-:W-:-:S04]  /*0570*/  @P0 FFMA R0, R10, R11, -1 ;  /* 0xbf8000000a000423 */ /* 0x001fc8000000000b */
[----:B------:R-:W-:-:S04]  /*0580*/  @P0 FADD.FTZ R0, -R0, -RZ ;  /* 0x800000ff00000221 */ /* 0x000fc80000010100 */
[----:B------:R-:W-:-:S04]  /*0590*/  @P0 FFMA R0, R11, R0, R11 ;  /* 0x000000000b000223 */ /* 0x000fc8000000000b */
[----:B------:R-:W-:Y:S01]  /*05a0*/  @P0 FFMA R9, R0, 1.84467440737095516160e+19, RZ ;  /* 0x5f80000000090823 */ /* 0x000fe200000000ff */
[----:B------:R-:W-:Y:S05]  /*05b0*/  BRA `(.L_x_9) ;  /* 0x0000022000007947 */ /* 0x000fea0003800000 */
.L_x_8:
[----:B------:R-:W-:-:S04]  /*05c0*/  IADD3 R15, R13, -0xfd, RZ ;  /* 0xffffff030d0f7810 */ /* 0x000fc80007ffe0ff */
[----:B------:R-:W-:-:S13]  /*05d0*/  ISETP.GT.U32.AND P0, PT, R15, 0x1, PT ;  /* 0x000000010f00780c */ /* 0x000fda0003f04070 */
[----:B------:R-:W-:Y:S05]  /*05e0*/  @P0 BRA `(.L_x_10) ;  /* 0x000001e000000947 */ /* 0x000fea0003800000 */
[----:B------:R-:W-:Y:S02]  /*05f0*/  LOP3.LUT R0, R2, 0x7fffff, RZ, 0xc0, !PT ;  /* 0x007fffff02007812 */ /* 0x000fe400078ec0ff */
[----:B------:R-:W-:Y:S02]  /*0600*/  MOV R12, 0x3 ;  /* 0x00000003000c7802 */ /* 0x000fe40000000f00 */
[----:B------:R-:W-:Y:S02]  /*0610*/  LOP3.LUT R0, R0, 0x3f800000, RZ, 0xfc, !PT ;  /* 0x3f80000000007812 */ /* 0x000fe400078efcff */
[----:B------:R-:W-:Y:S02]  /*0620*/  SHF.L.U32 R12, R12, R15, RZ ;  /* 0x0000000f0c0c7219 */ /* 0x000fe400000006ff */
[----:B------:R-:W0:Y:S02]  /*0630*/  MUFU.RCP R9, R0 ;  /* 0x0000000000097308 */ /* 0x000e240000001000 */
[----:B0-----:R-:W-:-:S04]  /*0640*/  FFMA R10, R0, R9, -1 ;  /* 0xbf800000000a7423 */ /* 0x001fc80000000009 */
[----:B------:R-:W-:-:S04]  /*0650*/  FADD.FTZ R10, -R10, -RZ ;  /* 0x800000ff0a0a7221 */ /* 0x000fc80000010100 */
[CCC-:B------:R-:W-:Y:S01]  /*0660*/  FFMA.RM R11, R9.reuse, R10.reuse, R9.reuse ;  /* 0x0000000a090b7223 */ /* 0x1c0fe20000004009 */
[----:B------:R-:W-:-:S04]  /*0670*/  FFMA.RP R10, R9, R10, R9 ;  /* 0x0000000a090a7223 */ /* 0x000fc80000008009 */
[C---:B------:R-:W-:Y:S02]  /*0680*/  LOP3.LUT R9, R11.reuse, 0x7fffff, RZ, 0xc0, !PT ;  /* 0x007fffff0b097812 */ /* 0x040fe400078ec0ff */
[----:B------:R-:W-:Y:S02]  /*0690*/  FSETP.NEU.FTZ.AND P0, PT, R11, R10, PT ;  /* 0x0000000a0b00720b */ /* 0x000fe40003f1d000 */
[----:B------:R-:W-:Y:S02]  /*06a0*/  LOP3.LUT R9, R9, 0x800000, RZ, 0xfc, !PT ;  /* 0x0080000009097812 */ /* 0x000fe400078efcff */
[----:B------:R-:W-:Y:S02]  /*06b0*/  SEL R10, RZ, 0xffffffff, !P0 ;  /* 0xffffffffff0a7807 */ /* 0x000fe40004000000 */
[----:B------:R-:W-:-:S03]  /*06c0*/  LOP3.LUT R12, R12, R9, RZ, 0xc0, !PT ;  /* 0x000000090c0c7212 */ /* 0x000fc600078ec0ff */
[----:B------:R-:W-:Y:S01]  /*06d0*/  IMAD.MOV R10, RZ, RZ, -R10 ;  /* 0x000000ffff0a7224 */ /* 0x000fe200078e0a0a */
[----:B------:R-:W-:-:S04]  /*06e0*/  SHF.R.U32.HI R12, RZ, R15, R12 ;  /* 0x0000000fff0c7219 */ /* 0x000fc8000001160c */
[----:B------:R-:W-:Y:S02]  /*06f0*/  LOP3.LUT P1, RZ, R10, R15, R9, 0xf8, !PT ;  /* 0x0000000f0aff7212 */ /* 0x000fe4000782f809 */
[C---:B------:R-:W-:Y:S02]  /*0700*/  LOP3.LUT P0, RZ, R12.reuse, 0x1, RZ, 0xc0, !PT ;  /* 0x000000010cff7812 */ /* 0x040fe4000780c0ff */
[----:B------:R-:W-:-:S04]  /*0710*/  LOP3.LUT P2, RZ, R12, 0x2, RZ, 0xc0, !PT ;  /* 0x000000020cff7812 */ /* 0x000fc8000784c0ff */
[----:B------:R-:W-:Y:S02]  /*0720*/  PLOP3.LUT P0, PT, P0, P1, P2, 0xe0, 0x0 ;  /* 0x000000000000781c */ /* 0x000fe40000703c20 */
[----:B------:R-:W-:Y:S02]  /*0730*/  LOP3.LUT P1, RZ, R2, 0x7fffff, RZ, 0xc0, !PT ;  /* 0x007fffff02ff7812 */ /* 0x000fe4000782c0ff */
[----:B------:R-:W-:-:S04]  /*0740*/  SEL R0, RZ, 0x1, !P0 ;  /* 0x00000001ff007807 */ /* 0x000fc80004000000 */
[----:B------:R-:W-:-:S04]  /*0750*/  IADD3 R0, -R0, RZ, RZ ;  /* 0x000000ff00007210 */ /* 0x000fc80007ffe1ff */
[----:B------:R-:W-:Y:S02]  /*0760*/  ISETP.GE.AND P0, PT, R0, RZ, PT ;  /* 0x000000ff0000720c */ /* 0x000fe40003f06270 */
[----:B------:R-:W-:-:S04]  /*0770*/  IADD3 R0, R13, -0xfc, RZ ;  /* 0xffffff040d007810 */ /* 0x000fc80007ffe0ff */
[----:B------:R-:W-:-:S07]  /*0780*/  SHF.R.U32.HI R9, RZ, R0, R9 ;  /* 0x00000000ff097219 */ /* 0x000fce0000011609 */
[----:B------:R-:W-:-:S05]  /*0790*/  @!P0 IADD3 R9, R9, 0x1, RZ ;  /* 0x0000000109098810 */ /* 0x000fca0007ffe0ff */
[----:B------:R-:W-:-:S05]  /*07a0*/  @!P1 IMAD.SHL.U32 R9, R9, 0x2, RZ ;  /* 0x0000000209099824 */ /* 0x000fca00078e00ff */
[----:B------:R-:W-:Y:S01]  /*07b0*/  LOP3.LUT R9, R9, 0x80000000, R2, 0xf8, !PT ;  /* 0x8000000009097812 */ /* 0x000fe200078ef802 */
[----:B------:R-:W-:Y:S05]  /*07c0*/  BRA `(.L_x_9) ;  /* 0x0000001000007947 */ /* 0x000fea0003800000 */
.L_x_10:
[----:B------:R0:W1:Y:S02]  /*07d0*/  MUFU.RCP R9, R2 ;  /* 0x0000000200097308 */ /* 0x0000640000001000 */
.L_x_9:
[----:B------:R-:W-:Y:S05]  /*07e0*/  BSYNC B1 ;  /* 0x0000000000017941 */ /* 0x000fea0003800000 */
.L_x_7:
[----:B-1----:R-:W-:Y:S01]  /*07f0*/  MOV R0, R9 ;  /* 0x0000000900007202 */ /* 0x002fe20000000f00 */
[----:B------:R-:W-:-:S04]  /*0800*/  IMAD.MOV.U32 R9, RZ, RZ, 0x0 ;  /* 0x00000000ff097424 */ /* 0x000fc800078e00ff */
[----:B------:R-:W-:Y:S05]  /*0810*/  RET.REL.NODEC R8 `(tvmgen_default_fused_sigmoid_multiply_sigmoid_tanh_multiply_add_kernel) ;  /* 0xfffff7e008007950 */ /* 0x000fea0003c3ffff */
.L_x_11:
        /* <DEDUP_REMOVED lines=14> */
.L_x_171:


//--------------------- .text.tvmgen_default_fused_split_sigmoid_sigmoid_multiply_sigmoid_tanh_multiply_add_tanh_multiply_sta_2bcd01aae566f75b__kernel_5 --------------------------
	.section	.text.tvmgen_default_fused_split_sigmoid_sigmoid_multiply_sigmoid_tanh_multiply_add_tanh_multiply_sta_2bcd01aae566f75b__kernel_5,"ax",@progbits
	.sectioninfo	@"SHI_REGISTERS=8"
	.align	128
        .global         tvmgen_default_fused_split_sigmoid_sigmoid_multiply_sigmoid_tanh_multiply_add_tanh_multiply_sta_2bcd01aae566f75b__kernel_5
        .type           tvmgen_default_fused_split_sigmoid_sigmoid_multiply_sigmoid_tanh_multiply_add_tanh_multiply_sta_2bcd01aae566f75b__kernel_5,@function
        .size           tvmgen_default_fused_split_sigmoid_sigmoid_multiply_sigmoid_tanh_multiply_add_tanh_multiply_sta_2bcd01aae566f75b__kernel_5,(.L_x_177 - tvmgen_default_fused_split_sigmoid_sigmoid_multiply_sigmoid_tanh_multiply_add_tanh_multiply_sta_2bcd01aae566f75b__kernel_5)
        .other          tvmgen_default_fused_split_sigmoid_sigmoid_multiply_sigmoid_tanh_multiply_add_tanh_multiply_sta_2bcd01aae566f75b__kernel_5,@"STO_CUDA_ENTRY STV_DEFAULT"
tvmgen_default_fused_split_sigmoid_sigmoid_multiply_sigmoid_tanh_multiply_add_tanh_multiply_sta_2bcd01aae566f75b__kernel_5:
.text.tvmgen_default_fused_split_sigmoid_sigmoid_multiply_sigmoid_tanh_multiply_add_tanh_multiply_sta_2bcd01aae566f75b__kernel_5:
[----:B------:R-:W-:Y:S02]  /*0000*/  MOV R1, c[0x0][0x28] ;  /* 0x00000a0000017a02 */ /* 0x000fe40000000f00 */
[----:B------:R-:W0:Y:S01]  /*0010*/  S2R R4, SR_TID.X ;  /* 0x0000000000047919 */ /* 0x000e220000002100 */
[----:B------:R-:W-:Y:S01]  /*0020*/  MOV R5, 0x4 ;  /* 0x0000000400057802 */ /* 0x000fe20000000f00 */
[----:B------:R-:W-:-:S04]  /*0030*/  ULDC.64 UR4, c[0x0][0x118] ;  /* 0x0000460000047ab9 */ /* 0x000fc80000000a00 */
[----:B0-----:R-:W-:-:S06]  /*0040*/  IMAD.WIDE R2, R4, R5, c[0x0][0x168] ;  /* 0x00005a0004027625 */ /* 0x001fcc00078e0205 */
[----:B------:R-:W2:Y:S01]  /*0050*/  LDG.E.CONSTANT R3, [R2.64] ;  /* 0x0000000402037981 */ /* 0x000ea2000c1e9900 */
[----:B------:R-:W-:-:S05]  /*0060*/  IMAD.WIDE R4, R4, R5, c[0x0][0x160] ;  /* 0x0000580004047625 */ /* 0x000fca00078e0205 */
[----:B--2---:R-:W-:Y:S01]  /*0070*/  STG.E [R4.64], R3 ;  /* 0x0000000304007986 */ /* 0x004fe2000c101904 */
[----:B------:R-:W-:Y:S05]  /*0080*/  EXIT ;  /* 0x000000000000794d */ /* 0x000fea0003800000 */
.L_x_12:
        /* <DEDUP_REMOVED lines=15> */
.L_x_177:


//--------------------- .text.tvmgen_default_fused_split_sigmoid_sigmoid_multiply_sigmoid_tanh_multiply_add_tanh_multiply_sta_2bcd01aae566f75b__kernel_24 --------------------------
	.section	.text.tvmgen_default_fused_split_sigmoid_sigmoid_multiply_sigmoid_tanh_multiply_add_tanh_multiply_sta_2bcd01aae566f75b__kernel_24,"ax",@progbits
	.sectioninfo	@"SHI_REGISTERS=8"
	.align	128
        .global         tvmgen_default_fused_split_sigmoid_sigmoid_multiply_sigmoid_tanh_multiply_add_tanh_multiply_sta_2bcd01aae566f75b__kernel_24
        .type           tvmgen_default_fused_split_sigmoid_sigmoid_multiply_sigmoid_tanh_multiply_add_tanh_multiply_sta_2bcd01aae566f75b__kernel_24,@function
        .size           tvmgen_default_fused_split_sigmoid_sigmoid_multiply_sigmoid_tanh_multiply_add_tanh_multiply_sta_2bcd01aae566f75b__kernel_24,(.L_x_178 - tvmgen_default_fused_split_sigmoid_sigmoid_multiply_sigmoid_tanh_multiply_add_tanh_multiply_sta_2bcd01aae566f75b__kernel_24)
        .other          tvmgen_default_fused_split_sigmoid_sigmoid_multiply_sigmoid_tanh_multiply_add_tanh_multiply_sta_2bcd01aae566f75b__kernel_24,@"STO_CUDA_ENTRY STV_DEFAULT"
tvmgen_default_fused_split_sigmoid_sigmoid_multiply_sigmoid_tanh_multiply_add_tanh_multiply_sta_2bcd01aae566f75b__kernel_24:
.text.tvmgen_default_fused_split_sigmoid_sigmoid_multiply_sigmoid_tanh_multiply_add_tanh_multiply_sta_2bcd01aae566f75b__kernel_24:
        /* <DEDUP_REMOVED lines=9> */
.L_x_13:
        /* <DEDUP_REMOVED lines=15> */
.L_x_178:


//--------------------- .text.tvmgen_default_fused_squeeze_concatenate_38_kernel --------------------------
	.section	.text.tvmgen_default_fused_squeeze_concatenate_38_kernel,"ax",@progbits
	.sectioninfo	@"SHI_REGISTERS=8"
	.align	128
        .global         tvmgen_default_fused_squeeze_concatenate_38_kernel
        .type           tvmgen_default_fused_squeeze_concatenate_38_kernel,@function
        .size           tvmgen_default_fused_squeeze_concatenate_38_kernel,(.L_x_179 - tvmgen_default_fused_squeeze_concatenate_38_kernel)
        .other          tvmgen_default_fused_squeeze_concatenate_38_kernel,@"STO_CUDA_ENTRY STV_DEFAULT"
tvmgen_default_fused_squeeze_concatenate_38_kernel:
.text.tvmgen_default_fused_squeeze_concatenate_38_kernel:
        /* <DEDUP_REMOVED lines=12> */
.L_x_14:
        /* <DEDUP_REMOVED lines=12> */
.L_x_179:


//--------------------- .text.tvmgen_default_fused_squeeze_concatenate_6_kernel --------------------------
	.section	.text.tvmgen_default_fused_squeeze_concatenate_6_kernel,"ax",@progbits
	.sectioninfo	@"SHI_REGISTERS=8"
	.align	128
        .global         tvmgen_default_fused_squeeze_concatenate_6_kernel
        .type           tvmgen_default_fused_squeeze_concatenate_6_kernel,@function
        .size           tvmgen_default_fused_squeeze_concatenate_6_kernel,(.L_x_180 - tvmgen_default_fused_squeeze_concatenate_6_kernel)
        .other          tvmgen_default_fused_squeeze_concatenate_6_kernel,@"STO_CUDA_ENTRY STV_DEFAULT"
tvmgen_default_fused_squeeze_concatenate_6_kernel:
.text.tvmgen_default_fused_squeeze_concatenate_6_kernel:
        /* <DEDUP_REMOVED lines=12> */
.L_x_15:
        /* <DEDUP_REMOVED lines=12> */
.L_x_180:


//--------------------- .text.tvmgen_default_fused_squeeze_concatenate_41_kernel --------------------------
	.section	.text.tvmgen_default_fused_squeeze_concatenate_41_kernel,"ax",@progbits
	.sectioninfo	@"SHI_REGISTERS=8"
	.align	128
        .global         tvmgen_default_fused_squeeze_concatenate_41_kernel
        .type           tvmgen_default_fused_squeeze_concatenate_41_kernel,@function
        .size           tvmgen_default_fused_squeeze_concatenate_41_kernel,(.L_x_181 - tvmgen_default_fused_squeeze_concatenate_41_kernel)
        .other          tvmgen_default_fused_squeeze_concatenate_41_kernel,@"STO_CUDA_ENTRY STV_DEFAULT"
tvmgen_default_fused_squeeze_concatenate_41_kernel:
.text.tvmgen_default_fused_squeeze_concatenate_41_kernel:
        /* <DEDUP_REMOVED lines=12> */
.L_x_16:
        /* <DEDUP_REMOVED lines=12> */
.L_x_181:


//--------------------- .text.tvmgen_default_fused_split_sigmoid_sigmoid_multiply_sigmoid_tanh_multiply_add_tanh_multiply_sta_2bcd01aae566f75b__kernel_14 --------------------------
	.section	.text.tvmgen_default_fused_split_sigmoid_sigmoid_multiply_sigmoid_tanh_multiply_add_tanh_multiply_sta_2bcd01aae566f75b__kernel_14,"ax",@progbits
	.sectioninfo	@"SHI_REGISTERS=8"
	.align	128
        .global         tvmgen_default_fused_split_sigmoid_sigmoid_multiply_sigmoid_tanh_multiply_add_tanh_multiply_sta_2bcd01aae566f75b__kernel_14
        .type           tvmgen_default_fused_split_sigmoid_sigmoid_multiply_sigmoid_tanh_multiply_add_tanh_multiply_sta_2bcd01aae566f75b__kernel_14,@function
        .size           tvmgen_default_fused_split_sigmoid_sigmoid_multiply_sigmoid_tanh_multiply_add_tanh_multiply_sta_2bcd01aae566f75b__kernel_14,(.L_x_182 - tvmgen_default_fused_split_sigmoid_sigmoid_multiply_sigmoid_tanh_multiply_add_tanh_multiply_sta_2bcd01aae566f75b__kernel_14)
        .other          tvmgen_default_fused_split_sigmoid_sigmoid_multiply_sigmoid_tanh_multiply_add_tanh_multiply_sta_2bcd01aae566f75b__kernel_14,@"STO_CUDA_ENTRY STV_DEFAULT"
tvmgen_default_fused_split_sigmoid_sigmoid_multiply_sigmoid_tanh_multiply_add_tanh_multiply_sta_2bcd01aae566f75b__kernel_14:
.text.tvmgen_default_fused_split_sigmoid_sigmoid_multiply_sigmoid_tanh_multiply_add_tanh_multiply_sta_2bcd01aae566f75b__kernel_14:
        /* <DEDUP_REMOVED lines=9> */
.L_x_17:
        /* <DEDUP_REMOVED lines=15> */
.L_x_182:


//--------------------- .text.tvmgen_default_fused_transpose_split_kernel_7 --------------------------
	.section	.text.tvmgen_default_fused_transpose_split_kernel_7,"ax",@progbits
	.sectioninfo	@"SHI_REGISTERS=8"
	.align	128
        .global         tvmgen_default_fused_transpose_split_kernel_7
        .type           tvmgen_default_fused_transpose_split_kernel_7,@function
        .size           tvmgen_default_fused_transpose_split_kernel_7,(.L_x_183 - tvmgen_default_fused_transpose_split_kernel_7)
        .other          tvmgen_default_fused_transpose_split_kernel_7,@"STO_CUDA_ENTRY STV_DEFAULT"
tvmgen_default_fused_transpose_split_kernel_7:
.text.tvmgen_default_fused_transpose_split_kernel_7:
[----:B------:R-:W-:Y:S02]  /*0000*/  MOV R1, c[0x0][0x28] ;  /* 0x00000a0000017a02 */ /* 0x000fe40000000f00 */
[----:B------:R-:W0:Y:S01]  /*0010*/  S2R R4, SR_TID.X ;  /* 0x0000000000047919 */ /* 0x000e220000002100 */
[----:B------:R-:W-:Y:S01]  /*0020*/  MOV R5, 0x4 ;  /* 0x0000000400057802 */ /* 0x000fe20000000f00 */
[----:B------:R-:W-:-:S04]  /*0030*/  ULDC.64 UR4, c[0x0][0x118] ;  /* 0x0000460000047ab9 */ /* 0x000fc80000000a00 */
[----:B0-----:R-:W-:-:S06]  /*0040*/  IMAD.WIDE R2, R4, R5, c[0x0][0x168] ;  /* 0x00005a0004027625 */ /* 0x001fcc00078e0205 */
[----:B------:R-:W2:Y:S01]  /*0050*/  LDG.E.CONSTANT R3, [R2.64+0x310] ;  /* 0x0003100402037981 */ /* 0x000ea2000c1e9900 */
[----:B------:R-:W-:-:S05]  /*0060*/  IMAD.WIDE R4, R4, R5, c[0x0][0x160] ;  /* 0x0000580004047625 */ /* 0x000fca00078e0205 */
[----:B--2---:R-:W-:Y:S01]  /*0070*/  STG.E [R4.64], R3 ;  /* 0x0000000304007986 */ /* 0x004fe2000c101904 */
[----:B------:R-:W-:Y:S05]  /*0080*/  EXIT ;  /* 0x000000000000794d */ /* 0x000fea0003800000 */
.L_x_18:
        /* <DEDUP_REMOVED lines=15> */
.L_x_183:


//--------------------- .text.tvmgen_default_fused_squeeze_concatenate_28_kernel --------------------------
	.section	.text.tvmgen_default_fused_squeeze_concatenate_28_kernel,"ax",@progbits
	.sectioninfo	@"SHI_REGISTERS=8"
	.align	128
        .global         tvmgen_default_fused_squeeze_concatenate_28_kernel
        .type           tvmgen_default_fused_squeeze_concatenate_28_kernel,@function
        .size           tvmgen_default_fused_squeeze_concatenate_28_kernel,(.L_x_184 - tvmgen_default_fused_squeeze_concatenate_28_kernel)
        .other          tvmgen_default_fused_squeeze_concatenate_28_kernel,@"STO_CUDA_ENTRY STV_DEFAULT"
tvmgen_default_fused_squeeze_concatenate_28_kernel:
.text.tvmgen_default_fused_squeeze_concatenate_28_kernel:
        /* <DEDUP_REMOVED lines=12> */
.L_x_19:
        /* <DEDUP_REMOVED lines=12> */
.L_x_184:


//--------------------- .text.tvmgen_default_fused_squeeze_concatenate_36_kernel --------------------------
	.section	.text.tvmgen_default_fused_squeeze_concatenate_36_kernel,"ax",@progbits
	.sectioninfo	@"SHI_REGISTERS=8"
	.align	128
        .global         tvmgen_default_fused_squeeze_concatenate_36_kernel
        .type           tvmgen_default_fused_squeeze_concatenate_36_kernel,@function
        .size           tvmgen_default_fused_squeeze_concatenate_36_kernel,(.L_x_185 - tvmgen_default_fused_squeeze_concatenate_36_kernel)
        .other          tvmgen_default_fused_squeeze_concatenate_36_kernel,@"STO_CUDA_ENTRY STV_DEFAULT"
tvmgen_default_fused_squeeze_concatenate_36_kernel:
.text.tvmgen_default_fused_squeeze_concatenate_36_kernel:
        /* <DEDUP_REMOVED lines=12> */
.L_x_20:
        /* <DEDUP_REMOVED lines=12> */
.L_x_185:


//--------------------- .text.tvmgen_default_fused_transpose_split_kernel_9 --------------------------
	.section	.text.tvmgen_default_fused_transpose_split_kernel_9,"ax",@progbits
	.sectioninfo	@"SHI_REGISTERS=8"
	.align	128
        .global         tvmgen_default_fused_transpose_split_kernel_9
        .type           tvmgen_default_fused_transpose_split_kernel_9,@function
        .size           tvmgen_default_fused_transpose_split_kernel_9,(.L_x_186 - tvmgen_default_fused_transpose_split_kernel_9)
        .other          tvmgen_default_fused_transpose_split_kernel_9,@"STO_CUDA_ENTRY STV_DEFAULT"
tvmgen_default_fused_transpose_split_kernel_9:
.text.tvmgen_default_fused_transpose_split_kernel_9:
        /* <DEDUP_REMOVED lines=9> */
.L_x_21:
        /* <DEDUP_REMOVED lines=15> */
.L_x_186:


//--------------------- .text.tvmgen_default_fused_squeeze_concatenate_21_kernel --------------------------
	.section	.text.tvmgen_default_fused_squeeze_concatenate_21_kernel,"ax",@progbits
	.sectioninfo	@"SHI_REGISTERS=8"
	.align	128
        .global         tvmgen_default_fused_squeeze_concatenate_21_kernel
        .type           tvmgen_default_fused_squeeze_concatenate_21_kernel,@function
        .size           tvmgen_default_fused_squeeze_concatenate_21_kernel,(.L_x_187 - tvmgen_default_fused_squeeze_concatenate_21_kernel)
        .other          tvmgen_default_fused_squeeze_concatenate_21_kernel,@"STO_CUDA_ENTRY STV_DEFAULT"
tvmgen_default_fused_squeeze_concatenate_21_kernel:
.text.tvmgen_default_fused_squeeze_concatenate_21_kernel:
        /* <DEDUP_REMOVED lines=12> */
.L_x_22:
        /* <DEDUP_REMOVED lines=12> */
.L_x_187:


//--------------------- .text.tvmgen_default_fused_transpose_split_kernel_26 --------------------------
	.section	.text.tvmgen_default_fused_transpose_split_kernel_26,"ax",@progbits
	.sectioninfo	@"SHI_REGISTERS=8"
	.align	128
        .global         tvmgen_default_fused_transpose_split_kernel_26
        .type           tvmgen_default_fused_transpose_split_kernel_26,@function
        .size           tvmgen_default_fused_transpose_split_kernel_26,(.L_x_188 - tvmgen_default_fused_transpose_split_kernel_26)
        .other          tvmgen_default_fused_transpose_split_kernel_26,@"STO_CUDA_ENTRY STV_DEFAULT"
tvmgen_default_fused_transpose_split_kernel_26:
.text.tvmgen_default_fused_transpose_split_kernel_26:
        /* <DEDUP_REMOVED lines=9> */
.L_x_23:
        /* <DEDUP_REMOVED lines=15> */
.L_x_188:


//--------------------- .text.tvmgen_default_fused_split_sigmoid_sigmoid_multiply_sigmoid_tanh_multiply_add_tanh_multiply_sta_2bcd01aae566f75b__kernel_6 --------------------------
	.section	.text.tvmgen_default_fused_split_sigmoid_sigmoid_multiply_sigmoid_tanh_multiply_add_tanh_multiply_sta_2bcd01aae566f75b__kernel_6,"ax",@progbits
	.sectioninfo	@"SHI_REGISTERS=8"
	.align	128
        .global         tvmgen_default_fused_split_sigmoid_sigmoid_multiply_sigmoid_tanh_multiply_add_tanh_multiply_sta_2bcd01aae566f75b__kernel_6
        .type           tvmgen_default_fused_split_sigmoid_sigmoid_multiply_sigmoid_tanh_multiply_add_tanh_multiply_sta_2bcd01aae566f75b__kernel_6,@function
        .size           tvmgen_default_fused_split_sigmoid_sigmoid_multiply_sigmoid_tanh_multiply_add_tanh_multiply_sta_2bcd01aae566f75b__kernel_6,(.L_x_189 - tvmgen_default_fused_split_sigmoid_sigmoid_multiply_sigmoid_tanh_multiply_add_tanh_multiply_sta_2bcd01aae566f75b__kernel_6)
        .other          tvmgen_default_fused_split_sigmoid_sigmoid_multiply_sigmoid_tanh_multiply_add_tanh_multiply_sta_2bcd01aae566f75b__kernel_6,@"STO_CUDA_ENTRY STV_DEFAULT"
tvmgen_default_fused_split_sigmoid_sigmoid_multiply_sigmoid_tanh_multiply_add_tanh_multiply_sta_2bcd01aae566f75b__kernel_6:
.text.tvmgen_default_fused_split_sigmoid_sigmoid_multiply_sigmoid_tanh_multiply_add_tanh_multiply_sta_2bcd01aae566f75b__kernel_6:
        /* <DEDUP_REMOVED lines=9> */
.L_x_24:
        /* <DEDUP_REMOVED lines=15> */
.L_x_189:


//--------------------- .text.tvmgen_default_fused_nn_dense_add_1_kernel --------------------------
	.section	.text.tvmgen_default_fused_nn_dense_add_1_kernel,"ax",@progbits
	.sectionflags	@"SHF_BARRIERS=1"
	.sectioninfo	@"SHI_REGISTERS=20"
	.align	128
        .global         tvmgen_default_fused_nn_dense_add_1_kernel
        .type           tvmgen_default_fused_nn_dense_add_1_kernel,@function
        .size           tvmgen_default_fused_nn_dense_add_1_kernel,(.L_x_190 - tvmgen_default_fused_nn_dense_add_1_kernel)
        .other          tvmgen_default_fused_nn_dense_add_1_kernel,@"STO_CUDA_ENTRY STV_DEFAULT"
tvmgen_default_fused_nn_dense_add_1_kernel:
.text.tvmgen_default_fused_nn_dense_add_1_kernel:
[----:B------:R-:W-:Y:S02]  /*0000*/  MOV R1, c[0x0][0x28] ;  /* 0x00000a0000017a02 */ /* 0x000fe40000000f00 */
[----:B------:R-:W0:Y:S01]  /*0010*/  S2R R15, SR_TID.X ;  /* 0x00000000000f7919 */ /* 0x000e220000002100 */
[----:B------:R-:W-:Y:S01]  /*0020*/  MOV R17, 0x4 ;  /* 0x0000000400117802 */ /* 0x000fe20000000f00 */
[----:B------:R-:W-:Y:S02]  /*0030*/  ULDC.64 UR4, c[0x0][0x118] ;  /* 0x0000460000047ab9 */ /* 0x000fe40000000a00 */
[----:B------:R-:W1:Y:S02]  /*0040*/  S2R R14, SR_CTAID.X ;  /* 0x00000000000e7919 */ /* 0x000e640000002500 */
[----:B0-----:R-:W-:Y:S01]  /*0050*/  IMAD.WIDE R2, R15, R17, c[0x0][0x168] ;  /* 0x00005a000f027625 */ /* 0x001fe200078e0211 */
[----:B-1----:R-:W-:-:S04]  /*0060*/  LEA R4, R14, R15, 0x8 ;  /* 0x0000000f0e047211 */ /* 0x002fc800078e40ff */
[----:B------:R-:W2:Y:S01]  /*0070*/  LDG.E.CONSTANT R7, [R2.64] ;  /* 0x0000000402077981 */ /* 0x000ea2000c1e9900 */
[----:B------:R-:W-:-:S03]  /*0080*/  IMAD.WIDE R4, R4, R17, c[0x0][0x170] ;  /* 0x00005c0004047625 */ /* 0x000fc600078e0211 */
[----:B------:R-:W3:Y:S04]  /*0090*/  LDG.E.CONSTANT R6, [R2.64+0x100] ;  /* 0x0001000402067981 */ /* 0x000ee8000c1e9900 */
[----:B------:R0:W2:Y:S04]  /*00a0*/  LDG.E.CONSTANT R0, [R4.64] ;  /* 0x0000000404007981 */ /* 0x0000a8000c1e9900 */
[----:B------:R0:W3:Y:S04]  /*00b0*/  LDG.E.CONSTANT R9, [R4.64+0x100] ;  /* 0x0001000404097981 */ /* 0x0000e8000c1e9900 */
[----:B------:R-:W4:Y:S04]  /*00c0*/  LDG.E.CONSTANT R8, [R2.64+0x200] ;  /* 0x0002000402087981 */ /* 0x000f28000c1e9900 */
[----:B------:R0:W4:Y:S04]  /*00d0*/  LDG.E.CONSTANT R11, [R4.64+0x200] ;  /* 0x00020004040b7981 */ /* 0x000128000c1e9900 */
[----:B------:R-:W5:Y:S04]  /*00e0*/  LDG.E.CONSTANT R10, [R2.64+0x300] ;  /* 0x00030004020a7981 */ /* 0x000f68000c1e9900 */
[----:B------:R0:W5:Y:S01]  /*00f0*/  LDG.E.CONSTANT R13, [R4.64+0x300] ;  /* 0x00030004040d7981 */ /* 0x000162000c1e9900 */
[----:B------:R-:W-:-:S02]  /*0100*/  LOP3.LUT P0, RZ, R15, 0x1f, RZ, 0xc0, !PT ;  /* 0x0000001f0fff7812 */ /* 0x000fc4000780c0ff */
[----:B------:R-:W-:Y:S02]  /*0110*/  ISETP.GT.AND P1, PT, R15, 0x1, PT ;  /* 0x000000010f00780c */ /* 0x000fe40003f24270 */
[----:B0-----:R-:W-:Y:S01]  /*0120*/  VOTE.ANY R5, PT, PT ;  /* 0x0000000000057806 */ /* 0x001fe200038e0100 */
[----:B--2---:R-:W-:-:S04]  /*0130*/  FFMA R0, R0, R7, RZ ;  /* 0x0000000700007223 */ /* 0x004fc800000000ff */
[----:B---3--:R-:W-:Y:S01]  /*0140*/  FFMA R0, R9, R6, R0 ;  /* 0x0000000609007223 */ /* 0x008fe20000000000 */
[----:B------:R-:W-:-:S03]  /*0150*/  VOTE.ANY R7, PT, PT ;  /* 0x0000000000077806 */ /* 0x000fc600038e0100 */
[----:B----4-:R-:W-:-:S04]  /*0160*/  FFMA R0, R11, R8, R0 ;  /* 0x000000080b007223 */ /* 0x010fc80000000000 */
[----:B-----5:R-:W-:-:S05]  /*0170*/  FFMA R0, R13, R10, R0 ;  /* 0x0000000a0d007223 */ /* 0x020fca0000000000 */
[----:B------:R-:W0:Y:S02]  /*0180*/  SHFL.DOWN PT, R9, R0, 0x10, 0x1f ;  /* 0x0a001f0000097f89 */ /* 0x000e2400000e0000 */
[----:B0-----:R-:W-:-:S05]  /*0190*/  FADD R6, R0, R9 ;  /* 0x0000000900067221 */ /* 0x001fca0000000000 */
[----:B------:R-:W0:Y:S02]  /*01a0*/  SHFL.DOWN PT, R9, R6, 0x8, 0x1f ;  /* 0x09001f0006097f89 */ /* 0x000e2400000e0000 */
[----:B0-----:R-:W-:-:S05]  /*01b0*/  FADD R8, R6, R9 ;  /* 0x0000000906087221 */ /* 0x001fca0000000000 */
[----:B------:R-:W0:Y:S02]  /*01c0*/  SHFL.DOWN PT, R3, R8, 0x4, 0x1f ;  /* 0x08801f0008037f89 */ /* 0x000e2400000e0000 */
[----:B0-----:R-:W-:-:S05]  /*01d0*/  FADD R2, R8, R3 ;  /* 0x0000000308027221 */ /* 0x001fca0000000000 */
[----:B------:R-:W0:Y:S02]  /*01e0*/  SHFL.DOWN PT, R3, R2, 0x2, 0x1f ;  /* 0x08401f0002037f89 */ /* 0x000e2400000e0000 */
[----:B0-----:R-:W-:-:S05]  /*01f0*/  FADD R4, R2, R3 ;  /* 0x0000000302047221 */ /* 0x001fca0000000000 */
[----:B------:R-:W0:Y:S01]  /*0200*/  SHFL.DOWN PT, R3, R4, 0x1, 0x1f ;  /* 0x08201f0004037f89 */ /* 0x000e2200000e0000 */
[----:B------:R-:W-:Y:S01]  /*0210*/  @!P0 SHF.R.S32.HI R0, RZ, 0x5, R15 ;  /* 0x00000005ff008819 */ /* 0x000fe2000001140f */
[----:B0-----:R-:W-:-:S05]  /*0220*/  @!P0 FADD R3, R4, R3 ;  /* 0x0000000304038221 */ /* 0x001fca0000000000 */
[----:B------:R-:W-:Y:S04]  /*0230*/  @!P0 STS [R0.X4+0x4], R3 ;  /* 0x0000040300008388 */ /* 0x000fe80000004800 */
[----:B------:R-:W-:Y:S06]  /*0240*/  BAR.SYNC.DEFER_BLOCKING 0x0 ;  /* 0x0000000000007b1d */ /* 0x000fec0000010000 */
[----:B------:R-:W0:Y:S01]  /*0250*/  @!P1 LDS R12, [R15.X4+0x4] ;  /* 0x000004000f0c9984 */ /* 0x000e220000004800 */
[----:B------:R-:W-:-:S03]  /*0260*/  ISETP.NE.AND P0, PT, R15, RZ, PT ;  /* 0x000000ff0f00720c */ /* 0x000fc60003f05270 */
[----:B0-----:R-:W0:Y:S02]  /*0270*/  SHFL.DOWN PT, R5, R12, 0x1, 0x1f ;  /* 0x08201f000c057f89 */ /* 0x001e2400000e0000 */
[----:B0-----:R-:W-:-:S08]  /*0280*/  FADD R2, R12, R5 ;  /* 0x000000050c027221 */ /* 0x001fd00000000000 */
[----:B------:R-:W-:Y:S04]  /*0290*/  @!P0 STS [RZ], R2 ;  /* 0x00000002ff008388 */ /* 0x000fe80000000800 */
[----:B------:R-:W-:Y:S06]  /*02a0*/  BAR.SYNC.DEFER_BLOCKING 0x0 ;  /* 0x0000000000007b1d */ /* 0x000fec0000010000 */
[----:B------:R-:W0:Y:S04]  /*02b0*/  @!P0 LDS R4, [RZ] ;  /* 0x00000000ff048984 */ /* 0x000e280000000800 */
[----:B0-----:R0:W-:Y:S04]  /*02c0*/  @!P0 STS [0xc], R4 ;  /* 0x00000c04ff008388 */ /* 0x0011e80000000800 */
[----:B------:R-:W-:Y:S06]  /*02d0*/  BAR.SYNC.DEFER_BLOCKING 0x0 ;  /* 0x0000000000007b1d */ /* 0x000fec0000010000 */
[----:B------:R-:W-:Y:S05]  /*02e0*/  @P0 EXIT ;  /* 0x000000000000094d */ /* 0x000fea0003800000 */
[CC--:B0-----:R-:W-:Y:S01]  /*02f0*/  IMAD.WIDE R2, R14.reuse, R17.reuse, c[0x0][0x178] ;  /* 0x00005e000e027625 */ /* 0x0c1fe200078e0211 */
[----:B------:R-:W0:Y:S05]  /*0300*/  LDS R0, [0xc] ;  /* 0x00000c00ff007984 */ /* 0x000e2a0000000800 */
[----:B------:R-:W0:Y:S01]  /*0310*/  LDG.E.CONSTANT R3, [R2.64] ;  /* 0x0000000402037981 */ /* 0x000e22000c1e9900 */
[----:B------:R-:W-:Y:S01]  /*0320*/  IMAD.WIDE R4, R14, R17, c[0x0][0x160] ;  /* 0x000058000e047625 */ /* 0x000fe200078e0211 */
[----:B0-----:R-:W-:-:S05]  /*0330*/  FADD R7, R0, R3 ;  /* 0x0000000300077221 */ /* 0x001fca0000000000 */
[----:B------:R-:W-:Y:S01]  /*0340*/  STG.E [R4.64], R7 ;  /* 0x0000000704007986 */ /* 0x000fe2000c101904 */
[----:B------:R-:W-:Y:S05]  /*0350*/  EXIT ;  /* 0x000000000000794d */ /* 0x000fea0003800000 */
.L_x_25:
        /* <DEDUP_REMOVED lines=10> */
.L_x_190:


//--------------------- .text.tvmgen_default_fused_split_sigmoid_sigmoid_multiply_sigmoid_tanh_multiply_add_tanh_multiply_sta_4e0306112785fa15__kernel --------------------------
	.section	.text.tvmgen_default_fused_split_sigmoid_sigmoid_multiply_sigmoid_tanh_multiply_add_tanh_multiply_sta_4e0306112785fa15__kernel,"ax",@progbits
	.sectioninfo	@"SHI_REGISTERS=18"
	.align	128
        .global         tvmgen_default_fused_split_sigmoid_sigmoid_multiply_sigmoid_tanh_multiply_add_tanh_multiply_sta_4e0306112785fa15__kernel
        .type           tvmgen_default_fused_split_sigmoid_sigmoid_multiply_sigmoid_tanh_multiply_add_tanh_multiply_sta_4e0306112785fa15__kernel,@function
        .size           tvmgen_default_fused_split_sigmoid_sigmoid_multiply_sigmoid_tanh_multiply_add_tanh_multiply_sta_4e0306112785fa15__kernel,(.L_x_172 - tvmgen_default_fused_split_sigmoid_sigmoid_multiply_sigmoid_tanh_multiply_add_tanh_multiply_sta_4e0306112785fa15__kernel)
        .other          tvmgen_default_fused_split_sigmoid_sigmoid_multiply_sigmoid_tanh_multiply_add_tanh_multiply_sta_4e0306112785fa15__kernel,@"STO_CUDA_ENTRY STV_DEFAULT"
tvmgen_default_fused_split_sigmoid_sigmoid_multiply_sigmoid_tanh_multiply_add_tanh_multiply_sta_4e0306112785fa15__kernel:
.text.tvmgen_default_fused_split_sigmoid_sigmoid_multiply_sigmoid_tanh_multiply_add_tanh_multiply_sta_4e0306112785fa15__kernel:
[----:B------:R-:W-:Y:S02]  /*0000*/  MOV R1, c[0x0][0x28] ;  /* 0x00000a0000017a02 */ /* 0x000fe40000000f00 */
[----:B------:R-:W0:Y:S01]  /*0010*/  S2R R3, SR_TID.X ;  /* 0x0000000000037919 */ /* 0x000e220000002100 */
[----:B------:R-:W-:Y:S01]  /*0020*/  MOV R10, 0x4 ;  /* 0x00000004000a7802 */ /* 0x000fe20000000f00 */
[----:B------:R-:W-:-:S04]  /*0030*/  ULDC.64 UR4, c[0x0][0x118] ;  /* 0x0000460000047ab9 */ /* 0x000fc80000000a00 */
[----:B0-----:R-:W-:-:S05]  /*0040*/  IMAD.WIDE R8, R3, R10, c[0x0][0x168] ;  /* 0x00005a0003087625 */ /* 0x001fca00078e020a */
[----:B------:R-:W2:Y:S04]  /*0050*/  LDG.E.CONSTANT R2, [R8.64+0x400] ;  /* 0x0004000408027981 */ /* 0x000ea8000c1e9900 */
[----:B------:R-:W3:Y:S01]  /*0060*/  LDG.E.CONSTANT R0, [R8.64] ;  /* 0x0000000408007981 */ /* 0x000ee2000c1e9900 */
[----:B------:R-:W-:-:S03]  /*0070*/  IMAD.WIDE R10, R3, R10, c[0x0][0x170] ;  /* 0x00005c00030a7625 */ /* 0x000fc600078e020a */
[----:B------:R0:W5:Y:S04]  /*0080*/  LDG.E.CONSTANT R4, [R8.64+0x600] ;  /* 0x0006000408047981 */ /* 0x000168000c1e9900 */
[----:B------:R0:W5:Y:S04]  /*0090*/  LDG.E.CONSTANT R7, [R8.64+0x200] ;  /* 0x0002000408077981 */ /* 0x000168000c1e9900 */
        /* <DEDUP_REMOVED lines=8> */
[----:B------:R-:W-:Y:S01]  /*0120*/  @!P0 FMUL R9, R2, R2 ;  /* 0x0000000202098220 */ /* 0x000fe20000400000 */
[----:B-1----:R-:W-:-:S03]  /*0130*/  @P0 IMAD.MOV.U32 R11, RZ, RZ, 0x3f800000 ;  /* 0x3f800000ff0b0424 */ /* 0x002fc600078e00ff */
        /* <DEDUP_REMOVED lines=23> */
[----:B-----5:R-:W-:Y:S05]  /*02b0*/  CALL.REL.NOINC `($__internal_1_$__cuda_sm20_rcp_rn_f32_slowpath) ;  /* 0x000004c000007944 */ /* 0x020fea0003c00000 */
[----:B------:R-:W-:Y:S05]  /*02c0*/  BRA `(.L_x_28) ;  /* 0x0000004000007947 */ /* 0x000fea0003800000 */
.L_x_27:
[----:B------:R-:W0:Y:S02]  /*02d0*/  MUFU.RCP R9, R10 ;  /* 0x0000000a00097308 */ /* 0x000e240000001000 */
[----:B0-----:R-:W-:-:S04]  /*02e0*/  FFMA R0, R10, R9, -1 ;  /* 0xbf8000000a007423 */ /* 0x001fc80000000009 */
[----:B------:R-:W-:-:S04]  /*02f0*/  FADD.FTZ R0, -R0, -RZ ;  /* 0x800000ff00007221 */ /* 0x000fc80000010100 */
[----:B------:R-:W-:Y:S02]  /*0300*/  FFMA R9, R9, R0, R9 ;  /* 0x0000000009097223 */ /* 0x000fe40000000009 */
.L_x_28:
[----:B------:R-:W-:Y:S05]  /*0310*/  BSYNC B0 ;  /* 0x0000000000007941 */ /* 0x000fea0003800000 */
.L_x_26:
[----:B-----5:R-:W-:Y:S01]  /*0320*/  FADD R7, RZ, -R7 ;  /* 0x80000007ff077221 */ /* 0x020fe20000000000 */
[----:B------:R-:W-:Y:S01]  /*0330*/  BSSY B0, `(.L_x_29) ;  /* 0x0000014000007945 */ /* 0x000fe20003800000 */
[----:B-1----:R-:W-:Y:S02]  /*0340*/  FMUL R8, R9, R8 ;  /* 0x0000000809087220 */ /* 0x002fe40000400000 */
[----:B------:R-:W-:-:S05]  /*0350*/  FMUL R7, R7, 1.4426950216293334961 ;  /* 0x3fb8aa3b07077820 */ /* 0x000fca0000400000 */
[----:B------:R-:W-:-:S13]  /*0360*/  FSETP.GEU.AND P0, PT, R7, -126, PT ;  /* 0xc2fc00000700780b */ /* 0x000fda0003f0e000 */
[----:B------:R-:W-:-:S04]  /*0370*/  @!P0 FMUL R7, R7, 0.5 ;  /* 0x3f00000007078820 */ /* 0x000fc80000400000 */
[----:B------:R-:W1:Y:S02]  /*0380*/  MUFU.EX2 R0, R7 ;  /* 0x0000000700007308 */ /* 0x000e640000000800 */
[----:B-1----:R-:W-:-:S04]  /*0390*/  @!P0 FMUL R0, R0, R0 ;  /* 0x0000000000008220 */ /* 0x002fc80000400000 */
[----:B0-----:R-:W-:-:S05]  /*03a0*/  FADD R2, R0, 1 ;  /* 0x3f80000000027421 */ /* 0x001fca0000000000 */
[----:B------:R-:W-:-:S04]  /*03b0*/  IADD3 R0, R2, 0x1800000, RZ ;  /* 0x0180000002007810 */ /* 0x000fc80007ffe0ff */
[----:B------:R-:W-:-:S04]  /*03c0*/  LOP3.LUT R0, R0, 0x7f800000, RZ, 0xc0, !PT ;  /* 0x7f80000000007812 */ /* 0x000fc800078ec0ff */
[----:B------:R-:W-:-:S13]  /*03d0*/  ISETP.GT.U32.AND P0, PT, R0, 0x1ffffff, PT ;  /* 0x01ffffff0000780c */ /* 0x000fda0003f04070 */
[----:B------:R-:W-:Y:S05]  /*03e0*/  @P0 BRA `(.L_x_30) ;  /* 0x0000004000000947 */ /* 0x000fea0003800000 */
[----:B------:R-:W-:Y:S02]  /*03f0*/  MOV R10, 0x410 ;  /* 0x00000410000a7802 */ /* 0x000fe40000000f00 */
[----:B------:R-:W-:Y:S05]  /*0400*/  CALL.REL.NOINC `($__internal_1_$__cuda_sm20_rcp_rn_f32_slowpath) ;  /* 0x0000037000007944 */ /* 0x000fea0003c00000 */
[----:B-1----:R-:W-:Y:S01]  /*0410*/  MOV R0, R9 ;  /* 0x0000000900007202 */ /* 0x002fe20000000f00 */
[----:B------:R-:W-:Y:S05]  /*0420*/  BRA `(.L_x_31) ;  /* 0x0000004000007947 */ /* 0x000fea0003800000 */
.L_x_30:
[----:B------:R-:W0:Y:S02]  /*0430*/  MUFU.RCP R7, R2 ;  /* 0x0000000200077308 */ /* 0x000e240000001000 */
[----:B0-----:R-:W-:-:S04]  /*0440*/  FFMA R0, R2, R7, -1 ;  /* 0xbf80000002007423 */ /* 0x001fc80000000007 */
[----:B------:R-:W-:-:S04]  /*0450*/  FADD.FTZ R0, -R0, -RZ ;  /* 0x800000ff00007221 */ /* 0x000fc80000010100 */
[----:B------:R-:W-:Y:S02]  /*0460*/  FFMA R0, R7, R0, R7 ;  /* 0x0000000007007223 */ /* 0x000fe40000000007 */
.L_x_31:
[----:B------:R-:W-:Y:S05]  /*0470*/  BSYNC B0 ;  /* 0x0000000000007941 */ /* 0x000fea0003800000 */
.L_x_29:
[----:B------:R-:W-:Y:S01]  /*0480*/  FFMA R7, R5, R0, R8 ;  /* 0x0000000005077223 */ /* 0x000fe20000000008 */
[----:B------:R-:W-:Y:S04]  /*0490*/  BSSY B0, `(.L_x_32) ;  /* 0x0000014000007945 */ /* 0x000fe80003800000 */
[----:B------:R-:W-:-:S13]  /*04a0*/  FSETP.GE.AND P0, PT, |R7|, 0.60000002384185791016, PT ;  /* 0x3f19999a0700780b */ /* 0x000fda0003f06200 */
[----:B------:R-:W-:Y:S05]  /*04b0*/  @!P0 BRA `(.L_x_33) ;  /* 0x000000a000008947 */ /* 0x000fea0003800000 */
[C---:B------:R-:W-:Y:S01]  /*04c0*/  FMUL R0, |R7|.reuse, 2.8853900432586669922 ;  /* 0x4038aa3b07007820 */ /* 0x040fe20000400200 */
[----:B------:R-:W-:Y:S02]  /*04d0*/  MOV R5, 0x3f800000 ;  /* 0x3f80000000057802 */ /* 0x000fe40000000f00 */
[----:B------:R-:W-:-:S03]  /*04e0*/  FSETP.GE.AND P0, PT, |R7|, 9.010913848876953125, PT ;  /* 0x41102cb40700780b */ /* 0x000fc60003f06200 */
[----:B------:R-:W1:Y:S02]  /*04f0*/  MUFU.EX2 R0, R0 ;  /* 0x0000000000007308 */ /* 0x000e640000000800 */
[----:B01----:R-:W-:-:S06]  /*0500*/  FADD R2, R0, 1 ;  /* 0x3f80000000027421 */ /* 0x003fcc0000000000 */
[----:B------:R-:W0:Y:S02]  /*0510*/  MUFU.RCP R2, R2 ;  /* 0x0000000200027308 */ /* 0x000e240000001000 */
[----:B0-----:R-:W-:-:S05]  /*0520*/  FFMA R5, R2, -2, R5 ;  /* 0xc000000002057823 */ /* 0x001fca0000000005 */
[----:B------:R-:W-:-:S04]  /*0530*/  FSEL R5, R5, 1, !P0 ;  /* 0x3f80000005057808 */ /* 0x000fc80004000000 */
[----:B------:R-:W-:Y:S01]  /*0540*/  LOP3.LUT R7, R5, 0x80000000, R7, 0xf8, !PT ;  /* 0x8000000005077812 */ /* 0x000fe200078ef807 */
[----:B------:R-:W-:Y:S05]  /*0550*/  BRA `(.L_x_34) ;  /* 0x0000007000007947 */ /* 0x000fea0003800000 */
.L_x_33:
[----:B------:R-:W-:Y:S01]  /*0560*/  IMAD.MOV.U32 R0, RZ, RZ, 0x3c80f082 ;  /* 0x3c80f082ff007424 */ /* 0x000fe200078e00ff */
[----:B------:R-:W-:-:S04]  /*0570*/  FMUL R5, R7, R7 ;  /* 0x0000000707057220 */ /* 0x000fc80000400000 */
[----:B------:R-:W-:-:S04]  /*0580*/  FFMA R0, R5, R0, -0.052303962409496307373 ;  /* 0xbd563cae05007423 */ /* 0x000fc80000000000 */
[----:B------:R-:W-:-:S04]  /*0590*/  FFMA R0, R5, R0, 0.1331529766321182251 ;  /* 0x3e08594105007423 */ /* 0x000fc80000000000 */
[----:B------:R-:W-:-:S04]  /*05a0*/  FFMA R0, R5, R0, -0.33332768082618713379 ;  /* 0xbeaaa9ed05007423 */ /* 0x000fc80000000000 */
[----:B------:R-:W-:-:S04]  /*05b0*/  FFMA R0, R5, R0, RZ ;  /* 0x0000000005007223 */ /* 0x000fc800000000ff */
[----:B------:R-:W-:Y:S02]  /*05c0*/  FFMA R7, R7, R0, R7 ;  /* 0x0000000007077223 */ /* 0x000fe40000000007 */
.L_x_34:
[----:B------:R-:W-:Y:S05]  /*05d0*/  BSYNC B0 ;  /* 0x0000000000007941 */ /* 0x000fea0003800000 */
.L_x_32:
[----:B------:R-:W-:Y:S01]  /*05e0*/  FADD R4, RZ, -R4 ;  /* 0x80000004ff047221 */ /* 0x000fe20000000000 */
[----:B------:R-:W-:Y:S03]  /*05f0*/  BSSY B0, `(.L_x_35) ;  /* 0x0000015000007945 */ /* 0x000fe60003800000 */
[----:B------:R-:W-:-:S05]  /*0600*/  FMUL R0, R4, 1.4426950216293334961 ;  /* 0x3fb8aa3b04007820 */ /* 0x000fca0000400000 */
[----:B------:R-:W-:-:S13]  /*0610*/  FSETP.GEU.AND P0, PT, R0, -126, PT ;  /* 0xc2fc00000000780b */ /* 0x000fda0003f0e000 */
[----:B------:R-:W-:-:S04]  /*0620*/  @!P0 FMUL R0, R0, 0.5 ;  /* 0x3f00000000008820 */ /* 0x000fc80000400000 */
[----:B0-----:R-:W0:Y:S02]  /*0630*/  MUFU.EX2 R2, R0 ;  /* 0x0000000000027308 */ /* 0x001e240000000800 */
[----:B0-----:R-:W-:-:S04]  /*0640*/  @!P0 FMUL R2, R2, R2 ;  /* 0x0000000202028220 */ /* 0x001fc80000400000 */
[----:B------:R-:W-:-:S05]  /*0650*/  FADD R2, R2, 1 ;  /* 0x3f80000002027421 */ /* 0x000fca0000000000 */
[----:B------:R-:W-:-:S04]  /*0660*/  IADD3 R4, R2, 0x1800000, RZ ;  /* 0x0180000002047810 */ /* 0x000fc80007ffe0ff */
[----:B------:R-:W-:Y:S02]  /*0670*/  LOP3.LUT R5, R4, 0x7f800000, RZ, 0xc0, !PT ;  /* 0x7f80000004057812 */ /* 0x000fe400078ec0ff */
[----:B------:R-:W-:Y:S02]  /*0680*/  LEA R4, P1, R3, c[0x0][0x160], 0x2 ;  /* 0x0000580003047a11 */ /* 0x000fe400078210ff */
[----:B------:R-:W-:Y:S02]  /*0690*/  ISETP.GT.U32.AND P0, PT, R5, 0x1ffffff, PT ;  /* 0x01ffffff0500780c */ /* 0x000fe40003f04070 */
[----:B------:R-:W-:-:S11]  /*06a0*/  LEA.HI.X R5, R3, c[0x0][0x164], R6, 0x2, P1 ;  /* 0x0000590003057a11 */ /* 0x000fd600008f1406 */
[----:B------:R-:W-:Y:S05]  /*06b0*/  @P0 BRA `(.L_x_36) ;  /* 0x0000004000000947 */ /* 0x000fea0003800000 */
[----:B------:R-:W-:Y:S02]  /*06c0*/  MOV R10, 0x6e0 ;  /* 0x000006e0000a7802 */ /* 0x000fe40000000f00 */
[----:B------:R-:W-:Y:S05]  /*06d0*/  CALL.REL.NOINC `($__internal_1_$__cuda_sm20_rcp_rn_f32_slowpath) ;  /* 0x000000a000007944 */ /* 0x000fea0003c00000 */
[----:B-1----:R-:W-:Y:S01]  /*06e0*/  MOV R0, R9 ;  /* 0x0000000900007202 */ /* 0x002fe20000000f00 */
[----:B------:R-:W-:Y:S05]  /*06f0*/  BRA `(.L_x_37) ;  /* 0x0000004000007947 */ /* 0x000fea0003800000 */
.L_x_36:
[----:B------:R-:W0:Y:S02]  /*0700*/  MUFU.RCP R3, R2 ;  /* 0x0000000200037308 */ /* 0x000e240000001000 */
[----:B0-----:R-:W-:-:S04]  /*0710*/  FFMA R0, R2, R3, -1 ;  /* 0xbf80000002007423 */ /* 0x001fc80000000003 */
[----:B------:R-:W-:-:S04]  /*0720*/  FADD.FTZ R0, -R0, -RZ ;  /* 0x800000ff00007221 */ /* 0x000fc80000010100 */
[----:B------:R-:W-:Y:S02]  /*0730*/  FFMA R0, R3, R0, R3 ;  /* 0x0000000003007223 */ /* 0x000fe40000000003 */
.L_x_37:
[----:B------:R-:W-:Y:S05]  /*0740*/  BSYNC B0 ;  /* 0x0000000000007941 */ /* 0x000fea0003800000 */
.L_x_35:
[----:B------:R-:W-:-:S05]  /*0750*/  FMUL R7, R0, R7 ;  /* 0x0000000700077220 */ /* 0x000fca0000400000 */
[----:B------:R-:W-:Y:S01]  /*0760*/  STG.E [R4.64], R7 ;  /* 0x0000000704007986 */ /* 0x000fe2000c101904 */
[----:B------:R-:W-:Y:S05]  /*0770*/  EXIT ;  /* 0x000000000000794d */ /* 0x000fea0003800000 */
        .weak           $__internal_1_$__cuda_sm20_rcp_rn_f32_slowpath
        .type           $__internal_1_$__cuda_sm20_rcp_rn_f32_slowpath,@function
        .size           $__internal_1_$__cuda_sm20_rcp_rn_f32_slowpath,(.L_x_172 - $__internal_1_$__cuda_sm20_rcp_rn_f32_slowpath)
$__internal_1_$__cuda_sm20_rcp_rn_f32_slowpath:
        /* <DEDUP_REMOVED lines=15> */
.L_x_39:
        /* <DEDUP_REMOVED lines=16> */
[----:B------:R-:W-:Y:S02]  /*0970*/  LOP3.LUT R14, R14, R9, RZ, 0xc0, !PT ;  /* 0x000000090e0e7212 */ /* 0x000fe400078ec0ff */
[----:B------:R-:W-:-:S02]  /*0980*/  IADD3 R0, -R11, RZ, RZ ;  /* 0x000000ff0b007210 */ /* 0x000fc40007ffe1ff */
[-C--:B------:R-:W-:Y:S02]  /*0990*/  SHF.R.U32.HI R14, RZ, R15.reuse, R14 ;  /* 0x0000000fff0e7219 */ /* 0x080fe4000001160e */
[----:B------:R-:W-:Y:S02]  /*09a0*/  LOP3.LUT P1, RZ, R0, R15, R9, 0xf8, !PT ;  /* 0x0000000f00ff7212 */ /* 0x000fe4000782f809 */
[C---:B------:R-:W-:Y:S02]  /*09b0*/  LOP3.LUT P0, RZ, R14.reuse, 0x1, RZ, 0xc0, !PT ;  /* 0x000000010eff7812 */ /* 0x040fe4000780c0ff */
[----:B------:R-:W-:-:S04]  /*09c0*/  LOP3.LUT P2, RZ, R14, 0x2, RZ, 0xc0, !PT ;  /* 0x000000020eff7812 */ /* 0x000fc8000784c0ff */
[----:B------:R-:W-:Y:S02]  /*09d0*/  PLOP3.LUT P0, PT, P0, P1, P2, 0xe0, 0x0 ;  /* 0x000000000000781c */ /* 0x000fe40000703c20 */
[----:B------:R-:W-:Y:S02]  /*09e0*/  LOP3.LUT P1, RZ, R2, 0x7fffff, RZ, 0xc0, !PT ;  /* 0x007fffff02ff7812 */ /* 0x000fe4000782c0ff */
[----:B------:R-:W-:-:S05]  /*09f0*/  SEL R0, RZ, 0x1, !P0 ;  /* 0x00000001ff007807 */ /* 0x000fca0004000000 */
[----:B------:R-:W-:-:S05]  /*0a00*/  IMAD.MOV R0, RZ, RZ, -R0 ;  /* 0x000000ffff007224 */ /* 0x000fca00078e0a00 */
[----:B------:R-:W-:Y:S02]  /*0a10*/  ISETP.GE.AND P0, PT, R0, RZ, PT ;  /* 0x000000ff0000720c */ /* 0x000fe40003f06270 */
[----:B------:R-:W-:-:S04]  /*0a20*/  IADD3 R0, R13, -0xfc, RZ ;  /* 0xffffff040d007810 */ /* 0x000fc80007ffe0ff */
[----:B------:R-:W-:-:S07]  /*0a30*/  SHF.R.U32.HI R9, RZ, R0, R9 ;  /* 0x00000000ff097219 */ /* 0x000fce0000011609 */
[----:B------:R-:W-:-:S04]  /*0a40*/  @!P0 IADD3 R9, R9, 0x1, RZ ;  /* 0x0000000109098810 */ /* 0x000fc80007ffe0ff */
[----:B------:R-:W-:-:S04]  /*0a50*/  @!P1 SHF.L.U32 R9, R9, 0x1, RZ ;  /* 0x0000000109099819 */ /* 0x000fc800000006ff */
[----:B------:R-:W-:Y:S01]  /*0a60*/  LOP3.LUT R9, R9, 0x80000000, R2, 0xf8, !PT ;  /* 0x8000000009097812 */ /* 0x000fe200078ef802 */
[----:B------:R-:W-:Y:S05]  /*0a70*/  BRA `(.L_x_40) ;  /* 0x0000001000007947 */ /* 0x000fea0003800000 */
.L_x_41:
[----:B------:R0:W1:Y:S02]  /*0a80*/  MUFU.RCP R9, R2 ;  /* 0x0000000200097308 */ /* 0x0000640000001000 */
.L_x_40:
[----:B------:R-:W-:Y:S05]  /*0a90*/  BSYNC B1 ;  /* 0x0000000000017941 */ /* 0x000fea0003800000 */
.L_x_38:
[----:B------:R-:W-:-:S04]  /*0aa0*/  MOV R11, 0x0 ;  /* 0x00000000000b7802 */ /* 0x000fc80000000f00 */
[----:B------:R-:W-:Y:S05]  /*0ab0*/  RET.REL.NODEC R10 `(tvmgen_default_fused_split_sigmoid_sigmoid_multiply_sigmoid_tanh_multiply_add_tanh_multiply_sta_4e0306112785fa15__kernel) ;  /* 0xfffff5400a007950 */ /* 0x000fea0003c3ffff */
.L_x_42:
        /* <DEDUP_REMOVED lines=12> */
.L_x_172:


//--------------------- .text.tvmgen_default_fused_split_sigmoid_sigmoid_multiply_sigmoid_tanh_multiply_add_tanh_multiply_sta_2bcd01aae566f75b__kernel_7 --------------------------
	.section	.text.tvmgen_default_fused_split_sigmoid_sigmoid_multiply_sigmoid_tanh_multiply_add_tanh_multiply_sta_2bcd01aae566f75b__kernel_7,"ax",@progbits
	.sectioninfo	@"SHI_REGISTERS=8"
	.align	128
        .global         tvmgen_default_fused_split_sigmoid_sigmoid_multiply_sigmoid_tanh_multiply_add_tanh_multiply_sta_2bcd01aae566f75b__kernel_7
        .type           tvmgen_default_fused_split_sigmoid_sigmoid_multiply_sigmoid_tanh_multiply_add_tanh_multiply_sta_2bcd01aae566f75b__kernel_7,@function
        .size           tvmgen_default_fused_split_sigmoid_sigmoid_multiply_sigmoid_tanh_multiply_add_tanh_multiply_sta_2bcd01aae566f75b__kernel_7,(.L_x_192 - tvmgen_default_fused_split_sigmoid_sigmoid_multiply_sigmoid_tanh_multiply_add_tanh_multiply_sta_2bcd01aae566f75b__kernel_7)
        .other          tvmgen_default_fused_split_sigmoid_sigmoid_multiply_sigmoid_tanh_multiply_add_tanh_multiply_sta_2bcd01aae566f75b__kernel_7,@"STO_CUDA_ENTRY STV_DEFAULT"
tvmgen_default_fused_split_sigmoid_sigmoid_multiply_sigmoid_tanh_multiply_add_tanh_multiply_sta_2bcd01aae566f75b__kernel_7:
.text.tvmgen_default_fused_split_sigmoid_sigmoid_multiply_sigmoid_tanh_multiply_add_tanh_multiply_sta_2bcd01aae566f75b__kernel_7:
        /* <DEDUP_REMOVED lines=9> */
.L_x_43:
        /* <DEDUP_REMOVED lines=15> */
.L_x_192:


//--------------------- .text.tvmgen_default_fused_split_kernel --------------------------
	.section	.text.tvmgen_default_fused_split_kernel,"ax",@progbits
	.sectioninfo	@"SHI_REGISTERS=8"
	.align	128
        .global         tvmgen_default_fused_split_kernel
        .type           tvmgen_default_fused_split_kernel,@function
        .size           tvmgen_default_fused_split_kernel,(.L_x_193 - tvmgen_default_fused_split_kernel)
        .other          tvmgen_default_fused_split_kernel,@"STO_CUDA_ENTRY STV_DEFAULT"
tvmgen_default_fused_split_kernel:
.text.tvmgen_default_fused_split_kernel:
        /* <DEDUP_REMOVED lines=9> */
.L_x_44:
        /* <DEDUP_REMOVED lines=15> */
.L_x_193:


//--------------------- .text.tvmgen_default_fused_squeeze_concatenate_20_kernel --------------------------
	.section	.text.tvmgen_default_fused_squeeze_concatenate_20_kernel,"ax",@progbits
	.sectioninfo	@"SHI_REGISTERS=8"
	.align	128
        .global         tvmgen_default_fused_squeeze_concatenate_20_kernel
        .type           tvmgen_default_fused_squeeze_concatenate_20_kernel,@function
        .size           tvmgen_default_fused_squeeze_concatenate_20_kernel,(.L_x_194 - tvmgen_default_fused_squeeze_concatenate_20_kernel)
        .other          tvmgen_default_fused_squeeze_concatenate_20_kernel,@"STO_CUDA_ENTRY STV_DEFAULT"
tvmgen_default_fused_squeeze_concatenate_20_kernel:
.text.tvmgen_default_fused_squeeze_concatenate_20_kernel:
        /* <DEDUP_REMOVED lines=12> */
.L_x_45:
        /* <DEDUP_REMOVED lines=12> */
.L_x_194:


//--------------------- .text.tvmgen_default_fused_squeeze_concatenate_18_kernel --------------------------
	.section	.text.tvmgen_default_fused_squeeze_concatenate_18_kernel,"ax",@progbits
	.sectioninfo	@"SHI_REGISTERS=8"
	.align	128
        .global         tvmgen_default_fused_squeeze_concatenate_18_kernel
        .type           tvmgen_default_fused_squeeze_concatenate_18_kernel,@function
        .size           tvmgen_default_fused_squeeze_concatenate_18_kernel,(.L_x_195 - tvmgen_default_fused_squeeze_concatenate_18_kernel)
        .other          tvmgen_default_fused_squeeze_concatenate_18_kernel,@"STO_CUDA_ENTRY STV_DEFAULT"
tvmgen_default_fused_squeeze_concatenate_18_kernel:
.text.tvmgen_default_fused_squeeze_concatenate_18_kernel:
        /* <DEDUP_REMOVED lines=12> */
.L_x_46:
        /* <DEDUP_REMOVED lines=12> */
.L_x_195:


//--------------------- .text.tvmgen_default_fused_split_sigmoid_sigmoid_multiply_sigmoid_tanh_multiply_add_tanh_multiply_sta_2bcd01aae566f75b__kernel_27 --------------------------
	.section	.text.tvmgen_default_fused_split_sigmoid_sigmoid_multiply_sigmoid_tanh_multiply_add_tanh_multiply_sta_2bcd01aae566f75b__kernel_27,"ax",@progbits
	.sectioninfo	@"SHI_REGISTERS=18"
	.align	128
        .global         tvmgen_default_fused_split_sigmoid_sigmoid_multiply_sigmoid_tanh_multiply_add_tanh_multiply_sta_2bcd01aae566f75b__kernel_27
        .type           tvmgen_default_fused_split_sigmoid_sigmoid_multiply_sigmoid_tanh_multiply_add_tanh_multiply_sta_2bcd01aae566f75b__kernel_27,@function
        .size           tvmgen_default_fused_split_sigmoid_sigmoid_multiply_sigmoid_tanh_multiply_add_tanh_multiply_sta_2bcd01aae566f75b__kernel_27,(.L_x_173 - tvmgen_default_fused_split_sigmoid_sigmoid_multiply_sigmoid_tanh_multiply_add_tanh_multiply_sta_2bcd01aae566f75b__kernel_27)
        .other          tvmgen_default_fused_split_sigmoid_sigmoid_multiply_sigmoid_tanh_multiply_add_tanh_multiply_sta_2bcd01aae566f75b__kernel_27,@"STO_CUDA_ENTRY STV_DEFAULT"
tvmgen_default_fused_split_sigmoid_sigmoid_multiply_sigmoid_tanh_multiply_add_tanh_multiply_sta_2bcd01aae566f75b__kernel_27:
.text.tvmgen_default_fused_split_sigmoid_sigmoid_multiply_sigmoid_tanh_multiply_add_tanh_multiply_sta_2bcd01aae566f75b__kernel_27:
        /* <DEDUP_REMOVED lines=43> */
[----:B-----5:R-:W-:Y:S05]  /*02b0*/  CALL.REL.NOINC `($__internal_2_$__cuda_sm20_rcp_rn_f32_slowpath) ;  /* 0x000004c000007944 */ /* 0x020fea0003c00000 */
[----:B------:R-:W-:Y:S05]  /*02c0*/  BRA `(.L_x_49) ;  /* 0x0000004000007947 */ /* 0x000fea0003800000 */
.L_x_48:
[----:B------:R-:W0:Y:S02]  /*02d0*/  MUFU.RCP R9, R10 ;  /* 0x0000000a00097308 */ /* 0x000e240000001000 */
[----:B0-----:R-:W-:-:S04]  /*02e0*/  FFMA R0, R10, R9, -1 ;  /* 0xbf8000000a007423 */ /* 0x001fc80000000009 */
[----:B------:R-:W-:-:S04]  /*02f0*/  FADD.FTZ R0, -R0, -RZ ;  /* 0x800000ff00007221 */ /* 0x000fc80000010100 */
[----:B------:R-:W-:Y:S02]  /*0300*/  FFMA R9, R9, R0, R9 ;  /* 0x0000000009097223 */ /* 0x000fe40000000009 */
.L_x_49:
[----:B------:R-:W-:Y:S05]  /*0310*/  BSYNC B0 ;  /* 0x0000000000007941 */ /* 0x000fea0003800000 */
.L_x_47:
        /* <DEDUP_REMOVED lines=14> */
[----:B------:R-:W-:Y:S05]  /*0400*/  CALL.REL.NOINC `($__internal_2_$__cuda_sm20_rcp_rn_f32_slowpath) ;  /* 0x0000037000007944 */ /* 0x000fea0003c00000 */
[----:B-1----:R-:W-:Y:S01]  /*0410*/  MOV R0, R9 ;  /* 0x0000000900007202 */ /* 0x002fe20000000f00 */
[----:B------:R-:W-:Y:S05]  /*0420*/  BRA `(.L_x_52) ;  /* 0x0000004000007947 */ /* 0x000fea0003800000 */
.L_x_51:
[----:B------:R-:W0:Y:S02]  /*0430*/  MUFU.RCP R7, R2 ;  /* 0x0000000200077308 */ /* 0x000e240000001000 */
[----:B0-----:R-:W-:-:S04]  /*0440*/  FFMA R0, R2, R7, -1 ;  /* 0xbf80000002007423 */ /* 0x001fc80000000007 */
[----:B------:R-:W-:-:S04]  /*0450*/  FADD.FTZ R0, -R0, -RZ ;  /* 0x800000ff00007221 */ /* 0x000fc80000010100 */
[----:B------:R-:W-:Y:S02]  /*0460*/  FFMA R0, R7, R0, R7 ;  /* 0x0000000007007223 */ /* 0x000fe40000000007 */
.L_x_52:
[----:B------:R-:W-:Y:S05]  /*0470*/  BSYNC B0 ;  /* 0x0000000000007941 */ /* 0x000fea0003800000 */
.L_x_50:
        /* <DEDUP_REMOVED lines=14> */
.L_x_54:
[----:B------:R-:W-:Y:S01]  /*0560*/  IMAD.MOV.U32 R0, RZ, RZ, 0x3c80f082 ;  /* 0x3c80f082ff007424 */ /* 0x000fe200078e00ff */
[----:B------:R-:W-:-:S04]  /*0570*/  FMUL R5, R7, R7 ;  /* 0x0000000707057220 */ /* 0x000fc80000400000 */
[----:B------:R-:W-:-:S04]  /*0580*/  FFMA R0, R5, R0, -0.052303962409496307373 ;  /* 0xbd563cae05007423 */ /* 0x000fc80000000000 */
[----:B------:R-:W-:-:S04]  /*0590*/  FFMA R0, R5, R0, 0.1331529766321182251 ;  /* 0x3e08594105007423 */ /* 0x000fc80000000000 */
[----:B------:R-:W-:-:S04]  /*05a0*/  FFMA R0, R5, R0, -0.33332768082618713379 ;  /* 0xbeaaa9ed05007423 */ /* 0x000fc80000000000 */
[----:B------:R-:W-:-:S04]  /*05b0*/  FFMA R0, R5, R0, RZ ;  /* 0x0000000005007223 */ /* 0x000fc800000000ff */
[----:B------:R-:W-:Y:S02]  /*05c0*/  FFMA R7, R7, R0, R7 ;  /* 0x0000000007077223 */ /* 0x000fe40000000007 */
.L_x_55:
[----:B------:R-:W-:Y:S05]  /*05d0*/  BSYNC B0 ;  /* 0x0000000000007941 */ /* 0x000fea0003800000 */
.L_x_53:
        /* <DEDUP_REMOVED lines=15> */
[----:B------:R-:W-:Y:S05]  /*06d0*/  CALL.REL.NOINC `($__internal_2_$__cuda_sm20_rcp_rn_f32_slowpath) ;  /* 0x000000a000007944 */ /* 0x000fea0003c00000 */
[----:B-1----:R-:W-:Y:S01]  /*06e0*/  MOV R0, R9 ;  /* 0x0000000900007202 */ /* 0x002fe20000000f00 */
[----:B------:R-:W-:Y:S05]  /*06f0*/  BRA `(.L_x_58) ;  /* 0x0000004000007947 */ /* 0x000fea0003800000 */
.L_x_57:
[----:B------:R-:W0:Y:S02]  /*0700*/  MUFU.RCP R3, R2 ;  /* 0x0000000200037308 */ /* 0x000e240000001000 */
[----:B0-----:R-:W-:-:S04]  /*0710*/  FFMA R0, R2, R3, -1 ;  /* 0xbf80000002007423 */ /* 0x001fc80000000003 */
[----:B------:R-:W-:-:S04]  /*0720*/  FADD.FTZ R0, -R0, -RZ ;  /* 0x800000ff00007221 */ /* 0x000fc80000010100 */
[----:B------:R-:W-:Y:S02]  /*0730*/  FFMA R0, R3, R0, R3 ;  /* 0x0000000003007223 */ /* 0x000fe40000000003 */
.L_x_58:
[----:B------:R-:W-:Y:S05]  /*0740*/  BSYNC B0 ;  /* 0x0000000000007941 */ /* 0x000fea0003800000 */
.L_x_56:
[----:B------:R-:W-:-:S05]  /*0750*/  FMUL R7, R0, R7 ;  /* 0x0000000700077220 */ /* 0x000fca0000400000 */
[----:B------:R-:W-:Y:S01]  /*0760*/  STG.E [R4.64], R7 ;  /* 0x0000000704007986 */ /* 0x000fe2000c101904 */
[----:B------:R-:W-:Y:S05]  /*0770*/  EXIT ;  /* 0x000000000000794d */ /* 0x000fea0003800000 */
        .weak           $__internal_2_$__cuda_sm20_rcp_rn_f32_slowpath
        .type           $__internal_2_$__cuda_sm20_rcp_rn_f32_slowpath,@function
        .size           $__internal_2_$__cuda_sm20_rcp_rn_f32_slowpath,(.L_x_173 - $__internal_2_$__cuda_sm20_rcp_rn_f32_slowpath)
$__internal_2_$__cuda_sm20_rcp_rn_f32_slowpath:
        /* <DEDUP_REMOVED lines=15> */
.L_x_60:
        /* <DEDUP_REMOVED lines=33> */
.L_x_62:
[----:B------:R0:W1:Y:S02]  /*0a80*/  MUFU.RCP R9, R2 ;  /* 0x0000000200097308 */ /* 0x0000640000001000 */
.L_x_61:
[----:B------:R-:W-:Y:S05]  /*0a90*/  BSYNC B1 ;  /* 0x0000000000017941 */ /* 0x000fea0003800000 */
.L_x_59:
[----:B------:R-:W-:-:S04]  /*0aa0*/  MOV R11, 0x0 ;  /* 0x00000000000b7802 */ /* 0x000fc80000000f00 */
[----:B------:R-:W-:Y:S05]  /*0ab0*/  RET.REL.NODEC R10 `(tvmgen_default_fused_split_sigmoid_sigmoid_multiply_sigmoid_tanh_multiply_add_tanh_multiply_sta_2bcd01aae566f75b__kernel_27) ;  /* 0xfffff5400a007950 */ /* 0x000fea0003c3ffff */
.L_x_63:
        /* <DEDUP_REMOVED lines=12> */
.L_x_173:


//--------------------- .text.tvmgen_default_fused_transpose_split_kernel_2 --------------------------
	.section	.text.tvmgen_default_fused_transpose_split_kernel_2,"ax",@progbits
	.sectioninfo	@"SHI_REGISTERS=8"
	.align	128
        .global         tvmgen_default_fused_transpose_split_kernel_2
        .type           tvmgen_default_fused_transpose_split_kernel_2,@function
        .size           tvmgen_default_fused_transpose_split_kernel_2,(.L_x_197 - tvmgen_default_fused_transpose_split_kernel_2)
        .other          tvmgen_default_fused_transpose_split_kernel_2,@"STO_CUDA_ENTRY STV_DEFAULT"
tvmgen_default_fused_transpose_split_kernel_2:
.text.tvmgen_default_fused_transpose_split_kernel_2:
        /* <DEDUP_REMOVED lines=9> */
.L_x_64:
        /* <DEDUP_REMOVED lines=15> */
.L_x_197:


//--------------------- .text.tvmgen_default_fused_squeeze_concatenate_26_kernel --------------------------
	.section	.text.tvmgen_default_fused_squeeze_concatenate_26_kernel,"ax",@progbits
	.sectioninfo	@"SHI_REGISTERS=8"
	.align	128
        .global         tvmgen_default_fused_squeeze_concatenate_26_kernel
        .type           tvmgen_default_fused_squeeze_concatenate_26_kernel,@function
        .size           tvmgen_default_fused_squeeze_concatenate_26_kernel,(.L_x_198 - tvmgen_default_fused_squeeze_concatenate_26_kernel)
        .other          tvmgen_default_fused_squeeze_concatenate_26_kernel,@"STO_CUDA_ENTRY STV_DEFAULT"
tvmgen_default_fused_squeeze_concatenate_26_kernel:
.text.tvmgen_default_fused_squeeze_concatenate_26_kernel:
        /* <DEDUP_REMOVED lines=12> */
.L_x_65:
        /* <DEDUP_REMOVED lines=12> */
.L_x_198:


//--------------------- .text.tvmgen_default_fused_split_sigmoid_sigmoid_multiply_sigmoid_tanh_multiply_add_tanh_multiply_sta_2bcd01aae566f75b__kernel_25 --------------------------
	.section	.text.tvmgen_default_fused_split_sigmoid_sigmoid_multiply_sigmoid_tanh_multiply_add_tanh_multiply_sta_2bcd01aae566f75b__kernel_25,"ax",@progbits
	.sectioninfo	@"SHI_REGISTERS=8"
	.align	128
        .global         tvmgen_default_fused_split_sigmoid_sigmoid_multiply_sigmoid_tanh_multiply_add_tanh_multiply_sta_2bcd01aae566f75b__kernel_25
        .type           tvmgen_default_fused_split_sigmoid_sigmoid_multiply_sigmoid_tanh_multiply_add_tanh_multiply_sta_2bcd01aae566f75b__kernel_25,@function
        .size           tvmgen_default_fused_split_sigmoid_sigmoid_multiply_sigmoid_tanh_multiply_add_tanh_multiply_sta_2bcd01aae566f75b__kernel_25,(.L_x_199 - tvmgen_default_fused_split_sigmoid_sigmoid_multiply_sigmoid_tanh_multiply_add_tanh_multiply_sta_2bcd01aae566f75b__kernel_25)
        .other          tvmgen_default_fused_split_sigmoid_sigmoid_multiply_sigmoid_tanh_multiply_add_tanh_multiply_sta_2bcd01aae566f75b__kernel_25,@"STO_CUDA_ENTRY STV_DEFAULT"
tvmgen_default_fused_split_sigmoid_sigmoid_multiply_sigmoid_tanh_multiply_add_tanh_multiply_sta_2bcd01aae566f75b__kernel_25:
.text.tvmgen_default_fused_split_sigmoid_sigmoid_multiply_sigmoid_tanh_multiply_add_tanh_multiply_sta_2bcd01aae566f75b__kernel_25:
        /* <DEDUP_REMOVED lines=9> */
.L_x_66:
        /* <DEDUP_REMOVED lines=15> */
.L_x_199:


//--------------------- .text.tvmgen_default_fused_transpose_split_kernel_4 --------------------------
	.section	.text.tvmgen_default_fused_transpose_split_kernel_4,"ax",@progbits
	.sectioninfo	@"SHI_REGISTERS=8"
	.align	128
        .global         tvmgen_default_fused_transpose_split_kernel_4
        .type           tvmgen_default_fused_transpose_split_kernel_4,@function
        .size           tvmgen_default_fused_transpose_split_kernel_4,(.L_x_200 - tvmgen_default_fused_transpose_split_kernel_4)
        .other          tvmgen_default_fused_transpose_split_kernel_4,@"STO_CUDA_ENTRY STV_DEFAULT"
tvmgen_default_fused_transpose_split_kernel_4:
.text.tvmgen_default_fused_transpose_split_kernel_4:
        /* <DEDUP_REMOVED lines=9> */
.L_x_67:
        /* <DEDUP_REMOVED lines=15> */
.L_x_200:


//--------------------- .text.tvmgen_default_fused_squeeze_concatenate_49_kernel --------------------------
	.section	.text.tvmgen_default_fused_squeeze_concatenate_49_kernel,"ax",@progbits
	.sectioninfo	@"SHI_REGISTERS=8"
	.align	128
        .global         tvmgen_default_fused_squeeze_concatenate_49_kernel
        .type           tvmgen_default_fused_squeeze_concatenate_49_kernel,@function
        .size           tvmgen_default_fused_squeeze_concatenate_49_kernel,(.L_x_201 - tvmgen_default_fused_squeeze_concatenate_49_kernel)
        .other          tvmgen_default_fused_squeeze_concatenate_49_kernel,@"STO_CUDA_ENTRY STV_DEFAULT"
tvmgen_default_fused_squeeze_concatenate_49_kernel:
.text.tvmgen_default_fused_squeeze_concatenate_49_kernel:
        /* <DEDUP_REMOVED lines=12> */
.L_x_68:
        /* <DEDUP_REMOVED lines=12> */
.L_x_201:


//--------------------- .text.tvmgen_default_fused_split_kernel_3 --------------------------
	.section	.text.tvmgen_default_fused_split_kernel_3,"ax",@progbits
	.sectioninfo	@"SHI_REGISTERS=8"
	.align	128
        .global         tvmgen_default_fused_split_kernel_3
        .type           tvmgen_default_fused_split_kernel_3,@function
        .size           tvmgen_default_fused_split_kernel_3,(.L_x_202 - tvmgen_default_fused_split_kernel_3)
        .other          tvmgen_default_fused_split_kernel_3,@"STO_CUDA_ENTRY STV_DEFAULT"
tvmgen_default_fused_split_kernel_3:
.text.tvmgen_default_fused_split_kernel_3:
        /* <DEDUP_REMOVED lines=9> */
.L_x_69:
        /* <DEDUP_REMOVED lines=15> */
.L_x_202:


//--------------------- .text.tvmgen_default_fused_squeeze_concatenate_12_kernel --------------------------
	.section	.text.tvmgen_default_fused_squeeze_concatenate_12_kernel,"ax",@progbits
	.sectioninfo	@"SHI_REGISTERS=8"
	.align	128
        .global         tvmgen_default_fused_squeeze_concatenate_12_kernel
        .type           tvmgen_default_fused_squeeze_concatenate_12_kernel,@function
        .size           tvmgen_default_fused_squeeze_concatenate_12_kernel,(.L_x_203 - tvmgen_default_fused_squeeze_concatenate_12_kernel)
        .other          tvmgen_default_fused_squeeze_concatenate_12_kernel,@"STO_CUDA_ENTRY STV_DEFAULT"
tvmgen_default_fused_squeeze_concatenate_12_kernel:
.text.tvmgen_default_fused_squeeze_concatenate_12_kernel:
        /* <DEDUP_REMOVED lines=12> */
.L_x_70:
        /* <DEDUP_REMOVED lines=12> */
.L_x_203:


//--------------------- .text.tvmgen_default_fused_squeeze_concatenate_32_kernel --------------------------
	.section	.text.tvmgen_default_fused_squeeze_concatenate_32_kernel,"ax",@progbits
	.sectioninfo	@"SHI_REGISTERS=8"
	.align	128
        .global         tvmgen_default_fused_squeeze_concatenate_32_kernel
        .type           tvmgen_default_fused_squeeze_concatenate_32_kernel,@function
        .size           tvmgen_default_fused_squeeze_concatenate_32_kernel,(.L_x_204 - tvmgen_default_fused_squeeze_concatenate_32_kernel)
        .other          tvmgen_default_fused_squeeze_concatenate_32_kernel,@"STO_CUDA_ENTRY STV_DEFAULT"
tvmgen_default_fused_squeeze_concatenate_32_kernel:
.text.tvmgen_default_fused_squeeze_concatenate_32_kernel:
        /* <DEDUP_REMOVED lines=12> */
.L_x_71:
        /* <DEDUP_REMOVED lines=12> */
.L_x_204:


//--------------------- .text.tvmgen_default_fused_squeeze_concatenate_44_kernel --------------------------
	.section	.text.tvmgen_default_fused_squeeze_concatenate_44_kernel,"ax",@progbits
	.sectioninfo	@"SHI_REGISTERS=8"
	.align	128
        .global         tvmgen_default_fused_squeeze_concatenate_44_kernel
        .type           tvmgen_default_fused_squeeze_concatenate_44_kernel,@function
        .size           tvmgen_default_fused_squeeze_concatenate_44_kernel,(.L_x_205 - tvmgen_default_fused_squeeze_concatenate_44_kernel)
        .other          tvmgen_default_fused_squeeze_concatenate_44_kernel,@"STO_CUDA_ENTRY STV_DEFAULT"
tvmgen_default_fused_squeeze_concatenate_44_kernel:
.text.tvmgen_default_fused_squeeze_concatenate_44_kernel:
        /* <DEDUP_REMOVED lines=12> */
.L_x_72:
        /* <DEDUP_REMOVED lines=12> */
.L_x_205:


//--------------------- .text.tvmgen_default_fused_squeeze_concatenate_19_kernel --------------------------
	.section	.text.tvmgen_default_fused_squeeze_concatenate_19_kernel,"ax",@progbits
	.sectioninfo	@"SHI_REGISTERS=8"
	.align	128
        .global         tvmgen_default_fused_squeeze_concatenate_19_kernel
        .type           tvmgen_default_fused_squeeze_concatenate_19_kernel,@function
        .size           tvmgen_default_fused_squeeze_concatenate_19_kernel,(.L_x_206 - tvmgen_default_fused_squeeze_concatenate_19_kernel)
        .other          tvmgen_default_fused_squeeze_concatenate_19_kernel,@"STO_CUDA_ENTRY STV_DEFAULT"
tvmgen_default_fused_squeeze_concatenate_19_kernel:
.text.tvmgen_default_fused_squeeze_concatenate_19_kernel:
        /* <DEDUP_REMOVED lines=12> */
.L_x_73:
        /* <DEDUP_REMOVED lines=12> */
.L_x_206:


//--------------------- .text.tvmgen_default_fused_transpose_split_kernel --------------------------
	.section	.text.tvmgen_default_fused_transpose_split_kernel,"ax",@progbits
	.sectioninfo	@"SHI_REGISTERS=8"
	.align	128
        .global         tvmgen_default_fused_transpose_split_kernel
        .type           tvmgen_default_fused_transpose_split_kernel,@function
        .size           tvmgen_default_fused_transpose_split_kernel,(.L_x_207 - tvmgen_default_fused_transpose_split_kernel)
        .other          tvmgen_default_fused_transpose_split_kernel,@"STO_CUDA_ENTRY STV_DEFAULT"
tvmgen_default_fused_transpose_split_kernel:
.text.tvmgen_default_fused_transpose_split_kernel:
        /* <DEDUP_REMOVED lines=9> */
.L_x_74:
        /* <DEDUP_REMOVED lines=15> */
.L_x_207:


//--------------------- .text.tvmgen_default_fused_sigmoid_tanh_multiply_kernel --------------------------
	.section	.text.tvmgen_default_fused_sigmoid_tanh_multiply_kernel,"ax",@progbits
	.sectioninfo	@"SHI_REGISTERS=16"
	.align	128
        .global         tvmgen_default_fused_sigmoid_tanh_multiply_kernel
        .type           tvmgen_default_fused_sigmoid_tanh_multiply_kernel,@function
        .size           tvmgen_default_fused_sigmoid_tanh_multiply_kernel,(.L_x_174 - tvmgen_default_fused_sigmoid_tanh_multiply_kernel)
        .other          tvmgen_default_fused_sigmoid_tanh_multiply_kernel,@"STO_CUDA_ENTRY STV_DEFAULT"
tvmgen_default_fused_sigmoid_tanh_multiply_kernel:
.text.tvmgen_default_fused_sigmoid_tanh_multiply_kernel:
[----:B------:R-:W-:Y:S02]  /*0000*/  IMAD.MOV.U32 R1, RZ, RZ, c[0x0][0x28] ;  /* 0x00000a00ff017624 */ /* 0x000fe400078e00ff */
[----:B------:R-:W0:Y:S01]  /*0010*/  S2R R11, SR_TID.X ;  /* 0x00000000000b7919 */ /* 0x000e220000002100 */
[----:B------:R-:W-:Y:S01]  /*0020*/  IMAD.MOV.U32 R4, RZ, RZ, 0x4 ;  /* 0x00000004ff047424 */ /* 0x000fe200078e00ff */
[----:B------:R-:W-:-:S03]  /*0030*/  ULDC.64 UR4, c[0x0][0x118] ;  /* 0x0000460000047ab9 */ /* 0x000fc60000000a00 */
[----:B0-----:R-:W-:-:S04]  /*0040*/  IMAD.WIDE R2, R11, R4, c[0x0][0x168] ;  /* 0x00005a000b027625 */ /* 0x001fc800078e0204 */
[----:B------:R-:W-:Y:S02]  /*0050*/  IMAD.WIDE R4, R11, R4, c[0x0][0x170] ;  /* 0x00005c000b047625 */ /* 0x000fe400078e0204 */
[----:B------:R-:W2:Y:S04]  /*0060*/  LDG.E.CONSTANT R2, [R2.64] ;  /* 0x0000000402027981 */ /* 0x000ea8000c1e9900 */
[----:B------:R-:W3:Y:S01]  /*0070*/  LDG.E.CONSTANT R6, [R4.64] ;  /* 0x0000000404067981 */ /* 0x000ee2000c1e9900 */
[----:B------:R-:W-:Y:S01]  /*0080*/  BSSY B0, `(.L_x_75) ;  /* 0x0000027000007945 */ /* 0x000fe20003800000 */
[----:B--2---:R-:W-:Y:S01]  /*0090*/  FADD R0, RZ, -R2 ;  /* 0x80000002ff007221 */ /* 0x004fe20000000000 */
[----:B---3--:R-:W-:-:S03]  /*00a0*/  FSETP.GE.AND P0, PT, |R6|, 0.60000002384185791016, PT ;  /* 0x3f19999a0600780b */ /* 0x008fc60003f06200 */
[----:B------:R-:W-:-:S05]  /*00b0*/  FMUL R9, R0, 1.4426950216293334961 ;  /* 0x3fb8aa3b00097820 */ /* 0x000fca0000400000 */
[----:B------:R-:W-:-:S05]  /*00c0*/  FSETP.GEU.AND P1, PT, R9, -126, PT ;  /* 0xc2fc00000900780b */ /* 0x000fca0003f2e000 */
[C---:B------:R-:W-:Y:S01]  /*00d0*/  @P0 FMUL R7, |R6|.reuse, 2.8853900432586669922 ;  /* 0x4038aa3b06070820 */ /* 0x040fe20000400200 */
[----:B------:R-:W-:Y:S01]  /*00e0*/  @!P0 IMAD.MOV.U32 R3, RZ, RZ, 0x3c80f082 ;  /* 0x3c80f082ff038424 */ /* 0x000fe200078e00ff */
[----:B------:R-:W-:Y:S01]  /*00f0*/  @!P0 FMUL R0, R6, R6 ;  /* 0x0000000606008220 */ /* 0x000fe20000400000 */
[----:B------:R-:W-:-:S03]  /*0100*/  @P0 MOV R5, 0x3f800000 ;  /* 0x3f80000000050802 */ /* 0x000fc60000000f00 */
[----:B------:R-:W0:Y:S02]  /*0110*/  @P0 MUFU.EX2 R7, R7 ;  /* 0x0000000700070308 */ /* 0x000e240000000800 */
[----:B------:R-:W-:Y:S01]  /*0120*/  @!P1 FMUL R9, R9, 0.5 ;  /* 0x3f00000009099820 */ /* 0x000fe20000400000 */
[----:B------:R-:W-:-:S04]  /*0130*/  @!P0 FFMA R3, R0, R3, -0.052303962409496307373 ;  /* 0xbd563cae00038423 */ /* 0x000fc80000000003 */
[----:B------:R-:W-:Y:S01]  /*0140*/  @!P0 FFMA R3, R0, R3, 0.1331529766321182251 ;  /* 0x3e08594100038423 */ /* 0x000fe20000000003 */
[----:B------:R-:W1:Y:S01]  /*0150*/  MUFU.EX2 R10, R9 ;  /* 0x00000009000a7308 */ /* 0x000e620000000800 */
[----:B0-----:R-:W-:-:S07]  /*0160*/  @P0 FADD R8, R7, 1 ;  /* 0x3f80000007080421 */ /* 0x001fce0000000000 */
[----:B------:R-:W0:Y:S01]  /*0170*/  @P0 MUFU.RCP R8, R8 ;  /* 0x0000000800080308 */ /* 0x000e220000001000 */
[----:B-1----:R-:W-:Y:S01]  /*0180*/  @!P1 FMUL R10, R10, R10 ;  /* 0x0000000a0a0a9220 */ /* 0x002fe20000400000 */
[----:B------:R-:W-:-:S03]  /*0190*/  @P0 FSETP.GE.AND P1, PT, |R6|, 9.010913848876953125, PT ;  /* 0x41102cb40600080b */ /* 0x000fc60003f26200 */
[----:B------:R-:W-:-:S05]  /*01a0*/  FADD R10, R10, 1 ;  /* 0x3f8000000a0a7421 */ /* 0x000fca0000000000 */
[----:B------:R-:W-:-:S04]  /*01b0*/  IADD3 R4, R10, 0x1800000, RZ ;  /* 0x018000000a047810 */ /* 0x000fc80007ffe0ff */
[----:B------:R-:W-:Y:S01]  /*01c0*/  LOP3.LUT R4, R4, 0x7f800000, RZ, 0xc0, !PT ;  /* 0x7f80000004047812 */ /* 0x000fe200078ec0ff */
[----:B0-----:R-:W-:Y:S01]  /*01d0*/  @P0 FFMA R2, R8, -2, R5 ;  /* 0xc000000008020823 */ /* 0x001fe20000000005 */
[----:B------:R-:W-:-:S04]  /*01e0*/  @!P0 FFMA R5, R0, R3, -0.33332768082618713379 ;  /* 0xbeaaa9ed00058423 */ /* 0x000fc80000000003 */
[----:B------:R-:W-:Y:S01]  /*01f0*/  @P0 FSEL R3, R2, 1, !P1 ;  /* 0x3f80000002030808 */ /* 0x000fe20004800000 */
[----:B------:R-:W-:Y:S01]  /*0200*/  @!P0 FFMA R7, R0, R5, RZ ;  /* 0x0000000500078223 */ /* 0x000fe200000000ff */
[----:B------:R-:W-:Y:S02]  /*0210*/  ISETP.GT.U32.AND P1, PT, R4, 0x1ffffff, PT ;  /* 0x01ffffff0400780c */ /* 0x000fe40003f24070 */
[----:B------:R-:W-:Y:S02]  /*0220*/  SHF.R.S32.HI R2, RZ, 0x1f, R11 ;  /* 0x0000001fff027819 */ /* 0x000fe4000001140b */
[----:B------:R-:W-:Y:S02]  /*0230*/  LEA R4, P2, R11, c[0x0][0x160], 0x2 ;  /* 0x000058000b047a11 */ /* 0x000fe400078410ff */
[----:B------:R-:W-:Y:S01]  /*0240*/  @P0 LOP3.LUT R3, R3, 0x80000000, R6, 0xf8, !PT ;  /* 0x8000000003030812 */ /* 0x000fe200078ef806 */
[----:B------:R-:W-:Y:S01]  /*0250*/  @!P0 FFMA R3, R6, R7, R6 ;  /* 0x0000000706038223 */ /* 0x000fe20000000006 */
[----:B------:R-:W-:-:S05]  /*0260*/  LEA.HI.X R5, R11, c[0x0][0x164], R2, 0x2, P2 ;  /* 0x000059000b057a11 */ /* 0x000fca00010f1402 */
[----:B------:R-:W-:Y:S05]  /*0270*/  @P1 BRA `(.L_x_76) ;  /* 0x0000003000001947 */ /* 0x000fea0003800000 */
[----:B------:R-:W-:Y:S02]  /*0280*/  MOV R11, 0x2a0 ;  /* 0x000002a0000b7802 */ /* 0x000fe40000000f00 */
[----:B------:R-:W-:Y:S05]  /*0290*/  CALL.REL.NOINC `($__internal_3_$__cuda_sm20_rcp_rn_f32_slowpath) ;  /* 0x0000009000007944 */ /* 0x000fea0003c00000 */
[----:B------:R-:W-:Y:S05]  /*02a0*/  BRA `(.L_x_77) ;  /* 0x0000004000007947 */ /* 0x000fea0003800000 */
.L_x_76:
[----:B------:R-:W0:Y:S02]  /*02b0*/  MUFU.RCP R7, R10 ;  /* 0x0000000a00077308 */ /* 0x000e240000001000 */
[----:B0-----:R-:W-:-:S04]  /*02c0*/  FFMA R0, R10, R7, -1 ;  /* 0xbf8000000a007423 */ /* 0x001fc80000000007 */
[----:B------:R-:W-:-:S04]  /*02d0*/  FADD.FTZ R0, -R0, -RZ ;  /* 0x800000ff00007221 */ /* 0x000fc80000010100 */
[----:B------:R-:W-:Y:S02]  /*02e0*/  FFMA R0, R7, R0, R7 ;  /* 0x0000000007007223 */ /* 0x000fe40000000007 */
.L_x_77:
[----:B------:R-:W-:Y:S05]  /*02f0*/  BSYNC B0 ;  /* 0x0000000000007941 */ /* 0x000fea0003800000 */
.L_x_75:
[----:B------:R-:W-:-:S05]  /*0300*/  FMUL R3, R0, R3 ;  /* 0x0000000300037220 */ /* 0x000fca0000400000 */
[----:B------:R-:W-:Y:S01]  /*0310*/  STG.E [R4.64], R3 ;  /* 0x0000000304007986 */ /* 0x000fe2000c101904 */
[----:B------:R-:W-:Y:S05]  /*0320*/  EXIT ;  /* 0x000000000000794d */ /* 0x000fea0003800000 */
        .weak           $__internal_3_$__cuda_sm20_rcp_rn_f32_slowpath
        .type           $__internal_3_$__cuda_sm20_rcp_rn_f32_slowpath,@function
        .size           $__internal_3_$__cuda_sm20_rcp_rn_f32_slowpath,(.L_x_174 - $__internal_3_$__cuda_sm20_rcp_rn_f32_slowpath)
$__internal_3_$__cuda_sm20_rcp_rn_f32_slowpath:
[----:B------:R-:W-:Y:S01]  /*0330*/  IMAD.SHL.U32 R0, R10, 0x2, RZ ;  /* 0x000000020a007824 */ /* 0x000fe200078e00ff */
[----:B------:R-:W-:Y:S04]  /*0340*/  BSSY B1, `(.L_x_78) ;  /* 0x0000031000017945 */ /* 0x000fe80003800000 */
[----:B------:R-:W-:Y:S01]  /*0350*/  SHF.R.U32.HI R2, RZ, 0x18, R0 ;  /* 0x00000018ff027819 */ /* 0x000fe20000011600 */
[----:B------:R-:W-:-:S03]  /*0360*/  IMAD.MOV.U32 R0, RZ, RZ, R10 ;  /* 0x000000ffff007224 */ /* 0x000fc600078e000a */
[----:B------:R-:W-:-:S13]  /*0370*/  ISETP.NE.U32.AND P0, PT, R2, RZ, PT ;  /* 0x000000ff0200720c */ /* 0x000fda0003f05070 */
[----:B------:R-:W-:Y:S05]  /*0380*/  @P0 BRA `(.L_x_79) ;  /* 0x000000a000000947 */ /* 0x000fea0003800000 */
[----:B------:R-:W-:-:S04]  /*0390*/  SHF.L.U32 R2, R0, 0x1, RZ ;  /* 0x0000000100027819 */ /* 0x000fc800000006ff */
        /* <DEDUP_REMOVED lines=9> */
.L_x_79:
[----:B------:R-:W-:-:S04]  /*0430*/  IADD3 R6, R2, -0xfd, RZ ;  /* 0xffffff0302067810 */ /* 0x000fc80007ffe0ff */
[----:B------:R-:W-:-:S13]  /*0440*/  ISETP.GT.U32.AND P0, PT, R6, 0x1, PT ;  /* 0x000000010600780c */ /* 0x000fda0003f04070 */
[----:B------:R-:W-:Y:S05]  /*0450*/  @P0 BRA `(.L_x_81) ;  /* 0x000001e000000947 */ /* 0x000fea0003800000 */
[----:B------:R-:W-:Y:S01]  /*0460*/  LOP3.LUT R7, R0, 0x7fffff, RZ, 0xc0, !PT ;  /* 0x007fffff00077812 */ /* 0x000fe200078ec0ff */
[----:B------:R-:W-:Y:S01]  /*0470*/  IMAD.MOV.U32 R13, RZ, RZ, 0x3 ;  /* 0x00000003ff0d7424 */ /* 0x000fe200078e00ff */
[----:B------:R-:W-:Y:S02]  /*0480*/  IADD3 R2, R2, -0xfc, RZ ;  /* 0xffffff0402027810 */ /* 0x000fe40007ffe0ff */
        /* <DEDUP_REMOVED lines=14> */
[--C-:B------:R-:W-:Y:S02]  /*0570*/  LOP3.LUT P1, RZ, R8, R6, R9.reuse, 0xf8, !PT ;  /* 0x0000000608ff7212 */ /* 0x100fe4000782f809 */
[C---:B------:R-:W-:Y:S02]  /*0580*/  LOP3.LUT P0, RZ, R7.reuse, 0x1, RZ, 0xc0, !PT ;  /* 0x0000000107ff7812 */ /* 0x040fe4000780c0ff */
[----:B------:R-:W-:Y:S02]  /*0590*/  LOP3.LUT P2, RZ, R7, 0x2, RZ, 0xc0, !PT ;  /* 0x0000000207ff7812 */ /* 0x000fe4000784c0ff */
[----:B------:R-:W-:Y:S02]  /*05a0*/  SHF.R.U32.HI R9, RZ, R2, R9 ;  /* 0x00000002ff097219 */ /* 0x000fe40000011609 */
[----:B------:R-:W-:Y:S02]  /*05b0*/  PLOP3.LUT P0, PT, P0, P1, P2, 0xe0, 0x0 ;  /* 0x000000000000781c */ /* 0x000fe40000703c20 */
[----:B------:R-:W-:-:S02]  /*05c0*/  LOP3.LUT P1, RZ, R0, 0x7fffff, RZ, 0xc0, !PT ;  /* 0x007fffff00ff7812 */ /* 0x000fc4000782c0ff */
[----:B------:R-:W-:-:S04]  /*05d0*/  SEL R6, RZ, 0x1, !P0 ;  /* 0x00000001ff067807 */ /* 0x000fc80004000000 */
[----:B------:R-:W-:-:S04]  /*05e0*/  IADD3 R6, -R6, RZ, RZ ;  /* 0x000000ff06067210 */ /* 0x000fc80007ffe1ff */
[----:B------:R-:W-:-:S13]  /*05f0*/  ISETP.GE.AND P0, PT, R6, RZ, PT ;  /* 0x000000ff0600720c */ /* 0x000fda0003f06270 */
[----:B------:R-:W-:-:S05]  /*0600*/  @!P0 IADD3 R9, R9, 0x1, RZ ;  /* 0x0000000109098810 */ /* 0x000fca0007ffe0ff */
[----:B------:R-:W-:-:S05]  /*0610*/  @!P1 IMAD.SHL.U32 R9, R9, 0x2, RZ ;  /* 0x0000000209099824 */ /* 0x000fca00078e00ff */
[----:B------:R-:W-:Y:S01]  /*0620*/  LOP3.LUT R6, R9, 0x80000000, R0, 0xf8, !PT ;  /* 0x8000000009067812 */ /* 0x000fe200078ef800 */
[----:B------:R-:W-:Y:S05]  /*0630*/  BRA `(.L_x_80) ;  /* 0x0000001000007947 */ /* 0x000fea0003800000 */
.L_x_81:
[----:B------:R0:W1:Y:S02]  /*0640*/  MUFU.RCP R6, R0 ;  /* 0x0000000000067308 */ /* 0x0000640000001000 */
.L_x_80:
[----:B------:R-:W-:Y:S05]  /*0650*/  BSYNC B1 ;  /* 0x0000000000017941 */ /* 0x000fea0003800000 */
.L_x_78:
[----:B01----:R-:W-:Y:S01]  /*0660*/  IMAD.MOV.U32 R0, RZ, RZ, R6 ;  /* 0x000000ffff007224 */ /* 0x003fe200078e0006 */
[----:B------:R-:W-:Y:S01]  /*0670*/  MOV R6, R11 ;  /* 0x0000000b00067202 */ /* 0x000fe20000000f00 */
[----:B------:R-:W-:-:S04]  /*0680*/  IMAD.MOV.U32 R7, RZ, RZ, 0x0 ;  /* 0x00000000ff077424 */ /* 0x000fc800078e00ff */
[----:B------:R-:W-:Y:S05]  /*0690*/  RET.REL.NODEC R6 `(tvmgen_default_fused_sigmoid_tanh_multiply_kernel) ;  /* 0xfffff96006007950 */ /* 0x000fea0003c3ffff */
.L_x_82:
        /* <DEDUP_REMOVED lines=14> */
.L_x_174:


//--------------------- .text.tvmgen_default_fused_split_sigmoid_sigmoid_multiply_sigmoid_tanh_multiply_add_tanh_multiply_sta_2bcd01aae566f75b__kernel_11 --------------------------
	.section	.text.tvmgen_default_fused_split_sigmoid_sigmoid_multiply_sigmoid_tanh_multiply_add_tanh_multiply_sta_2bcd01aae566f75b__kernel_11,"ax",@progbits
	.sectioninfo	@"SHI_REGISTERS=8"
	.align	128
        .global         tvmgen_default_fused_split_sigmoid_sigmoid_multiply_sigmoid_tanh_multiply_add_tanh_multiply_sta_2bcd01aae566f75b__kernel_11
        .type           tvmgen_default_fused_split_sigmoid_sigmoid_multiply_sigmoid_tanh_multiply_add_tanh_multiply_sta_2bcd01aae566f75b__kernel_11,@function
        .size           tvmgen_default_fused_split_sigmoid_sigmoid_multiply_sigmoid_tanh_multiply_add_tanh_multiply_sta_2bcd01aae566f75b__kernel_11,(.L_x_209 - tvmgen_default_fused_split_sigmoid_sigmoid_multiply_sigmoid_tanh_multiply_add_tanh_multiply_sta_2bcd01aae566f75b__kernel_11)
        .other          tvmgen_default_fused_split_sigmoid_sigmoid_multiply_sigmoid_tanh_multiply_add_tanh_multiply_sta_2bcd01aae566f75b__kernel_11,@"STO_CUDA_ENTRY STV_DEFAULT"
tvmgen_default_fused_split_sigmoid_sigmoid_multiply_sigmoid_tanh_multiply_add_tanh_multiply_sta_2bcd01aae566f75b__kernel_11:
.text.tvmgen_default_fused_split_sigmoid_sigmoid_multiply_sigmoid_tanh_multiply_add_tanh_multiply_sta_2bcd01aae566f75b__kernel_11:
        /* <DEDUP_REMOVED lines=9> */
.L_x_83:
        /* <DEDUP_REMOVED lines=15> */
.L_x_209:


//--------------------- .text.tvmgen_default_fused_squeeze_concatenate_29_kernel --------------------------
	.section	.text.tvmgen_default_fused_squeeze_concatenate_29_kernel,"ax",@progbits
	.sectioninfo	@"SHI_REGISTERS=8"
	.align	128
        .global         tvmgen_default_fused_squeeze_concatenate_29_kernel
        .type           tvmgen_default_fused_squeeze_concatenate_29_kernel,@function
        .size           tvmgen_default_fused_squeeze_concatenate_29_kernel,(.L_x_210 - tvmgen_default_fused_squeeze_concatenate_29_kernel)
        .other          tvmgen_default_fused_squeeze_concatenate_29_kernel,@"STO_CUDA_ENTRY STV_DEFAULT"
tvmgen_default_fused_squeeze_concatenate_29_kernel:
.text.tvmgen_default_fused_squeeze_concatenate_29_kernel:
        /* <DEDUP_REMOVED lines=12> */
.L_x_84:
        /* <DEDUP_REMOVED lines=12> */
.L_x_210:


//--------------------- .text.tvmgen_default_fused_split_sigmoid_sigmoid_multiply_sigmoid_tanh_multiply_add_tanh_multiply_sta_2bcd01aae566f75b__kernel_3 --------------------------
	.section	.text.tvmgen_default_fused_split_sigmoid_sigmoid_multiply_sigmoid_tanh_multiply_add_tanh_multiply_sta_2bcd01aae566f75b__kernel_3,"ax",@progbits
	.sectioninfo	@"SHI_REGISTERS=8"
	.align	128
        .global         tvmgen_default_fused_split_sigmoid_sigmoid_multiply_sigmoid_tanh_multiply_add_tanh_multiply_sta_2bcd01aae566f75b__kernel_3
        .type           tvmgen_default_fused_split_sigmoid_sigmoid_multiply_sigmoid_tanh_multiply_add_tanh_multiply_sta_2bcd01aae566f75b__kernel_3,@function
        .size           tvmgen_default_fused_split_sigmoid_sigmoid_multiply_sigmoid_tanh_multiply_add_tanh_multiply_sta_2bcd01aae566f75b__kernel_3,(.L_x_211 - tvmgen_default_fused_split_sigmoid_sigmoid_multiply_sigmoid_tanh_multiply_add_tanh_multiply_sta_2bcd01aae566f75b__kernel_3)
        .other          tvmgen_default_fused_split_sigmoid_sigmoid_multiply_sigmoid_tanh_multiply_add_tanh_multiply_sta_2bcd01aae566f75b__kernel_3,@"STO_CUDA_ENTRY STV_DEFAULT"
tvmgen_default_fused_split_sigmoid_sigmoid_multiply_sigmoid_tanh_multiply_add_tanh_multiply_sta_2bcd01aae566f75b__kernel_3:
.text.tvmgen_default_fused_split_sigmoid_sigmoid_multiply_sigmoid_tanh_multiply_add_tanh_multiply_sta_2bcd01aae566f75b__kernel_3:
        /* <DEDUP_REMOVED lines=9> */
.L_x_85:
        /* <DEDUP_REMOVED lines=15> */
.L_x_211:


//--------------------- .text.tvmgen_default_fused_transpose_split_kernel_22 --------------------------
	.section	.text.tvmgen_default_fused_transpose_split_kernel_22,"ax",@progbits
	.sectioninfo	@"SHI_REGISTERS=8"
	.align	128
        .global         tvmgen_default_fused_transpose_split_kernel_22
        .type           tvmgen_default_fused_transpose_split_kernel_22,@function
        .size           tvmgen_default_fused_transpose_split_kernel_22,(.L_x_212 - tvmgen_default_fused_transpose_split_kernel_22)
        .other          tvmgen_default_fused_transpose_split_kernel_22,@"STO_CUDA_ENTRY STV_DEFAULT"
tvmgen_default_fused_transpose_split_kernel_22:
.text.tvmgen_default_fused_transpose_split_kernel_22:
        /* <DEDUP_REMOVED lines=9> */
.L_x_86:
        /* <DEDUP_REMOVED lines=15> */
.L_x_212:


//--------------------- .text.tvmgen_default_fused_squeeze_concatenate_7_kernel --------------------------
	.section	.text.tvmgen_default_fused_squeeze_concatenate_7_kernel,"ax",@progbits
	.sectioninfo	@"SHI_REGISTERS=8"
	.align	128
        .global         tvmgen_default_fused_squeeze_concatenate_7_kernel
        .type           tvmgen_default_fused_squeeze_concatenate_7_kernel,@function
        .size           tvmgen_default_fused_squeeze_concatenate_7_kernel,(.L_x_213 - tvmgen_default_fused_squeeze_concatenate_7_kernel)
        .other          tvmgen_default_fused_squeeze_concatenate_7_kernel,@"STO_CUDA_ENTRY STV_DEFAULT"
tvmgen_default_fused_squeeze_concatenate_7_kernel:
.text.tvmgen_default_fused_squeeze_concatenate_7_kernel:
        /* <DEDUP_REMOVED lines=12> */
.L_x_87:
        /* <DEDUP_REMOVED lines=12> */
.L_x_213:


//--------------------- .text.tvmgen_default_fused_transpose_split_kernel_20 --------------------------
	.section	.text.tvmgen_default_fused_transpose_split_kernel_20,"ax",@progbits
	.sectioninfo	@"SHI_REGISTERS=8"
	.align	128
        .global         tvmgen_default_fused_transpose_split_kernel_20
        .type           tvmgen_default_fused_transpose_split_kernel_20,@function
        .size           tvmgen_default_fused_transpose_split_kernel_20,(.L_x_214 - tvmgen_default_fused_transpose_split_kernel_20)
        .other          tvmgen_default_fused_transpose_split_kernel_20,@"STO_CUDA_ENTRY STV_DEFAULT"
tvmgen_default_fused_transpose_split_kernel_20:
.text.tvmgen_default_fused_transpose_split_kernel_20:
        /* <DEDUP_REMOVED lines=9> */
.L_x_88:
        /* <DEDUP_REMOVED lines=15> */
.L_x_214:


//--------------------- .text.tvmgen_default_fused_split_sigmoid_sigmoid_multiply_sigmoid_tanh_multiply_add_tanh_multiply_sta_2bcd01aae566f75b__kernel --------------------------
	.section	.text.tvmgen_default_fused_split_sigmoid_sigmoid_multiply_sigmoid_tanh_multiply_add_tanh_multiply_sta_2bcd01aae566f75b__kernel,"ax",@progbits
	.sectioninfo	@"SHI_REGISTERS=8"
	.align	128
        .global         tvmgen_default_fused_split_sigmoid_sigmoid_multiply_sigmoid_tanh_multiply_add_tanh_multiply_sta_2bcd01aae566f75b__kernel
        .type           tvmgen_default_fused_split_sigmoid_sigmoid_multiply_sigmoid_tanh_multiply_add_tanh_multiply_sta_2bcd01aae566f75b__kernel,@function
        .size           tvmgen_default_fused_split_sigmoid_sigmoid_multiply_sigmoid_tanh_multiply_add_tanh_multiply_sta_2bcd01aae566f75b__kernel,(.L_x_215 - tvmgen_default_fused_split_sigmoid_sigmoid_multiply_sigmoid_tanh_multiply_add_tanh_multiply_sta_2bcd01aae566f75b__kernel)
        .other          tvmgen_default_fused_split_sigmoid_sigmoid_multiply_sigmoid_tanh_multiply_add_tanh_multiply_sta_2bcd01aae566f75b__kernel,@"STO_CUDA_ENTRY STV_DEFAULT"
tvmgen_default_fused_split_sigmoid_sigmoid_multiply_sigmoid_tanh_multiply_add_tanh_multiply_sta_2bcd01aae566f75b__kernel:
.text.tvmgen_default_fused_split_sigmoid_sigmoid_multiply_sigmoid_tanh_multiply_add_tanh_multiply_sta_2bcd01aae566f75b__kernel:
        /* <DEDUP_REMOVED lines=9> */
.L_x_89:
        /* <DEDUP_REMOVED lines=15> */
.L_x_215:


//--------------------- .text.tvmgen_default_fused_squeeze_concatenate_34_kernel --------------------------
	.section	.text.tvmgen_default_fused_squeeze_concatenate_34_kernel,"ax",@progbits
	.sectioninfo	@"SHI_REGISTERS=8"
	.align	128
        .global         tvmgen_default_fused_squeeze_concatenate_34_kernel
        .type           tvmgen_default_fused_squeeze_concatenate_34_kernel,@function
        .size           tvmgen_default_fused_squeeze_concatenate_34_kernel,(.L_x_216 - tvmgen_default_fused_squeeze_concatenate_34_kernel)
        .other          tvmgen_default_fused_squeeze_concatenate_34_kernel,@"STO_CUDA_ENTRY STV_DEFAULT"
tvmgen_default_fused_squeeze_concatenate_34_kernel:
.text.tvmgen_default_fused_squeeze_concatenate_34_kernel:
        /* <DEDUP_REMOVED lines=12> */
.L_x_90:
        /* <DEDUP_REMOVED lines=12> */
.L_x_216:


//--------------------- .text.tvmgen_default_fused_squeeze_concatenate_35_kernel --------------------------
	.section	.text.tvmgen_default_fused_squeeze_concatenate_35_kernel,"ax",@progbits
	.sectioninfo	@"SHI_REGISTERS=8"
	.align	128
        .global         tvmgen_default_fused_squeeze_concatenate_35_kernel
        .type           tvmgen_default_fused_squeeze_concatenate_35_kernel,@function
        .size           tvmgen_default_fused_squeeze_concatenate_35_kernel,(.L_x_217 - tvmgen_default_fused_squeeze_concatenate_35_kernel)
        .other          tvmgen_default_fused_squeeze_concatenate_35_kernel,@"STO_CUDA_ENTRY STV_DEFAULT"
tvmgen_default_fused_squeeze_concatenate_35_kernel:
.text.tvmgen_default_fused_squeeze_concatenate_35_kernel:
        /* <DEDUP_REMOVED lines=12> */
.L_x_91:
        /* <DEDUP_REMOVED lines=12> */
.L_x_217:


//--------------------- .text.tvmgen_default_fused_squeeze_concatenate_42_kernel --------------------------
	.section	.text.tvmgen_default_fused_squeeze_concatenate_42_kernel,"ax",@progbits
	.sectioninfo	@"SHI_REGISTERS=8"
	.align	128
        .global         tvmgen_default_fused_squeeze_concatenate_42_kernel
        .type           tvmgen_default_fused_squeeze_concatenate_42_kernel,@function
        .size           tvmgen_default_fused_squeeze_concatenate_42_kernel,(.L_x_218 - tvmgen_default_fused_squeeze_concatenate_42_kernel)
        .other          tvmgen_default_fused_squeeze_concatenate_42_kernel,@"STO_CUDA_ENTRY STV_DEFAULT"
tvmgen_default_fused_squeeze_concatenate_42_kernel:
.text.tvmgen_default_fused_squeeze_concatenate_42_kernel:
        /* <DEDUP_REMOVED lines=12> */
.L_x_92:
        /* <DEDUP_REMOVED lines=12> */
.L_x_218:


//--------------------- .text.tvmgen_default_fused_squeeze_concatenate_4_kernel --------------------------
	.section	.text.tvmgen_default_fused_squeeze_concatenate_4_kernel,"ax",@progbits
	.sectioninfo	@"SHI_REGISTERS=8"
	.align	128
        .global         tvmgen_default_fused_squeeze_concatenate_4_kernel
        .type           tvmgen_default_fused_squeeze_concatenate_4_kernel,@function
        .size           tvmgen_default_fused_squeeze_concatenate_4_kernel,(.L_x_219 - tvmgen_default_fused_squeeze_concatenate_4_kernel)
        .other          tvmgen_default_fused_squeeze_concatenate_4_kernel,@"STO_CUDA_ENTRY STV_DEFAULT"
tvmgen_default_fused_squeeze_concatenate_4_kernel:
.text.tvmgen_default_fused_squeeze_concatenate_4_kernel:
        /* <DEDUP_REMOVED lines=12> */
.L_x_93:
        /* <DEDUP_REMOVED lines=12> */
.L_x_219:


//--------------------- .text.tvmgen_default_fused_transpose_split_kernel_24 --------------------------
	.section	.text.tvmgen_default_fused_transpose_split_kernel_24,"ax",@progbits
	.sectioninfo	@"SHI_REGISTERS=8"
	.align	128
        .global         tvmgen_default_fused_transpose_split_kernel_24
        .type           tvmgen_default_fused_transpose_split_kernel_24,@function
        .size           tvmgen_default_fused_transpose_split_kernel_24,(.L_x_220 - tvmgen_default_fused_transpose_split_kernel_24)
        .other          tvmgen_default_fused_transpose_split_kernel_24,@"STO_CUDA_ENTRY STV_DEFAULT"
tvmgen_default_fused_transpose_split_kernel_24:
.text.tvmgen_default_fused_transpose_split_kernel_24:
        /* <DEDUP_REMOVED lines=9> */
.L_x_94:
        /* <DEDUP_REMOVED lines=15> */
.L_x_220:


//--------------------- .text.tvmgen_default_fused_squeeze_concatenate_1_kernel --------------------------
	.section	.text.tvmgen_default_fused_squeeze_concatenate_1_kernel,"ax",@progbits
	.sectioninfo	@"SHI_REGISTERS=8"
	.align	128
        .global         tvmgen_default_fused_squeeze_concatenate_1_kernel
        .type           tvmgen_default_fused_squeeze_concatenate_1_kernel,@function
        .size           tvmgen_default_fused_squeeze_concatenate_1_kernel,(.L_x_221 - tvmgen_default_fused_squeeze_concatenate_1_kernel)
        .other          tvmgen_default_fused_squeeze_concatenate_1_kernel,@"STO_CUDA_ENTRY STV_DEFAULT"
tvmgen_default_fused_squeeze_concatenate_1_kernel:
.text.tvmgen_default_fused_squeeze_concatenate_1_kernel:
        /* <DEDUP_REMOVED lines=12> */
.L_x_95:
        /* <DEDUP_REMOVED lines=12> */
.L_x_221:


//--------------------- .text.tvmgen_default_fused_split_sigmoid_sigmoid_multiply_sigmoid_tanh_multiply_add_tanh_multiply_sta_2bcd01aae566f75b__kernel_20 --------------------------
	.section	.text.tvmgen_default_fused_split_sigmoid_sigmoid_multiply_sigmoid_tanh_multiply_add_tanh_multiply_sta_2bcd01aae566f75b__kernel_20,"ax",@progbits
	.sectioninfo	@"SHI_REGISTERS=8"
	.align	128
        .global         tvmgen_default_fused_split_sigmoid_sigmoid_multiply_sigmoid_tanh_multiply_add_tanh_multiply_sta_2bcd01aae566f75b__kernel_20
        .type           tvmgen_default_fused_split_sigmoid_sigmoid_multiply_sigmoid_tanh_multiply_add_tanh_multiply_sta_2bcd01aae566f75b__kernel_20,@function
        .size           tvmgen_default_fused_split_sigmoid_sigmoid_multiply_sigmoid_tanh_multiply_add_tanh_multiply_sta_2bcd01aae566f75b__kernel_20,(.L_x_222 - tvmgen_default_fused_split_sigmoid_sigmoid_multiply_sigmoid_tanh_multiply_add_tanh_multiply_sta_2bcd01aae566f75b__kernel_20)
        .other          tvmgen_default_fused_split_sigmoid_sigmoid_multiply_sigmoid_tanh_multiply_add_tanh_multiply_sta_2bcd01aae566f75b__kernel_20,@"STO_CUDA_ENTRY STV_DEFAULT"
tvmgen_default_fused_split_sigmoid_sigmoid_multiply_sigmoid_tanh_multiply_add_tanh_multiply_sta_2bcd01aae566f75b__kernel_20:
.text.tvmgen_default_fused_split_sigmoid_sigmoid_multiply_sigmoid_tanh_multiply_add_tanh_multiply_sta_2bcd01aae566f75b__kernel_20:
        /* <DEDUP_REMOVED lines=9> */
.L_x_96:
        /* <DEDUP_REMOVED lines=15> */
.L_x_222:


//--------------------- .text.tvmgen_default_fused_squeeze_concatenate_45_kernel --------------------------
	.section	.text.tvmgen_default_fused_squeeze_concatenate_45_kernel,"ax",@progbits
	.sectioninfo	@"SHI_REGISTERS=8"
	.align	128
        .global         tvmgen_default_fused_squeeze_concatenate_45_kernel
        .type           tvmgen_default_fused_squeeze_concatenate_45_kernel,@function
        .size           tvmgen_default_fused_squeeze_concatenate_45_kernel,(.L_x_223 - tvmgen_default_fused_squeeze_concatenate_45_kernel)
        .other          tvmgen_default_fused_squeeze_concatenate_45_kernel,@"STO_CUDA_ENTRY STV_DEFAULT"
tvmgen_default_fused_squeeze_concatenate_45_kernel:
.text.tvmgen_default_fused_squeeze_concatenate_45_kernel:
        /* <DEDUP_REMOVED lines=12> */
.L_x_97:
        /* <DEDUP_REMOVED lines=12> */
.L_x_223:


//--------------------- .text.tvmgen_default_fused_transpose_split_kernel_19 --------------------------
	.section	.text.tvmgen_default_fused_transpose_split_kernel_19,"ax",@progbits
	.sectioninfo	@"SHI_REGISTERS=8"
	.align	128
        .global         tvmgen_default_fused_transpose_split_kernel_19
        .type           tvmgen_default_fused_transpose_split_kernel_19,@function
        .size           tvmgen_default_fused_transpose_split_kernel_19,(.L_x_224 - tvmgen_default_fused_transpose_split_kernel_19)
        .other          tvmgen_default_fused_transpose_split_kernel_19,@"STO_CUDA_ENTRY STV_DEFAULT"
tvmgen_default_fused_transpose_split_kernel_19:
.text.tvmgen_default_fused_transpose_split_kernel_19:
        /* <DEDUP_REMOVED lines=9> */
.L_x_98:
        /* <DEDUP_REMOVED lines=15> */
.L_x_224:


//--------------------- .text.tvmgen_default_fused_squeeze_concatenate_51_kernel --------------------------
	.section	.text.tvmgen_default_fused_squeeze_concatenate_51_kernel,"ax",@progbits
	.sectioninfo	@"SHI_REGISTERS=8"
	.align	128
        .global         tvmgen_default_fused_squeeze_concatenate_51_kernel
        .type           tvmgen_default_fused_squeeze_concatenate_51_kernel,@function
        .size           tvmgen_default_fused_squeeze_concatenate_51_kernel,(.L_x_225 - tvmgen_default_fused_squeeze_concatenate_51_kernel)
        .other          tvmgen_default_fused_squeeze_concatenate_51_kernel,@"STO_CUDA_ENTRY STV_DEFAULT"
tvmgen_default_fused_squeeze_concatenate_51_kernel:
.text.tvmgen_default_fused_squeeze_concatenate_51_kernel:
        /* <DEDUP_REMOVED lines=12> */
.L_x_99:
        /* <DEDUP_REMOVED lines=12> */
.L_x_225:


//--------------------- .text.tvmgen_default_fused_transpose_split_kernel_13 --------------------------
	.section	.text.tvmgen_default_fused_transpose_split_kernel_13,"ax",@progbits
	.sectioninfo	@"SHI_REGISTERS=8"
	.align	128
        .global         tvmgen_default_fused_transpose_split_kernel_13
        .type           tvmgen_default_fused_transpose_split_kernel_13,@function
        .size           tvmgen_default_fused_transpose_split_kernel_13,(.L_x_226 - tvmgen_default_fused_transpose_split_kernel_13)
        .other          tvmgen_default_fused_transpose_split_kernel_13,@"STO_CUDA_ENTRY STV_DEFAULT"
tvmgen_default_fused_transpose_split_kernel_13:
.text.tvmgen_default_fused_transpose_split_kernel_13:
        /* <DEDUP_REMOVED lines=9> */
.L_x_100:
        /* <DEDUP_REMOVED lines=15> */
.L_x_226:


//--------------------- .text.tvmgen_default_fused_split_kernel_1 --------------------------
	.section	.text.tvmgen_default_fused_split_kernel_1,"ax",@progbits
	.sectioninfo	@"SHI_REGISTERS=8"
	.align	128
        .global         tvmgen_default_fused_split_kernel_1
        .type           tvmgen_default_fused_split_kernel_1,@function
        .size           tvmgen_default_fused_split_kernel_1,(.L_x_227 - tvmgen_default_fused_split_kernel_1)
        .other          tvmgen_default_fused_split_kernel_1,@"STO_CUDA_ENTRY STV_DEFAULT"
tvmgen_default_fused_split_kernel_1:
.text.tvmgen_default_fused_split_kernel_1:
        /* <DEDUP_REMOVED lines=9> */
.L_x_101:
        /* <DEDUP_REMOVED lines=15> */
.L_x_227:


//--------------------- .text.tvmgen_default_fused_transpose_split_kernel_11 --------------------------
	.section	.text.tvmgen_default_fused_transpose_split_kernel_11,"ax",@progbits
	.sectioninfo	@"SHI_REGISTERS=8"
	.align	128
        .global         tvmgen_default_fused_transpose_split_kernel_11
        .type           tvmgen_default_fused_transpose_split_kernel_11,@function
        .size           tvmgen_default_fused_transpose_split_kernel_11,(.L_x_228 - tvmgen_default_fused_transpose_split_kernel_11)
        .other          tvmgen_default_fused_transpose_split_kernel_11,@"STO_CUDA_ENTRY STV_DEFAULT"
tvmgen_default_fused_transpose_split_kernel_11:
.text.tvmgen_default_fused_transpose_split_kernel_11:
        /* <DEDUP_REMOVED lines=9> */
.L_x_102:
        /* <DEDUP_REMOVED lines=15> */
.L_x_228:


//--------------------- .text.tvmgen_default_fused_squeeze_concatenate_23_kernel --------------------------
	.section	.text.tvmgen_default_fused_squeeze_concatenate_23_kernel,"ax",@progbits
	.sectioninfo	@"SHI_REGISTERS=8"
	.align	128
        .global         tvmgen_default_fused_squeeze_concatenate_23_kernel
        .type           tvmgen_default_fused_squeeze_concatenate_23_kernel,@function
        .size           tvmgen_default_fused_squeeze_concatenate_23_kernel,(.L_x_229 - tvmgen_default_fused_squeeze_concatenate_23_kernel)
        .other          tvmgen_default_fused_squeeze_concatenate_23_kernel,@"STO_CUDA_ENTRY STV_DEFAULT"
tvmgen_default_fused_squeeze_concatenate_23_kernel:
.text.tvmgen_default_fused_squeeze_concatenate_23_kernel:
        /* <DEDUP_REMOVED lines=12> */
.L_x_103:
        /* <DEDUP_REMOVED lines=12> */
.L_x_229:


//--------------------- .text.tvmgen_default_fused_split_sigmoid_sigmoid_multiply_sigmoid_tanh_multiply_add_tanh_multiply_sta_2bcd01aae566f75b__kernel_12 --------------------------
	.section	.text.tvmgen_default_fused_split_sigmoid_sigmoid_multiply_sigmoid_tanh_multiply_add_tanh_multiply_sta_2bcd01aae566f75b__kernel_12,"ax",@progbits
	.sectioninfo	@"SHI_REGISTERS=8"
	.align	128
        .global         tvmgen_default_fused_split_sigmoid_sigmoid_multiply_sigmoid_tanh_multiply_add_tanh_multiply_sta_2bcd01aae566f75b__kernel_12
        .type           tvmgen_default_fused_split_sigmoid_sigmoid_multiply_sigmoid_tanh_multiply_add_tanh_multiply_sta_2bcd01aae566f75b__kernel_12,@function
        .size           tvmgen_default_fused_split_sigmoid_sigmoid_multiply_sigmoid_tanh_multiply_add_tanh_multiply_sta_2bcd01aae566f75b__kernel_12,(.L_x_230 - tvmgen_default_fused_split_sigmoid_sigmoid_multiply_sigmoid_tanh_multiply_add_tanh_multiply_sta_2bcd01aae566f75b__kernel_12)
        .other          tvmgen_default_fused_split_sigmoid_sigmoid_multiply_sigmoid_tanh_multiply_add_tanh_multiply_sta_2bcd01aae566f75b__kernel_12,@"STO_CUDA_ENTRY STV_DEFAULT"
tvmgen_default_fused_split_sigmoid_sigmoid_multiply_sigmoid_tanh_multiply_add_tanh_multiply_sta_2bcd01aae566f75b__kernel_12:
.text.tvmgen_default_fused_split_sigmoid_sigmoid_multiply_sigmoid_tanh_multiply_add_tanh_multiply_sta_2bcd01aae566f75b__kernel_12:
        /* <DEDUP_REMOVED lines=9> */
.L_x_104:
        /* <DEDUP_REMOVED lines=15> */
.L_x_230:


//--------------------- .text.tvmgen_default_fused_transpose_split_kernel_17 --------------------------
	.section	.text.tvmgen_default_fused_transpose_split_kernel_17,"ax",@progbits
	.sectioninfo	@"SHI_REGISTERS=8"
	.align	128
        .global         tvmgen_default_fused_transpose_split_kernel_17
        .type           tvmgen_default_fused_transpose_split_kernel_17,@function
        .size           tvmgen_default_fused_transpose_split_kernel_17,(.L_x_231 - tvmgen_default_fused_transpose_split_kernel_17)
        .other          tvmgen_default_fused_transpose_split_kernel_17,@"STO_CUDA_ENTRY STV_DEFAULT"
tvmgen_default_fused_transpose_split_kernel_17:
.text.tvmgen_default_fused_transpose_split_kernel_17:
        /* <DEDUP_REMOVED lines=9> */
.L_x_105:
        /* <DEDUP_REMOVED lines=15> */
.L_x_231:


//--------------------- .text.tvmgen_default_fused_split_sigmoid_sigmoid_multiply_sigmoid_tanh_multiply_add_tanh_multiply_sta_2bcd01aae566f75b__kernel_15 --------------------------
	.section	.text.tvmgen_default_fused_split_sigmoid_sigmoid_multiply_sigmoid_tanh_multiply_add_tanh_multiply_sta_2bcd01aae566f75b__kernel_15,"ax",@progbits
	.sectioninfo	@"SHI_REGISTERS=8"
	.align	128
        .global         tvmgen_default_fused_split_sigmoid_sigmoid_multiply_sigmoid_tanh_multiply_add_tanh_multiply_sta_2bcd01aae566f75b__kernel_15
        .type           tvmgen_default_fused_split_sigmoid_sigmoid_multiply_sigmoid_tanh_multiply_add_tanh_multiply_sta_2bcd01aae566f75b__kernel_15,@function
        .size           tvmgen_default_fused_split_sigmoid_sigmoid_multiply_sigmoid_tanh_multiply_add_tanh_multiply_sta_2bcd01aae566f75b__kernel_15,(.L_x_232 - tvmgen_default_fused_split_sigmoid_sigmoid_multiply_sigmoid_tanh_multiply_add_tanh_multiply_sta_2bcd01aae566f75b__kernel_15)
        .other          tvmgen_default_fused_split_sigmoid_sigmoid_multiply_sigmoid_tanh_multiply_add_tanh_multiply_sta_2bcd01aae566f75b__kernel_15,@"STO_CUDA_ENTRY STV_DEFAULT"
tvmgen_default_fused_split_sigmoid_sigmoid_multiply_sigmoid_tanh_multiply_add_tanh_multiply_sta_2bcd01aae566f75b__kernel_15:
.text.tvmgen_default_fused_split_sigmoid_sigmoid_multiply_sigmoid_tanh_multiply_add_tanh_multiply_sta_2bcd01aae566f75b__kernel_15:
        /* <DEDUP_REMOVED lines=9> */
.L_x_106:
        /* <DEDUP_REMOVED lines=15> */
.L_x_232:


//--------------------- .text.tvmgen_default_fused_transpose_split_kernel_15 --------------------------
	.section	.text.tvmgen_default_fused_transpose_split_kernel_15,"ax",@progbits
	.sectioninfo	@"SHI_REGISTERS=8"
	.align	128
        .global         tvmgen_default_fused_transpose_split_kernel_15
        .type           tvmgen_default_fused_transpose_split_kernel_15,@function
        .size           tvmgen_default_fused_transpose_split_kernel_15,(.L_x_233 - tvmgen_default_fused_transpose_split_kernel_15)
        .other          tvmgen_default_fused_transpose_split_kernel_15,@"STO_CUDA_ENTRY STV_DEFAULT"
tvmgen_default_fused_transpose_split_kernel_15:
.text.tvmgen_default_fused_transpose_split_kernel_15:
        /* <DEDUP_REMOVED lines=9> */
.L_x_107:
        /* <DEDUP_REMOVED lines=15> */
.L_x_233:


//--------------------- .text.tvmgen_default_fused_squeeze_concatenate_33_kernel --------------------------
	.section	.text.tvmgen_default_fused_squeeze_concatenate_33_kernel,"ax",@progbits
	.sectioninfo	@"SHI_REGISTERS=8"
	.align	128
        .global         tvmgen_default_fused_squeeze_concatenate_33_kernel
        .type           tvmgen_default_fused_squeeze_concatenate_33_kernel,@function
        .size           tvmgen_default_fused_squeeze_concatenate_33_kernel,(.L_x_234 - tvmgen_default_fused_squeeze_concatenate_33_kernel)
        .other          tvmgen_default_fused_squeeze_concatenate_33_kernel,@"STO_CUDA_ENTRY STV_DEFAULT"
tvmgen_default_fused_squeeze_concatenate_33_kernel:
.text.tvmgen_default_fused_squeeze_concatenate_33_kernel:
        /* <DEDUP_REMOVED lines=12> */
.L_x_108:
        /* <DEDUP_REMOVED lines=12> */
.L_x_234:


//--------------------- .text.tvmgen_default_fused_squeeze_concatenate_17_kernel --------------------------
	.section	.text.tvmgen_default_fused_squeeze_concatenate_17_kernel,"ax",@progbits
	.sectioninfo	@"SHI_REGISTERS=8"
	.align	128
        .global         tvmgen_default_fused_squeeze_concatenate_17_kernel
        .type           tvmgen_default_fused_squeeze_concatenate_17_kernel,@function
        .size           tvmgen_default_fused_squeeze_concatenate_17_kernel,(.L_x_235 - tvmgen_default_fused_squeeze_concatenate_17_kernel)
        .other          tvmgen_default_fused_squeeze_concatenate_17_kernel,@"STO_CUDA_ENTRY STV_DEFAULT"
tvmgen_default_fused_squeeze_concatenate_17_kernel:
.text.tvmgen_default_fused_squeeze_concatenate_17_kernel:
        /* <DEDUP_REMOVED lines=12> */
.L_x_109:
        /* <DEDUP_REMOVED lines=12> */
.L_x_235:


//--------------------- .text.tvmgen_default_fused_squeeze_concatenate_16_kernel --------------------------
	.section	.text.tvmgen_default_fused_squeeze_concatenate_16_kernel,"ax",@progbits
	.sectioninfo	@"SHI_REGISTERS=8"
	.align	128
        .global         tvmgen_default_fused_squeeze_concatenate_16_kernel
        .type           tvmgen_default_fused_squeeze_concatenate_16_kernel,@function
        .size           tvmgen_default_fused_squeeze_concatenate_16_kernel,(.L_x_236 - tvmgen_default_fused_squeeze_concatenate_16_kernel)
        .other          tvmgen_default_fused_squeeze_concatenate_16_kernel,@"STO_CUDA_ENTRY STV_DEFAULT"
tvmgen_default_fused_squeeze_concatenate_16_kernel:
.text.tvmgen_default_fused_squeeze_concatenate_16_kernel:
        /* <DEDUP_REMOVED lines=12> */
.L_x_110:
        /* <DEDUP_REMOVED lines=12> */
.L_x_236:


//--------------------- .text.tvmgen_default_fused_nn_dense_add_kernel --------------------------
	.section	.text.tvmgen_default_fused_nn_dense_add_kernel,"ax",@progbits
	.sectionflags	@"SHF_BARRIERS=1"
	.sectioninfo	@"SHI_REGISTERS=18"
	.align	128
        .global         tvmgen_default_fused_nn_dense_add_kernel
        .type           tvmgen_default_fused_nn_dense_add_kernel,@function
        .size           tvmgen_default_fused_nn_dense_add_kernel,(.L_x_237 - tvmgen_default_fused_nn_dense_add_kernel)
        .other          tvmgen_default_fused_nn_dense_add_kernel,@"STO_CUDA_ENTRY STV_DEFAULT"
tvmgen_default_fused_nn_dense_add_kernel:
.text.tvmgen_default_fused_nn_dense_add_kernel:
[----:B------:R-:W-:Y:S02]  /*0000*/  MOV R1, c[0x0][0x28] ;  /* 0x00000a0000017a02 */ /* 0x000fe40000000f00 */
[----:B------:R-:W0:Y:S01]  /*0010*/  S2R R14, SR_TID.X ;  /* 0x00000000000e7919 */ /* 0x000e220000002100 */
[----:B------:R-:W-:Y:S01]  /*0020*/  MOV R15, 0x4 ;  /* 0x00000004000f7802 */ /* 0x000fe20000000f00 */
[----:B------:R-:W-:Y:S02]  /*0030*/  ULDC.64 UR4, c[0x0][0x118] ;  /* 0x0000460000047ab9 */ /* 0x000fe40000000a00 */
[----:B------:R-:W1:Y:S01]  /*0040*/  S2R R13, SR_CTAID.X ;  /* 0x00000000000d7919 */ /* 0x000e620000002500 */
[C---:B0-----:R-:W-:Y:S01]  /*0050*/  ISETP.GT.AND P0, PT, R14.reuse, 0x9b, PT ;  /* 0x0000009b0e00780c */ /* 0x041fe20003f04270 */
[C---:B------:R-:W-:Y:S01]  /*0060*/  IMAD.WIDE R2, R14.reuse, R15, c[0x0][0x168] ;  /* 0x00005a000e027625 */ /* 0x040fe200078e020f */
[C---:B------:R-:W-:Y:S02]  /*0070*/  ISETP.GT.AND P1, PT, R14.reuse, 0x5b, PT ;  /* 0x0000005b0e00780c */ /* 0x040fe40003f24270 */
[----:B------:R-:W-:Y:S01]  /*0080*/  ISETP.GT.AND P2, PT, R14, 0x1b, PT ;  /* 0x0000001b0e00780c */ /* 0x000fe20003f44270 */
[----:B-1----:R-:W-:-:S04]  /*0090*/  IMAD R4, R13, 0x9c, R14 ;  /* 0x0000009c0d047824 */ /* 0x002fc800078e020e */
[----:B------:R-:W-:-:S04]  /*00a0*/  IMAD.WIDE R4, R4, R15, c[0x0][0x170] ;  /* 0x00005c0004047625 */ /* 0x000fc800078e020f */
[----:B------:R-:W2:Y:S04]  /*00b0*/  @!P0 LDG.E.CONSTANT R0, [R2.64] ;  /* 0x0000000402008981 */ /* 0x000ea8000c1e9900 */
[----:B------:R-:W2:Y:S04]  /*00c0*/  @!P0 LDG.E.CONSTANT R7, [R4.64] ;  /* 0x0000000404078981 */ /* 0x000ea8000c1e9900 */
[----:B------:R-:W3:Y:S04]  /*00d0*/  @!P1 LDG.E.CONSTANT R8, [R2.64+0x100] ;  /* 0x0001000402089981 */ /* 0x000ee8000c1e9900 */
[----:B------:R-:W3:Y:S04]  /*00e0*/  @!P1 LDG.E.CONSTANT R9, [R4.64+0x100] ;  /* 0x0001000404099981 */ /* 0x000ee8000c1e9900 */
[----:B------:R-:W4:Y:S04]  /*00f0*/  @!P2 LDG.E.CONSTANT R10, [R2.64+0x200] ;  /* 0x00020004020aa981 */ /* 0x000f28000c1e9900 */
[----:B------:R-:W4:Y:S01]  /*0100*/  @!P2 LDG.E.CONSTANT R11, [R4.64+0x200] ;  /* 0x00020004040ba981 */ /* 0x000f22000c1e9900 */
[----:B------:R-:W-:Y:S01]  /*0110*/  MOV R6, RZ ;  /* 0x000000ff00067202 */ /* 0x000fe20000000f00 */
[----:B--2---:R-:W-:Y:S01]  /*0120*/  @!P0 FFMA R6, R0, R7, RZ ;  /* 0x0000000700068223 */ /* 0x004fe200000000ff */
[----:B------:R-:W-:-:S02]  /*0130*/  VOTE.ANY R7, PT, PT ;  /* 0x0000000000077806 */ /* 0x000fc400038e0100 */
[C---:B------:R-:W-:Y:S01]  /*0140*/  LOP3.LUT P0, RZ, R14.reuse, 0x1f, RZ, 0xc0, !PT ;  /* 0x0000001f0eff7812 */ /* 0x040fe2000780c0ff */
[----:B---3--:R-:W-:Y:S01]  /*0150*/  @!P1 FFMA R6, R9, R8, R6 ;  /* 0x0000000809069223 */ /* 0x008fe20000000006 */
[----:B------:R-:W-:-:S03]  /*0160*/  ISETP.GT.AND P1, PT, R14, 0x1, PT ;  /* 0x000000010e00780c */ /* 0x000fc60003f24270 */
[----:B----4-:R-:W-:-:S05]  /*0170*/  @!P2 FFMA R6, R11, R10, R6 ;  /* 0x0000000a0b06a223 */ /* 0x010fca0000000006 */
[----:B------:R-:W0:Y:S02]  /*0180*/  SHFL.DOWN PT, R9, R6, 0x10, 0x1f ;  /* 0x0a001f0006097f89 */ /* 0x000e2400000e0000 */
[----:B0-----:R-:W-:-:S05]  /*0190*/  FADD R0, R9, R6 ;  /* 0x0000000609007221 */ /* 0x001fca0000000000 */
[----:B------:R-:W0:Y:S02]  /*01a0*/  SHFL.DOWN PT, R9, R0, 0x8, 0x1f ;  /* 0x09001f0000097f89 */ /* 0x000e2400000e0000 */
[----:B0-----:R-:W-:-:S05]  /*01b0*/  FADD R8, R0, R9 ;  /* 0x0000000900087221 */ /* 0x001fca0000000000 */
[----:B------:R-:W0:Y:S02]  /*01c0*/  SHFL.DOWN PT, R3, R8, 0x4, 0x1f ;  /* 0x08801f0008037f89 */ /* 0x000e2400000e0000 */
[----:B0-----:R-:W-:-:S05]  /*01d0*/  FADD R2, R8, R3 ;  /* 0x0000000308027221 */ /* 0x001fca0000000000 */
[----:B------:R-:W0:Y:S02]  /*01e0*/  SHFL.DOWN PT, R3, R2, 0x2, 0x1f ;  /* 0x08401f0002037f89 */ /* 0x000e2400000e0000 */
[----:B0-----:R-:W-:Y:S01]  /*01f0*/  FADD R10, R2, R3 ;  /* 0x00000003020a7221 */ /* 0x001fe20000000000 */
[----:B------:R-:W-:-:S04]  /*0200*/  @!P0 SHF.R.S32.HI R3, RZ, 0x5, R14 ;  /* 0x00000005ff038819 */ /* 0x000fc8000001140e */
[----:B------:R-:W0:Y:S02]  /*0210*/  SHFL.DOWN PT, R5, R10, 0x1, 0x1f ;  /* 0x08201f000a057f89 */ /* 0x000e2400000e0000 */
[----:B0-----:R-:W-:Y:S01]  /*0220*/  @!P0 FADD R4, R10, R5 ;  /* 0x000000050a048221 */ /* 0x001fe20000000000 */
[----:B------:R-:W-:-:S04]  /*0230*/  VOTE.ANY R5, PT, PT ;  /* 0x0000000000057806 */ /* 0x000fc800038e0100 */
[----:B------:R-:W-:Y:S04]  /*0240*/  @!P0 STS [R3.X4+0x4], R4 ;  /* 0x0000040403008388 */ /* 0x000fe80000004800 */
[----:B------:R-:W-:Y:S01]  /*0250*/  BAR.SYNC.DEFER_BLOCKING 0x0 ;  /* 0x0000000000007b1d */ /* 0x000fe20000010000 */
[----:B------:R-:W-:-:S05]  /*0260*/  ISETP.NE.AND P0, PT, R14, RZ, PT ;  /* 0x000000ff0e00720c */ /* 0x000fca0003f05270 */
[----:B------:R-:W0:Y:S04]  /*0270*/  @!P1 LDS R12, [R14.X4+0x4] ;  /* 0x000004000e0c9984 */ /* 0x000e280000004800 */
[----:B0-----:R-:W0:Y:S02]  /*0280*/  SHFL.DOWN PT, R5, R12, 0x1, 0x1f ;  /* 0x08201f000c057f89 */ /* 0x001e2400000e0000 */
[----:B0-----:R-:W-:-:S05]  /*0290*/  FADD R0, R12, R5 ;  /* 0x000000050c007221 */ /* 0x001fca0000000000 */
        /* <DEDUP_REMOVED lines=13> */
.L_x_111:
        /* <DEDUP_REMOVED lines=9> */
.L_x_237:


//--------------------- .text.tvmgen_default_fused_transpose_split_kernel_10 --------------------------
	.section	.text.tvmgen_default_fused_transpose_split_kernel_10,"ax",@progbits
	.sectioninfo	@"SHI_REGISTERS=8"
	.align	128
        .global         tvmgen_default_fused_transpose_split_kernel_10
        .type           tvmgen_default_fused_transpose_split_kernel_10,@function
        .size           tvmgen_default_fused_transpose_split_kernel_10,(.L_x_238 - tvmgen_default_fused_transpose_split_kernel_10)
        .other          tvmgen_default_fused_transpose_split_kernel_10,@"STO_CUDA_ENTRY STV_DEFAULT"
tvmgen_default_fused_transpose_split_kernel_10:
.text.tvmgen_default_fused_transpose_split_kernel_10:
        /* <DEDUP_REMOVED lines=9> */
.L_x_112:
        /* <DEDUP_REMOVED lines=15> */
.L_x_238:


//--------------------- .text.tvmgen_default_fused_squeeze_concatenate_13_kernel --------------------------
	.section	.text.tvmgen_default_fused_squeeze_concatenate_13_kernel,"ax",@progbits
	.sectioninfo	@"SHI_REGISTERS=8"
	.align	128
        .global         tvmgen_default_fused_squeeze_concatenate_13_kernel
        .type           tvmgen_default_fused_squeeze_concatenate_13_kernel,@function
        .size           tvmgen_default_fused_squeeze_concatenate_13_kernel,(.L_x_239 - tvmgen_default_fused_squeeze_concatenate_13_kernel)
        .other          tvmgen_default_fused_squeeze_concatenate_13_kernel,@"STO_CUDA_ENTRY STV_DEFAULT"
tvmgen_default_fused_squeeze_concatenate_13_kernel:
.text.tvmgen_default_fused_squeeze_concatenate_13_kernel:
        /* <DEDUP_REMOVED lines=12> */
.L_x_113:
        /* <DEDUP_REMOVED lines=12> */
.L_x_239:


//--------------------- .text.tvmgen_default_fused_squeeze_concatenate_37_kernel --------------------------
	.section	.text.tvmgen_default_fused_squeeze_concatenate_37_kernel,"ax",@progbits
	.sectioninfo	@"SHI_REGISTERS=8"
	.align	128
        .global         tvmgen_default_fused_squeeze_concatenate_37_kernel
        .type           tvmgen_default_fused_squeeze_concatenate_37_kernel,@function
        .size           tvmgen_default_fused_squeeze_concatenate_37_kernel,(.L_x_240 - tvmgen_default_fused_squeeze_concatenate_37_kernel)
        .other          tvmgen_default_fused_squeeze_concatenate_37_kernel,@"STO_CUDA_ENTRY STV_DEFAULT"
tvmgen_default_fused_squeeze_concatenate_37_kernel:
.text.tvmgen_default_fused_squeeze_concatenate_37_kernel:
        /* <DEDUP_REMOVED lines=12> */
.L_x_114:
        /* <DEDUP_REMOVED lines=12> */
.L_x_240:


//--------------------- .text.tvmgen_default_fused_squeeze_concatenate_22_kernel --------------------------
	.section	.text.tvmgen_default_fused_squeeze_concatenate_22_kernel,"ax",@progbits
	.sectioninfo	@"SHI_REGISTERS=8"
	.align	128
        .global         tvmgen_default_fused_squeeze_concatenate_22_kernel
        .type           tvmgen_default_fused_squeeze_concatenate_22_kernel,@function
        .size           tvmgen_default_fused_squeeze_concatenate_22_kernel,(.L_x_241 - tvmgen_default_fused_squeeze_concatenate_22_kernel)
        .other          tvmgen_default_fused_squeeze_concatenate_22_kernel,@"STO_CUDA_ENTRY STV_DEFAULT"
tvmgen_default_fused_squeeze_concatenate_22_kernel:
.text.tvmgen_default_fused_squeeze_concatenate_22_kernel:
        /* <DEDUP_REMOVED lines=12> */
.L_x_115:
        /* <DEDUP_REMOVED lines=12> */
.L_x_241:


//--------------------- .text.tvmgen_default_fused_split_sigmoid_sigmoid_multiply_sigmoid_tanh_multiply_add_tanh_multiply_sta_2bcd01aae566f75b__kernel_21 --------------------------
	.section	.text.tvmgen_default_fused_split_sigmoid_sigmoid_multiply_sigmoid_tanh_multiply_add_tanh_multiply_sta_2bcd01aae566f75b__kernel_21,"ax",@progbits
	.sectioninfo	@"SHI_REGISTERS=8"
	.align	128
        .global         tvmgen_default_fused_split_sigmoid_sigmoid_multiply_sigmoid_tanh_multiply_add_tanh_multiply_sta_2bcd01aae566f75b__kernel_21
        .type           tvmgen_default_fused_split_sigmoid_sigmoid_multiply_sigmoid_tanh_multiply_add_tanh_multiply_sta_2bcd01aae566f75b__kernel_21,@function
        .size           tvmgen_default_fused_split_sigmoid_sigmoid_multiply_sigmoid_tanh_multiply_add_tanh_multiply_sta_2bcd01aae566f75b__kernel_21,(.L_x_242 - tvmgen_default_fused_split_sigmoid_sigmoid_multiply_sigmoid_tanh_multiply_add_tanh_multiply_sta_2bcd01aae566f75b__kernel_21)
        .other          tvmgen_default_fused_split_sigmoid_sigmoid_multiply_sigmoid_tanh_multiply_add_tanh_multiply_sta_2bcd01aae566f75b__kernel_21,@"STO_CUDA_ENTRY STV_DEFAULT"
tvmgen_default_fused_split_sigmoid_sigmoid_multiply_sigmoid_tanh_multiply_add_tanh_multiply_sta_2bcd01aae566f75b__kernel_21:
.text.tvmgen_default_fused_split_sigmoid_sigmoid_multiply_sigmoid_tanh_multiply_add_tanh_multiply_sta_2bcd01aae566f75b__kernel_21:
        /* <DEDUP_REMOVED lines=9> */
.L_x_116:
        /* <DEDUP_REMOVED lines=15> */
.L_x_242:


//--------------------- .text.tvmgen_default_fused_transpose_split_kernel_6 --------------------------
	.section	.text.tvmgen_default_fused_transpose_split_kernel_6,"ax",@progbits
	.sectioninfo	@"SHI_REGISTERS=8"
	.align	128
        .global         tvmgen_default_fused_transpose_split_kernel_6
        .type           tvmgen_default_fused_transpose_split_kernel_6,@function
        .size           tvmgen_default_fused_transpose_split_kernel_6,(.L_x_243 - tvmgen_default_fused_transpose_split_kernel_6)
        .other          tvmgen_default_fused_transpose_split_kernel_6,@"STO_CUDA_ENTRY STV_DEFAULT"
tvmgen_default_fused_transpose_split_kernel_6:
.text.tvmgen_default_fused_transpose_split_kernel_6:
        /* <DEDUP_REMOVED lines=9> */
.L_x_117:
        /* <DEDUP_REMOVED lines=15> */
.L_x_243:


//--------------------- .text.tvmgen_default_fused_transpose_split_kernel_8 --------------------------
	.section	.text.tvmgen_default_fused_transpose_split_kernel_8,"ax",@progbits
	.sectioninfo	@"SHI_REGISTERS=8"
	.align	128
        .global         tvmgen_default_fused_transpose_split_kernel_8
        .type           tvmgen_default_fused_transpose_split_kernel_8,@function
        .size           tvmgen_default_fused_transpose_split_kernel_8,(.L_x_244 - tvmgen_default_fused_transpose_split_kernel_8)
        .other          tvmgen_default_fused_transpose_split_kernel_8,@"STO_CUDA_ENTRY STV_DEFAULT"
tvmgen_default_fused_transpose_split_kernel_8:
.text.tvmgen_default_fused_transpose_split_kernel_8:
        /* <DEDUP_REMOVED lines=9> */
.L_x_118:
        /* <DEDUP_REMOVED lines=15> */
.L_x_244:


//--------------------- .text.tvmgen_default_fused_squeeze_concatenate_2_kernel --------------------------
	.section	.text.tvmgen_default_fused_squeeze_concatenate_2_kernel,"ax",@progbits
	.sectioninfo	@"SHI_REGISTERS=8"
	.align	128
        .global         tvmgen_default_fused_squeeze_concatenate_2_kernel
        .type           tvmgen_default_fused_squeeze_concatenate_2_kernel,@function
        .size           tvmgen_default_fused_squeeze_concatenate_2_kernel,(.L_x_245 - tvmgen_default_fused_squeeze_concatenate_2_kernel)
        .other          tvmgen_default_fused_squeeze_concatenate_2_kernel,@"STO_CUDA_ENTRY STV_DEFAULT"
tvmgen_default_fused_squeeze_concatenate_2_kernel:
.text.tvmgen_default_fused_squeeze_concatenate_2_kernel:
        /* <DEDUP_REMOVED lines=12> */
.L_x_119:
        /* <DEDUP_REMOVED lines=12> */
.L_x_245:


//--------------------- .text.tvmgen_default_fused_squeeze_concatenate_52_kernel --------------------------
	.section	.text.tvmgen_default_fused_squeeze_concatenate_52_kernel,"ax",@progbits
	.sectioninfo	@"SHI_REGISTERS=8"
	.align	128
        .global         tvmgen_default_fused_squeeze_concatenate_52_kernel
        .type           tvmgen_default_fused_squeeze_concatenate_52_kernel,@function
        .size           tvmgen_default_fused_squeeze_concatenate_52_kernel,(.L_x_246 - tvmgen_default_fused_squeeze_concatenate_52_kernel)
        .other          tvmgen_default_fused_squeeze_concatenate_52_kernel,@"STO_CUDA_ENTRY STV_DEFAULT"
tvmgen_default_fused_squeeze_concatenate_52_kernel:
.text.tvmgen_default_fused_squeeze_concatenate_52_kernel:
        /* <DEDUP_REMOVED lines=12> */
.L_x_120:
        /* <DEDUP_REMOVED lines=12> */
.L_x_246:


//--------------------- .text.tvmgen_default_fused_transpose_split_kernel_27 --------------------------
	.section	.text.tvmgen_default_fused_transpose_split_kernel_27,"ax",@progbits
	.sectioninfo	@"SHI_REGISTERS=8"
	.align	128
        .global         tvmgen_default_fused_transpose_split_kernel_27
        .type           tvmgen_default_fused_transpose_split_kernel_27,@function
        .size           tvmgen_default_fused_transpose_split_kernel_27,(.L_x_247 - tvmgen_default_fused_transpose_split_kernel_27)
        .other          tvmgen_default_fused_transpose_split_kernel_27,@"STO_CUDA_ENTRY STV_DEFAULT"
tvmgen_default_fused_transpose_split_kernel_27:
.text.tvmgen_default_fused_transpose_split_kernel_27:
        /* <DEDUP_REMOVED lines=9> */
.L_x_121:
        /* <DEDUP_REMOVED lines=15> */
.L_x_247:


//--------------------- .text.tvmgen_default_fused_split_sigmoid_sigmoid_multiply_sigmoid_tanh_multiply_add_tanh_multiply_sta_2bcd01aae566f75b__kernel_18 --------------------------
	.section	.text.tvmgen_default_fused_split_sigmoid_sigmoid_multiply_sigmoid_tanh_multiply_add_tanh_multiply_sta_2bcd01aae566f75b__kernel_18,"ax",@progbits
	.sectioninfo	@"SHI_REGISTERS=8"
	.align	128
        .global         tvmgen_default_fused_split_sigmoid_sigmoid_multiply_sigmoid_tanh_multiply_add_tanh_multiply_sta_2bcd01aae566f75b__kernel_18
        .type           tvmgen_default_fused_split_sigmoid_sigmoid_multiply_sigmoid_tanh_multiply_add_tanh_multiply_sta_2bcd01aae566f75b__kernel_18,@function
        .size           tvmgen_default_fused_split_sigmoid_sigmoid_multiply_sigmoid_tanh_multiply_add_tanh_multiply_sta_2bcd01aae566f75b__kernel_18,(.L_x_248 - tvmgen_default_fused_split_sigmoid_sigmoid_multiply_sigmoid_tanh_multiply_add_tanh_multiply_sta_2bcd01aae566f75b__kernel_18)
        .other          tvmgen_default_fused_split_sigmoid_sigmoid_multiply_sigmoid_tanh_multiply_add_tanh_multiply_sta_2bcd01aae566f75b__kernel_18,@"STO_CUDA_ENTRY STV_DEFAULT"
tvmgen_default_fused_split_sigmoid_sigmoid_multiply_sigmoid_tanh_multiply_add_tanh_multiply_sta_2bcd01aae566f75b__kernel_18:
.text.tvmgen_default_fused_split_sigmoid_sigmoid_multiply_sigmoid_tanh_multiply_add_tanh_multiply_sta_2bcd01aae566f75b__kernel_18:
        /* <DEDUP_REMOVED lines=9> */
.L_x_122:
        /* <DEDUP_REMOVED lines=15> */
.L_x_248:


//--------------------- .text.tvmgen_default_fused_transpose_split_kernel_25 --------------------------
	.section	.text.tvmgen_default_fused_transpose_split_kernel_25,"ax",@progbits
	.sectioninfo	@"SHI_REGISTERS=8"
	.align	128
        .global         tvmgen_default_fused_transpose_split_kernel_25
        .type           tvmgen_default_fused_transpose_split_kernel_25,@function
        .size           tvmgen_default_fused_transpose_split_kernel_25,(.L_x_249 - tvmgen_default_fused_transpose_split_kernel_25)
        .other          tvmgen_default_fused_transpose_split_kernel_25,@"STO_CUDA_ENTRY STV_DEFAULT"
tvmgen_default_fused_transpose_split_kernel_25:
.text.tvmgen_default_fused_transpose_split_kernel_25:
        /* <DEDUP_REMOVED lines=9> */
.L_x_123:
        /* <DEDUP_REMOVED lines=15> */
.L_x_249:


//--------------------- .text.tvmgen_default_fused_transpose_split_kernel_3 --------------------------
	.section	.text.tvmgen_default_fused_transpose_split_kernel_3,"ax",@progbits
	.sectioninfo	@"SHI_REGISTERS=8"
	.align	128
        .global         tvmgen_default_fused_transpose_split_kernel_3
        .type           tvmgen_default_fused_transpose_split_kernel_3,@function
        .size           tvmgen_default_fused_transpose_split_kernel_3,(.L_x_250 - tvmgen_default_fused_transpose_split_kernel_3)
        .other          tvmgen_default_fused_transpose_split_kernel_3,@"STO_CUDA_ENTRY STV_DEFAULT"
tvmgen_default_fused_transpose_split_kernel_3:
.text.tvmgen_default_fused_transpose_split_kernel_3:
        /* <DEDUP_REMOVED lines=9> */
.L_x_124:
        /* <DEDUP_REMOVED lines=15> */
.L_x_250:


//--------------------- .text.tvmgen_default_fused_split_sigmoid_sigmoid_multiply_sigmoid_tanh_multiply_add_tanh_multiply_sta_2bcd01aae566f75b__kernel_26 --------------------------
	.section	.text.tvmgen_default_fused_split_sigmoid_sigmoid_multiply_sigmoid_tanh_multiply_add_tanh_multiply_sta_2bcd01aae566f75b__kernel_26,"ax",@progbits
	.sectioninfo	@"SHI_REGISTERS=8"
	.align	128
        .global         tvmgen_default_fused_split_sigmoid_sigmoid_multiply_sigmoid_tanh_multiply_add_tanh_multiply_sta_2bcd01aae566f75b__kernel_26
        .type           tvmgen_default_fused_split_sigmoid_sigmoid_multiply_sigmoid_tanh_multiply_add_tanh_multiply_sta_2bcd01aae566f75b__kernel_26,@function
        .size           tvmgen_default_fused_split_sigmoid_sigmoid_multiply_sigmoid_tanh_multiply_add_tanh_multiply_sta_2bcd01aae566f75b__kernel_26,(.L_x_251 - tvmgen_default_fused_split_sigmoid_sigmoid_multiply_sigmoid_tanh_multiply_add_tanh_multiply_sta_2bcd01aae566f75b__kernel_26)
        .other          tvmgen_default_fused_split_sigmoid_sigmoid_multiply_sigmoid_tanh_multiply_add_tanh_multiply_sta_2bcd01aae566f75b__kernel_26,@"STO_CUDA_ENTRY STV_DEFAULT"
tvmgen_default_fused_split_sigmoid_sigmoid_multiply_sigmoid_tanh_multiply_add_tanh_multiply_sta_2bcd01aae566f75b__kernel_26:
.text.tvmgen_default_fused_split_sigmoid_sigmoid_multiply_sigmoid_tanh_multiply_add_tanh_multiply_sta_2bcd01aae566f75b__kernel_26:
        /* <DEDUP_REMOVED lines=9> */
.L_x_125:
        /* <DEDUP_REMOVED lines=15> */
.L_x_251:


//--------------------- .text.tvmgen_default_fused_split_sigmoid_sigmoid_multiply_sigmoid_tanh_multiply_add_tanh_multiply_sta_2bcd01aae566f75b__kernel_9 --------------------------
	.section	.text.tvmgen_default_fused_split_sigmoid_sigmoid_multiply_sigmoid_tanh_multiply_add_tanh_multiply_sta_2bcd01aae566f75b__kernel_9,"ax",@progbits
	.sectioninfo	@"SHI_REGISTERS=8"
	.align	128
        .global         tvmgen_default_fused_split_sigmoid_sigmoid_multiply_sigmoid_tanh_multiply_add_tanh_multiply_sta_2bcd01aae566f75b__kernel_9
        .type           tvmgen_default_fused_split_sigmoid_sigmoid_multiply_sigmoid_tanh_multiply_add_tanh_multiply_sta_2bcd01aae566f75b__kernel_9,@function
        .size           tvmgen_default_fused_split_sigmoid_sigmoid_multiply_sigmoid_tanh_multiply_add_tanh_multiply_sta_2bcd01aae566f75b__kernel_9,(.L_x_252 - tvmgen_default_fused_split_sigmoid_sigmoid_multiply_sigmoid_tanh_multiply_add_tanh_multiply_sta_2bcd01aae566f75b__kernel_9)
        .other          tvmgen_default_fused_split_sigmoid_sigmoid_multiply_sigmoid_tanh_multiply_add_tanh_multiply_sta_2bcd01aae566f75b__kernel_9,@"STO_CUDA_ENTRY STV_DEFAULT"
tvmgen_default_fused_split_sigmoid_sigmoid_multiply_sigmoid_tanh_multiply_add_tanh_multiply_sta_2bcd01aae566f75b__kernel_9:
.text.tvmgen_default_fused_split_sigmoid_sigmoid_multiply_sigmoid_tanh_multiply_add_tanh_multiply_sta_2bcd01aae566f75b__kernel_9:
        /* <DEDUP_REMOVED lines=9> */
.L_x_126:
        /* <DEDUP_REMOVED lines=15> */
.L_x_252:


//--------------------- .text.tvmgen_default_fused_squeeze_concatenate_11_kernel --------------------------
	.section	.text.tvmgen_default_fused_squeeze_concatenate_11_kernel,"ax",@progbits
	.sectioninfo	@"SHI_REGISTERS=8"
	.align	128
        .global         tvmgen_default_fused_squeeze_concatenate_11_kernel
        .type           tvmgen_default_fused_squeeze_concatenate_11_kernel,@function
        .size           tvmgen_default_fused_squeeze_concatenate_11_kernel,(.L_x_253 - tvmgen_default_fused_squeeze_concatenate_11_kernel)
        .other          tvmgen_default_fused_squeeze_concatenate_11_kernel,@"STO_CUDA_ENTRY STV_DEFAULT"
tvmgen_default_fused_squeeze_concatenate_11_kernel:
.text.tvmgen_default_fused_squeeze_concatenate_11_kernel:
        /* <DEDUP_REMOVED lines=12> */
.L_x_127:
        /* <DEDUP_REMOVED lines=12> */
.L_x_253:


//--------------------- .text.tvmgen_default_fused_squeeze_concatenate_15_kernel --------------------------
	.section	.text.tvmgen_default_fused_squeeze_concatenate_15_kernel,"ax",@progbits
	.sectioninfo	@"SHI_REGISTERS=8"
	.align	128
        .global         tvmgen_default_fused_squeeze_concatenate_15_kernel
        .type           tvmgen_default_fused_squeeze_concatenate_15_kernel,@function
        .size           tvmgen_default_fused_squeeze_concatenate_15_kernel,(.L_x_254 - tvmgen_default_fused_squeeze_concatenate_15_kernel)
        .other          tvmgen_default_fused_squeeze_concatenate_15_kernel,@"STO_CUDA_ENTRY STV_DEFAULT"
tvmgen_default_fused_squeeze_concatenate_15_kernel:
.text.tvmgen_default_fused_squeeze_concatenate_15_kernel:
        /* <DEDUP_REMOVED lines=12> */
.L_x_128:
        /* <DEDUP_REMOVED lines=12> */
.L_x_254:


//--------------------- .text.tvmgen_default_fused_transpose_split_kernel_5 --------------------------
	.section	.text.tvmgen_default_fused_transpose_split_kernel_5,"ax",@progbits
	.sectioninfo	@"SHI_REGISTERS=8"
	.align	128
        .global         tvmgen_default_fused_transpose_split_kernel_5
        .type           tvmgen_default_fused_transpose_split_kernel_5,@function
        .size           tvmgen_default_fused_transpose_split_kernel_5,(.L_x_255 - tvmgen_default_fused_transpose_split_kernel_5)
        .other          tvmgen_default_fused_transpose_split_kernel_5,@"STO_CUDA_ENTRY STV_DEFAULT"
tvmgen_default_fused_transpose_split_kernel_5:
.text.tvmgen_default_fused_transpose_split_kernel_5:
        /* <DEDUP_REMOVED lines=9> */
.L_x_129:
        /* <DEDUP_REMOVED lines=15> */
.L_x_255:


//--------------------- .text.tvmgen_default_fused_squeeze_concatenate_46_kernel --------------------------
	.section	.text.tvmgen_default_fused_squeeze_concatenate_46_kernel,"ax",@progbits
	.sectioninfo	@"SHI_REGISTERS=8"
	.align	128
        .global         tvmgen_default_fused_squeeze_concatenate_46_kernel
        .type           tvmgen_default_fused_squeeze_concatenate_46_kernel,@function
        .size           tvmgen_default_fused_squeeze_concatenate_46_kernel,(.L_x_256 - tvmgen_default_fused_squeeze_concatenate_46_kernel)
        .other          tvmgen_default_fused_squeeze_concatenate_46_kernel,@"STO_CUDA_ENTRY STV_DEFAULT"
tvmgen_default_fused_squeeze_concatenate_46_kernel:
.text.tvmgen_default_fused_squeeze_concatenate_46_kernel:
        /* <DEDUP_REMOVED lines=12> */
.L_x_130:
        /* <DEDUP_REMOVED lines=12> */
.L_x_256:


//--------------------- .text.tvmgen_default_fused_squeeze_concatenate_5_kernel --------------------------
	.section	.text.tvmgen_default_fused_squeeze_concatenate_5_kernel,"ax",@progbits
	.sectioninfo	@"SHI_REGISTERS=8"
	.align	128
        .global         tvmgen_default_fused_squeeze_concatenate_5_kernel
        .type           tvmgen_default_fused_squeeze_concatenate_5_kernel,@function
        .size           tvmgen_default_fused_squeeze_concatenate_5_kernel,(.L_x_257 - tvmgen_default_fused_squeeze_concatenate_5_kernel)
        .other          tvmgen_default_fused_squeeze_concatenate_5_kernel,@"STO_CUDA_ENTRY STV_DEFAULT"
tvmgen_default_fused_squeeze_concatenate_5_kernel:
.text.tvmgen_default_fused_squeeze_concatenate_5_kernel:
        /* <DEDUP_REMOVED lines=12> */
.L_x_131:
        /* <DEDUP_REMOVED lines=12> */
.L_x_257:


//--------------------- .text.tvmgen_default_fused_squeeze_concatenate_50_kernel --------------------------
	.section	.text.tvmgen_default_fused_squeeze_concatenate_50_kernel,"ax",@progbits
	.sectioninfo	@"SHI_REGISTERS=8"
	.align	128
        .global         tvmgen_default_fused_squeeze_concatenate_50_kernel
        .type           tvmgen_default_fused_squeeze_concatenate_50_kernel,@function
        .size           tvmgen_default_fused_squeeze_concatenate_50_kernel,(.L_x_258 - tvmgen_default_fused_squeeze_concatenate_50_kernel)
        .other          tvmgen_default_fused_squeeze_concatenate_50_kernel,@"STO_CUDA_ENTRY STV_DEFAULT"
tvmgen_default_fused_squeeze_concatenate_50_kernel:
.text.tvmgen_default_fused_squeeze_concatenate_50_kernel:
        /* <DEDUP_REMOVED lines=12> */
.L_x_132:
        /* <DEDUP_REMOVED lines=12> */
.L_x_258:


//--------------------- .text.tvmgen_default_fused_split_sigmoid_sigmoid_multiply_sigmoid_tanh_multiply_add_tanh_multiply_sta_2bcd01aae566f75b__kernel_17 --------------------------
	.section	.text.tvmgen_default_fused_split_sigmoid_sigmoid_multiply_sigmoid_tanh_multiply_add_tanh_multiply_sta_2bcd01aae566f75b__kernel_17,"ax",@progbits
	.sectioninfo	@"SHI_REGISTERS=8"
	.align	128
        .global         tvmgen_default_fused_split_sigmoid_sigmoid_multiply_sigmoid_tanh_multiply_add_tanh_multiply_sta_2bcd01aae566f75b__kernel_17
        .type           tvmgen_default_fused_split_sigmoid_sigmoid_multiply_sigmoid_tanh_multiply_add_tanh_multiply_sta_2bcd01aae566f75b__kernel_17,@function
        .size           tvmgen_default_fused_split_sigmoid_sigmoid_multiply_sigmoid_tanh_multiply_add_tanh_multiply_sta_2bcd01aae566f75b__kernel_17,(.L_x_259 - tvmgen_default_fused_split_sigmoid_sigmoid_multiply_sigmoid_tanh_multiply_add_tanh_multiply_sta_2bcd01aae566f75b__kernel_17)
        .other          tvmgen_default_fused_split_sigmoid_sigmoid_multiply_sigmoid_tanh_multiply_add_tanh_multiply_sta_2bcd01aae566f75b__kernel_17,@"STO_CUDA_ENTRY STV_DEFAULT"
tvmgen_default_fused_split_sigmoid_sigmoid_multiply_sigmoid_tanh_multiply_add_tanh_multiply_sta_2bcd01aae566f75b__kernel_17:
.text.tvmgen_default_fused_split_sigmoid_sigmoid_multiply_sigmoid_tanh_multiply_add_tanh_multiply_sta_2bcd01aae566f75b__kernel_17:
        /* <DEDUP_REMOVED lines=9> */
.L_x_133:
        /* <DEDUP_REMOVED lines=15> */
.L_x_259:


//--------------------- .text.tvmgen_default_fused_squeeze_concatenate_40_kernel --------------------------
	.section	.text.tvmgen_default_fused_squeeze_concatenate_40_kernel,"ax",@progbits
	.sectioninfo	@"SHI_REGISTERS=8"
	.align	128
        .global         tvmgen_default_fused_squeeze_concatenate_40_kernel
        .type           tvmgen_default_fused_squeeze_concatenate_40_kernel,@function
        .size           tvmgen_default_fused_squeeze_concatenate_40_kernel,(.L_x_260 - tvmgen_default_fused_squeeze_concatenate_40_kernel)
        .other          tvmgen_default_fused_squeeze_concatenate_40_kernel,@"STO_CUDA_ENTRY STV_DEFAULT"
tvmgen_default_fused_squeeze_concatenate_40_kernel:
.text.tvmgen_default_fused_squeeze_concatenate_40_kernel:
        /* <DEDUP_REMOVED lines=12> */
.L_x_134:
        /* <DEDUP_REMOVED lines=12> */
.L_x_260:


//--------------------- .text.tvmgen_default_fused_squeeze_concatenate_8_kernel --------------------------
	.section	.text.tvmgen_default_fused_squeeze_concatenate_8_kernel,"ax",@progbits
	.sectioninfo	@"SHI_REGISTERS=8"
	.align	128
        .global         tvmgen_default_fused_squeeze_concatenate_8_kernel
        .type           tvmgen_default_fused_squeeze_concatenate_8_kernel,@function
        .size           tvmgen_default_fused_squeeze_concatenate_8_kernel,(.L_x_261 - tvmgen_default_fused_squeeze_concatenate_8_kernel)
        .other          tvmgen_default_fused_squeeze_concatenate_8_kernel,@"STO_CUDA_ENTRY STV_DEFAULT"
tvmgen_default_fused_squeeze_concatenate_8_kernel:
.text.tvmgen_default_fused_squeeze_concatenate_8_kernel:
        /* <DEDUP_REMOVED lines=12> */
.L_x_135:
        /* <DEDUP_REMOVED lines=12> */
.L_x_261:


//--------------------- .text.tvmgen_default_fused_squeeze_concatenate_48_kernel --------------------------
	.section	.text.tvmgen_default_fused_squeeze_concatenate_48_kernel,"ax",@progbits
	.sectioninfo	@"SHI_REGISTERS=8"
	.align	128
        .global         tvmgen_default_fused_squeeze_concatenate_48_kernel
        .type           tvmgen_default_fused_squeeze_concatenate_48_kernel,@function
        .size           tvmgen_default_fused_squeeze_concatenate_48_kernel,(.L_x_262 - tvmgen_default_fused_squeeze_concatenate_48_kernel)
        .other          tvmgen_default_fused_squeeze_concatenate_48_kernel,@"STO_CUDA_ENTRY STV_DEFAULT"
tvmgen_default_fused_squeeze_concatenate_48_kernel:
.text.tvmgen_default_fused_squeeze_concatenate_48_kernel:
        /* <DEDUP_REMOVED lines=12> */
.L_x_136:
        /* <DEDUP_REMOVED lines=12> */
.L_x_262:


//--------------------- .text.tvmgen_default_fused_split_sigmoid_sigmoid_multiply_sigmoid_tanh_multiply_add_tanh_multiply_sta_2bcd01aae566f75b__kernel_22 --------------------------
	.section	.text.tvmgen_default_fused_split_sigmoid_sigmoid_multiply_sigmoid_tanh_multiply_add_tanh_multiply_sta_2bcd01aae566f75b__kernel_22,"ax",@progbits
	.sectioninfo	@"SHI_REGISTERS=8"
	.align	128
        .global         tvmgen_default_fused_split_sigmoid_sigmoid_multiply_sigmoid_tanh_multiply_add_tanh_multiply_sta_2bcd01aae566f75b__kernel_22
        .type           tvmgen_default_fused_split_sigmoid_sigmoid_multiply_sigmoid_tanh_multiply_add_tanh_multiply_sta_2bcd01aae566f75b__kernel_22,@function
        .size           tvmgen_default_fused_split_sigmoid_sigmoid_multiply_sigmoid_tanh_multiply_add_tanh_multiply_sta_2bcd01aae566f75b__kernel_22,(.L_x_263 - tvmgen_default_fused_split_sigmoid_sigmoid_multiply_sigmoid_tanh_multiply_add_tanh_multiply_sta_2bcd01aae566f75b__kernel_22)
        .other          tvmgen_default_fused_split_sigmoid_sigmoid_multiply_sigmoid_tanh_multiply_add_tanh_multiply_sta_2bcd01aae566f75b__kernel_22,@"STO_CUDA_ENTRY STV_DEFAULT"
tvmgen_default_fused_split_sigmoid_sigmoid_multiply_sigmoid_tanh_multiply_add_tanh_multiply_sta_2bcd01aae566f75b__kernel_22:
.text.tvmgen_default_fused_split_sigmoid_sigmoid_multiply_sigmoid_tanh_multiply_add_tanh_multiply_sta_2bcd01aae566f75b__kernel_22:
        /* <DEDUP_REMOVED lines=9> */
.L_x_137:
        /* <DEDUP_REMOVED lines=15> */
.L_x_263:


//--------------------- .text.tvmgen_default_fused_split_sigmoid_sigmoid_multiply_sigmoid_tanh_multiply_add_tanh_multiply_sta_2bcd01aae566f75b__kernel_23 --------------------------
	.section	.text.tvmgen_default_fused_split_sigmoid_sigmoid_multiply_sigmoid_tanh_multiply_add_tanh_multiply_sta_2bcd01aae566f75b__kernel_23,"ax",@progbits
	.sectioninfo	@"SHI_REGISTERS=8"
	.align	128
        .global         tvmgen_default_fused_split_sigmoid_sigmoid_multiply_sigmoid_tanh_multiply_add_tanh_multiply_sta_2bcd01aae566f75b__kernel_23
        .type           tvmgen_default_fused_split_sigmoid_sigmoid_multiply_sigmoid_tanh_multiply_add_tanh_multiply_sta_2bcd01aae566f75b__kernel_23,@function
        .size           tvmgen_default_fused_split_sigmoid_sigmoid_multiply_sigmoid_tanh_multiply_add_tanh_multiply_sta_2bcd01aae566f75b__kernel_23,(.L_x_264 - tvmgen_default_fused_split_sigmoid_sigmoid_multiply_sigmoid_tanh_multiply_add_tanh_multiply_sta_2bcd01aae566f75b__kernel_23)
        .other          tvmgen_default_fused_split_sigmoid_sigmoid_multiply_sigmoid_tanh_multiply_add_tanh_multiply_sta_2bcd01aae566f75b__kernel_23,@"STO_CUDA_ENTRY STV_DEFAULT"
tvmgen_default_fused_split_sigmoid_sigmoid_multiply_sigmoid_tanh_multiply_add_tanh_multiply_sta_2bcd01aae566f75b__kernel_23:
.text.tvmgen_default_fused_split_sigmoid_sigmoid_multiply_sigmoid_tanh_multiply_add_tanh_multiply_sta_2bcd01aae566f75b__kernel_23:
        /* <DEDUP_REMOVED lines=9> */
.L_x_138:
        /* <DEDUP_REMOVED lines=15> */
.L_x_264:


//--------------------- .text.tvmgen_default_fused_nn_dense_add_2_kernel --------------------------
	.section	.text.tvmgen_default_fused_nn_dense_add_2_kernel,"ax",@progbits
	.sectionflags	@"SHF_BARRIERS=1"
	.sectioninfo	@"SHI_REGISTERS=18"
	.align	128
        .global         tvmgen_default_fused_nn_dense_add_2_kernel
        .type           tvmgen_default_fused_nn_dense_add_2_kernel,@function
        .size           tvmgen_default_fused_nn_dense_add_2_kernel,(.L_x_265 - tvmgen_default_fused_nn_dense_add_2_kernel)
        .other          tvmgen_default_fused_nn_dense_add_2_kernel,@"STO_CUDA_ENTRY STV_DEFAULT"
tvmgen_default_fused_nn_dense_add_2_kernel:
.text.tvmgen_default_fused_nn_dense_add_2_kernel:
        /* <DEDUP_REMOVED lines=11> */
[----:B------:R0:W3:Y:S01]  /*00b0*/  LDG.E.CONSTANT R9, [R4.64+0x100] ;  /* 0x0001000404097981 */ /* 0x0000e2000c1e9900 */
[C---:B------:R-:W-:Y:S02]  /*00c0*/  LOP3.LUT P0, RZ, R13.reuse, 0x1f, RZ, 0xc0, !PT ;  /* 0x0000001f0dff7812 */ /* 0x040fe4000780c0ff */
[----:B------:R-:W-:-:S02]  /*00d0*/  ISETP.GT.AND P1, PT, R13, 0x1, PT ;  /* 0x000000010d00780c */ /* 0x000fc40003f24270 */
[----:B0-----:R-:W-:Y:S01]  /*00e0*/  VOTE.ANY R4, PT, PT ;  /* 0x0000000000047806 */ /* 0x001fe200038e0100 */
[----:B--2---:R-:W-:Y:S01]  /*00f0*/  FFMA R0, R0, R7, RZ ;  /* 0x0000000700007223 */ /* 0x004fe200000000ff */
[----:B------:R-:W-:-:S03]  /*0100*/  VOTE.ANY R7, PT, PT ;  /* 0x0000000000077806 */ /* 0x000fc600038e0100 */
[----:B---3--:R-:W-:-:S05]  /*0110*/  FFMA R0, R9, R6, R0 ;  /* 0x0000000609007223 */ /* 0x008fca0000000000 */
        /* <DEDUP_REMOVED lines=30> */
.L_x_139:
        /* <DEDUP_REMOVED lines=16> */
.L_x_265:


//--------------------- .text.tvmgen_default_fused_squeeze_concatenate_3_kernel --------------------------
	.section	.text.tvmgen_default_fused_squeeze_concatenate_3_kernel,"ax",@progbits
	.sectioninfo	@"SHI_REGISTERS=8"
	.align	128
        .global         tvmgen_default_fused_squeeze_concatenate_3_kernel
        .type           tvmgen_default_fused_squeeze_concatenate_3_kernel,@function
        .size           tvmgen_default_fused_squeeze_concatenate_3_kernel,(.L_x_266 - tvmgen_default_fused_squeeze_concatenate_3_kernel)
        .other          tvmgen_default_fused_squeeze_concatenate_3_kernel,@"STO_CUDA_ENTRY STV_DEFAULT"
tvmgen_default_fused_squeeze_concatenate_3_kernel:
.text.tvmgen_default_fused_squeeze_concatenate_3_kernel:
        /* <DEDUP_REMOVED lines=12> */
.L_x_140:
        /* <DEDUP_REMOVED lines=12> */
.L_x_266:


//--------------------- .text.tvmgen_default_fused_squeeze_concatenate_25_kernel --------------------------
	.section	.text.tvmgen_default_fused_squeeze_concatenate_25_kernel,"ax",@progbits
	.sectioninfo	@"SHI_REGISTERS=8"
	.align	128
        .global         tvmgen_default_fused_squeeze_concatenate_25_kernel
        .type           tvmgen_default_fused_squeeze_concatenate_25_kernel,@function
        .size           tvmgen_default_fused_squeeze_concatenate_25_kernel,(.L_x_267 - tvmgen_default_fused_squeeze_concatenate_25_kernel)
        .other          tvmgen_default_fused_squeeze_concatenate_25_kernel,@"STO_CUDA_ENTRY STV_DEFAULT"
tvmgen_default_fused_squeeze_concatenate_25_kernel:
.text.tvmgen_default_fused_squeeze_concatenate_25_kernel:
        /* <DEDUP_REMOVED lines=12> */
.L_x_141:
        /* <DEDUP_REMOVED lines=12> */
.L_x_267:


//--------------------- .text.tvmgen_default_fused_squeeze_concatenate_30_kernel --------------------------
	.section	.text.tvmgen_default_fused_squeeze_concatenate_30_kernel,"ax",@progbits
	.sectioninfo	@"SHI_REGISTERS=8"
	.align	128
        .global         tvmgen_default_fused_squeeze_concatenate_30_kernel
        .type           tvmgen_default_fused_squeeze_concatenate_30_kernel,@function
        .size           tvmgen_default_fused_squeeze_concatenate_30_kernel,(.L_x_268 - tvmgen_default_fused_squeeze_concatenate_30_kernel)
        .other          tvmgen_default_fused_squeeze_concatenate_30_kernel,@"STO_CUDA_ENTRY STV_DEFAULT"
tvmgen_default_fused_squeeze_concatenate_30_kernel:
.text.tvmgen_default_fused_squeeze_concatenate_30_kernel:
        /* <DEDUP_REMOVED lines=12> */
.L_x_142:
        /* <DEDUP_REMOVED lines=12> */
.L_x_268:


//--------------------- .text.tvmgen_default_fused_transpose_split_kernel_23 --------------------------
	.section	.text.tvmgen_default_fused_transpose_split_kernel_23,"ax",@progbits
	.sectioninfo	@"SHI_REGISTERS=8"
	.align	128
        .global         tvmgen_default_fused_transpose_split_kernel_23
        .type           tvmgen_default_fused_transpose_split_kernel_23,@function
        .size           tvmgen_default_fused_transpose_split_kernel_23,(.L_x_269 - tvmgen_default_fused_transpose_split_kernel_23)
        .other          tvmgen_default_fused_transpose_split_kernel_23,@"STO_CUDA_ENTRY STV_DEFAULT"
tvmgen_default_fused_transpose_split_kernel_23:
.text.tvmgen_default_fused_transpose_split_kernel_23:
        /* <DEDUP_REMOVED lines=9> */
.L_x_143:
        /* <DEDUP_REMOVED lines=15> */
.L_x_269:


//--------------------- .text.tvmgen_default_fused_split_sigmoid_sigmoid_multiply_sigmoid_tanh_multiply_add_tanh_multiply_sta_2bcd01aae566f75b__kernel_19 --------------------------
	.section	.text.tvmgen_default_fused_split_sigmoid_sigmoid_multiply_sigmoid_tanh_multiply_add_tanh_multiply_sta_2bcd01aae566f75b__kernel_19,"ax",@progbits
	.sectioninfo	@"SHI_REGISTERS=8"
	.align	128
        .global         tvmgen_default_fused_split_sigmoid_sigmoid_multiply_sigmoid_tanh_multiply_add_tanh_multiply_sta_2bcd01aae566f75b__kernel_19
        .type           tvmgen_default_fused_split_sigmoid_sigmoid_multiply_sigmoid_tanh_multiply_add_tanh_multiply_sta_2bcd01aae566f75b__kernel_19,@function
        .size           tvmgen_default_fused_split_sigmoid_sigmoid_multiply_sigmoid_tanh_multiply_add_tanh_multiply_sta_2bcd01aae566f75b__kernel_19,(.L_x_270 - tvmgen_default_fused_split_sigmoid_sigmoid_multiply_sigmoid_tanh_multiply_add_tanh_multiply_sta_2bcd01aae566f75b__kernel_19)
        .other          tvmgen_default_fused_split_sigmoid_sigmoid_multiply_sigmoid_tanh_multiply_add_tanh_multiply_sta_2bcd01aae566f75b__kernel_19,@"STO_CUDA_ENTRY STV_DEFAULT"
tvmgen_default_fused_split_sigmoid_sigmoid_multiply_sigmoid_tanh_multiply_add_tanh_multiply_sta_2bcd01aae566f75b__kernel_19:
.text.tvmgen_default_fused_split_sigmoid_sigmoid_multiply_sigmoid_tanh_multiply_add_tanh_multiply_sta_2bcd01aae566f75b__kernel_19:
        /* <DEDUP_REMOVED lines=9> */
.L_x_144:
        /* <DEDUP_REMOVED lines=15> */
.L_x_270:


//--------------------- .text.tvmgen_default_fused_squeeze_concatenate_kernel --------------------------
	.section	.text.tvmgen_default_fused_squeeze_concatenate_kernel,"ax",@progbits
	.sectioninfo	@"SHI_REGISTERS=8"
	.align	128
        .global         tvmgen_default_fused_squeeze_concatenate_kernel
        .type           tvmgen_default_fused_squeeze_concatenate_kernel,@function
        .size           tvmgen_default_fused_squeeze_concatenate_kernel,(.L_x_271 - tvmgen_default_fused_squeeze_concatenate_kernel)
        .other          tvmgen_default_fused_squeeze_concatenate_kernel,@"STO_CUDA_ENTRY STV_DEFAULT"
tvmgen_default_fused_squeeze_concatenate_kernel:
.text.tvmgen_default_fused_squeeze_concatenate_kernel:
        /* <DEDUP_REMOVED lines=12> */
.L_x_145:
        /* <DEDUP_REMOVED lines=12> */
.L_x_271:


//--------------------- .text.tvmgen_default_fused_transpose_split_kernel_21 --------------------------
	.section	.text.tvmgen_default_fused_transpose_split_kernel_21,"ax",@progbits
	.sectioninfo	@"SHI_REGISTERS=8"
	.align	128
        .global         tvmgen_default_fused_transpose_split_kernel_21
        .type           tvmgen_default_fused_transpose_split_kernel_21,@function
        .size           tvmgen_default_fused_transpose_split_kernel_21,(.L_x_272 - tvmgen_default_fused_transpose_split_kernel_21)
        .other          tvmgen_default_fused_transpose_split_kernel_21,@"STO_CUDA_ENTRY STV_DEFAULT"
tvmgen_default_fused_transpose_split_kernel_21:
.text.tvmgen_default_fused_transpose_split_kernel_21:
        /* <DEDUP_REMOVED lines=9> */
.L_x_146:
        /* <DEDUP_REMOVED lines=15> */
.L_x_272:


//--------------------- .text.tvmgen_default_fused_split_sigmoid_sigmoid_multiply_sigmoid_tanh_multiply_add_tanh_multiply_sta_2bcd01aae566f75b__kernel_10 --------------------------
	.section	.text.tvmgen_default_fused_split_sigmoid_sigmoid_multiply_sigmoid_tanh_multiply_add_tanh_multiply_sta_2bcd01aae566f75b__kernel_10,"ax",@progbits
	.sectioninfo	@"SHI_REGISTERS=8"
	.align	128
        .global         tvmgen_default_fused_split_sigmoid_sigmoid_multiply_sigmoid_tanh_multiply_add_tanh_multiply_sta_2bcd01aae566f75b__kernel_10
        .type           tvmgen_default_fused_split_sigmoid_sigmoid_multiply_sigmoid_tanh_multiply_add_tanh_multiply_sta_2bcd01aae566f75b__kernel_10,@function
        .size           tvmgen_default_fused_split_sigmoid_sigmoid_multiply_sigmoid_tanh_multiply_add_tanh_multiply_sta_2bcd01aae566f75b__kernel_10,(.L_x_273 - tvmgen_default_fused_split_sigmoid_sigmoid_multiply_sigmoid_tanh_multiply_add_tanh_multiply_sta_2bcd01aae566f75b__kernel_10)
        .other          tvmgen_default_fused_split_sigmoid_sigmoid_multiply_sigmoid_tanh_multiply_add_tanh_multiply_sta_2bcd01aae566f75b__kernel_10,@"STO_CUDA_ENTRY STV_DEFAULT"
tvmgen_default_fused_split_sigmoid_sigmoid_multiply_sigmoid_tanh_multiply_add_tanh_multiply_sta_2bcd01aae566f75b__kernel_10:
.text.tvmgen_default_fused_split_sigmoid_sigmoid_multiply_sigmoid_tanh_multiply_add_tanh_multiply_sta_2bcd01aae566f75b__kernel_10:
        /* <DEDUP_REMOVED lines=9> */
.L_x_147:
        /* <DEDUP_REMOVED lines=15> */
.L_x_273:


//--------------------- .text.tvmgen_default_fused_split_sigmoid_sigmoid_multiply_sigmoid_tanh_multiply_add_tanh_multiply_sta_2bcd01aae566f75b__kernel_8 --------------------------
	.section	.text.tvmgen_default_fused_split_sigmoid_sigmoid_multiply_sigmoid_tanh_multiply_add_tanh_multiply_sta_2bcd01aae566f75b__kernel_8,"ax",@progbits
	.sectioninfo	@"SHI_REGISTERS=8"
	.align	128
        .global         tvmgen_default_fused_split_sigmoid_sigmoid_multiply_sigmoid_tanh_multiply_add_tanh_multiply_sta_2bcd01aae566f75b__kernel_8
        .type           tvmgen_default_fused_split_sigmoid_sigmoid_multiply_sigmoid_tanh_multiply_add_tanh_multiply_sta_2bcd01aae566f75b__kernel_8,@function
        .size           tvmgen_default_fused_split_sigmoid_sigmoid_multiply_sigmoid_tanh_multiply_add_tanh_multiply_sta_2bcd01aae566f75b__kernel_8,(.L_x_274 - tvmgen_default_fused_split_sigmoid_sigmoid_multiply_sigmoid_tanh_multiply_add_tanh_multiply_sta_2bcd01aae566f75b__kernel_8)
        .other          tvmgen_default_fused_split_sigmoid_sigmoid_multiply_sigmoid_tanh_multiply_add_tanh_multiply_sta_2bcd01aae566f75b__kernel_8,@"STO_CUDA_ENTRY STV_DEFAULT"
tvmgen_default_fused_split_sigmoid_sigmoid_multiply_sigmoid_tanh_multiply_add_tanh_multiply_sta_2bcd01aae566f75b__kernel_8:
.text.tvmgen_default_fused_split_sigmoid_sigmoid_multiply_sigmoid_tanh_multiply_add_tanh_multiply_sta_2bcd01aae566f75b__kernel_8:
        /* <DEDUP_REMOVED lines=9> */
.L_x_148:
        /* <DEDUP_REMOVED lines=15> */
.L_x_274:


//--------------------- .text.tvmgen_default_fused_squeeze_concatenate_55_kernel --------------------------
	.section	.text.tvmgen_default_fused_squeeze_concatenate_55_kernel,"ax",@progbits
	.sectioninfo	@"SHI_REGISTERS=8"
	.align	128
        .global         tvmgen_default_fused_squeeze_concatenate_55_kernel
        .type           tvmgen_default_fused_squeeze_concatenate_55_kernel,@function
        .size           tvmgen_default_fused_squeeze_concatenate_55_kernel,(.L_x_275 - tvmgen_default_fused_squeeze_concatenate_55_kernel)
        .other          tvmgen_default_fused_squeeze_concatenate_55_kernel,@"STO_CUDA_ENTRY STV_DEFAULT"
tvmgen_default_fused_squeeze_concatenate_55_kernel:
.text.tvmgen_default_fused_squeeze_concatenate_55_kernel:
        /* <DEDUP_REMOVED lines=12> */
.L_x_149:
        /* <DEDUP_REMOVED lines=12> */
.L_x_275:


//--------------------- .text.tvmgen_default_fused_transpose_split_kernel_14 --------------------------
	.section	.text.tvmgen_default_fused_transpose_split_kernel_14,"ax",@progbits
	.sectioninfo	@"SHI_REGISTERS=8"
	.align	128
        .global         tvmgen_default_fused_transpose_split_kernel_14
        .type           tvmgen_default_fused_transpose_split_kernel_14,@function
        .size           tvmgen_default_fused_transpose_split_kernel_14,(.L_x_276 - tvmgen_default_fused_transpose_split_kernel_14)
        .other          tvmgen_default_fused_transpose_split_kernel_14,@"STO_CUDA_ENTRY STV_DEFAULT"
tvmgen_default_fused_transpose_split_kernel_14:
.text.tvmgen_default_fused_transpose_split_kernel_14:
        /* <DEDUP_REMOVED lines=9> */
.L_x_150:
        /* <DEDUP_REMOVED lines=15> */
.L_x_276:


//--------------------- .text.tvmgen_default_fused_squeeze_concatenate_54_kernel --------------------------
	.section	.text.tvmgen_default_fused_squeeze_concatenate_54_kernel,"ax",@progbits
	.sectioninfo	@"SHI_REGISTERS=8"
	.align	128
        .global         tvmgen_default_fused_squeeze_concatenate_54_kernel
        .type           tvmgen_default_fused_squeeze_concatenate_54_kernel,@function
        .size           tvmgen_default_fused_squeeze_concatenate_54_kernel,(.L_x_277 - tvmgen_default_fused_squeeze_concatenate_54_kernel)
        .other          tvmgen_default_fused_squeeze_concatenate_54_kernel,@"STO_CUDA_ENTRY STV_DEFAULT"
tvmgen_default_fused_squeeze_concatenate_54_kernel:
.text.tvmgen_default_fused_squeeze_concatenate_54_kernel:
        /* <DEDUP_REMOVED lines=12> */
.L_x_151:
        /* <DEDUP_REMOVED lines=12> */
.L_x_277:


//--------------------- .text.tvmgen_default_fused_squeeze_concatenate_24_kernel --------------------------
	.section	.text.tvmgen_default_fused_squeeze_concatenate_24_kernel,"ax",@progbits
	.sectioninfo	@"SHI_REGISTERS=8"
	.align	128
        .global         tvmgen_default_fused_squeeze_concatenate_24_kernel
        .type           tvmgen_default_fused_squeeze_concatenate_24_kernel,@function
        .size           tvmgen_default_fused_squeeze_concatenate_24_kernel,(.L_x_278 - tvmgen_default_fused_squeeze_concatenate_24_kernel)
        .other          tvmgen_default_fused_squeeze_concatenate_24_kernel,@"STO_CUDA_ENTRY STV_DEFAULT"
tvmgen_default_fused_squeeze_concatenate_24_kernel:
.text.tvmgen_default_fused_squeeze_concatenate_24_kernel:
        /* <DEDUP_REMOVED lines=12> */
.L_x_152:
        /* <DEDUP_REMOVED lines=12> */
.L_x_278:


//--------------------- .text.tvmgen_default_fused_split_sigmoid_sigmoid_multiply_sigmoid_tanh_multiply_add_tanh_multiply_sta_2bcd01aae566f75b__kernel_2 --------------------------
	.section	.text.tvmgen_default_fused_split_sigmoid_sigmoid_multiply_sigmoid_tanh_multiply_add_tanh_multiply_sta_2bcd01aae566f75b__kernel_2,"ax",@progbits
	.sectioninfo	@"SHI_REGISTERS=8"
	.align	128
        .global         tvmgen_default_fused_split_sigmoid_sigmoid_multiply_sigmoid_tanh_multiply_add_tanh_multiply_sta_2bcd01aae566f75b__kernel_2
        .type           tvmgen_default_fused_split_sigmoid_sigmoid_multiply_sigmoid_tanh_multiply_add_tanh_multiply_sta_2bcd01aae566f75b__kernel_2,@function
        .size           tvmgen_default_fused_split_sigmoid_sigmoid_multiply_sigmoid_tanh_multiply_add_tanh_multiply_sta_2bcd01aae566f75b__kernel_2,(.L_x_279 - tvmgen_default_fused_split_sigmoid_sigmoid_multiply_sigmoid_tanh_multiply_add_tanh_multiply_sta_2bcd01aae566f75b__kernel_2)
        .other          tvmgen_default_fused_split_sigmoid_sigmoid_multiply_sigmoid_tanh_multiply_add_tanh_multiply_sta_2bcd01aae566f75b__kernel_2,@"STO_CUDA_ENTRY STV_DEFAULT"
tvmgen_default_fused_split_sigmoid_sigmoid_multiply_sigmoid_tanh_multiply_add_tanh_multiply_sta_2bcd01aae566f75b__kernel_2:
.text.tvmgen_default_fused_split_sigmoid_sigmoid_multiply_sigmoid_tanh_multiply_add_tanh_multiply_sta_2bcd01aae566f75b__kernel_2:
        /* <DEDUP_REMOVED lines=9> */
.L_x_153:
        /* <DEDUP_REMOVED lines=15> */
.L_x_279:


//--------------------- .text.tvmgen_default_fused_split_sigmoid_sigmoid_multiply_sigmoid_tanh_multiply_add_tanh_multiply_sta_2bcd01aae566f75b__kernel_1 --------------------------
	.section	.text.tvmgen_default_fused_split_sigmoid_sigmoid_multiply_sigmoid_tanh_multiply_add_tanh_multiply_sta_2bcd01aae566f75b__kernel_1,"ax",@progbits
	.sectioninfo	@"SHI_REGISTERS=8"
	.align	128
        .global         tvmgen_default_fused_split_sigmoid_sigmoid_multiply_sigmoid_tanh_multiply_add_tanh_multiply_sta_2bcd01aae566f75b__kernel_1
        .type           tvmgen_default_fused_split_sigmoid_sigmoid_multiply_sigmoid_tanh_multiply_add_tanh_multiply_sta_2bcd01aae566f75b__kernel_1,@function
        .size           tvmgen_default_fused_split_sigmoid_sigmoid_multiply_sigmoid_tanh_multiply_add_tanh_multiply_sta_2bcd01aae566f75b__kernel_1,(.L_x_280 - tvmgen_default_fused_split_sigmoid_sigmoid_multiply_sigmoid_tanh_multiply_add_tanh_multiply_sta_2bcd01aae566f75b__kernel_1)
        .other          tvmgen_default_fused_split_sigmoid_sigmoid_multiply_sigmoid_tanh_multiply_add_tanh_multiply_sta_2bcd01aae566f75b__kernel_1,@"STO_CUDA_ENTRY STV_DEFAULT"
tvmgen_default_fused_split_sigmoid_sigmoid_multiply_sigmoid_tanh_multiply_add_tanh_multiply_sta_2bcd01aae566f75b__kernel_1:
.text.tvmgen_default_fused_split_sigmoid_sigmoid_multiply_sigmoid_tanh_multiply_add_tanh_multiply_sta_2bcd01aae566f75b__kernel_1:
        /* <DEDUP_REMOVED lines=9> */
.L_x_154:
        /* <DEDUP_REMOVED lines=15> */
.L_x_280:


//--------------------- .text.tvmgen_default_fused_transpose_split_kernel_1 --------------------------
	.section	.text.tvmgen_default_fused_transpose_split_kernel_1,"ax",@progbits
	.sectioninfo	@"SHI_REGISTERS=8"
	.align	128
        .global         tvmgen_default_fused_transpose_split_kernel_1
        .type           tvmgen_default_fused_transpose_split_kernel_1,@function
        .size           tvmgen_default_fused_transpose_split_kernel_1,(.L_x_281 - tvmgen_default_fused_transpose_split_kernel_1)
        .other          tvmgen_default_fused_transpose_split_kernel_1,@"STO_CUDA_ENTRY STV_DEFAULT"
tvmgen_default_fused_transpose_split_kernel_1:
.text.tvmgen_default_fused_transpose_split_kernel_1:
        /* <DEDUP_REMOVED lines=9> */
.L_x_155:
        /* <DEDUP_REMOVED lines=15> */
.L_x_281:


//--------------------- .text.tvmgen_default_fused_squeeze_concatenate_43_kernel --------------------------
	.section	.text.tvmgen_default_fused_squeeze_concatenate_43_kernel,"ax",@progbits
	.sectioninfo	@"SHI_REGISTERS=8"
	.align	128
        .global         tvmgen_default_fused_squeeze_concatenate_43_kernel
        .type           tvmgen_default_fused_squeeze_concatenate_43_kernel,@function
        .size           tvmgen_default_fused_squeeze_concatenate_43_kernel,(.L_x_282 - tvmgen_default_fused_squeeze_concatenate_43_kernel)
        .other          tvmgen_default_fused_squeeze_concatenate_43_kernel,@"STO_CUDA_ENTRY STV_DEFAULT"
tvmgen_default_fused_squeeze_concatenate_43_kernel:
.text.tvmgen_default_fused_squeeze_concatenate_43_kernel:
        /* <DEDUP_REMOVED lines=12> */
.L_x_156:
        /* <DEDUP_REMOVED lines=12> */
.L_x_282:


//--------------------- .text.tvmgen_default_fused_squeeze_concatenate_31_kernel --------------------------
	.section	.text.tvmgen_default_fused_squeeze_concatenate_31_kernel,"ax",@progbits
	.sectioninfo	@"SHI_REGISTERS=8"
	.align	128
        .global         tvmgen_default_fused_squeeze_concatenate_31_kernel
        .type           tvmgen_default_fused_squeeze_concatenate_31_kernel,@function
        .size           tvmgen_default_fused_squeeze_concatenate_31_kernel,(.L_x_283 - tvmgen_default_fused_squeeze_concatenate_31_kernel)
        .other          tvmgen_default_fused_squeeze_concatenate_31_kernel,@"STO_CUDA_ENTRY STV_DEFAULT"
tvmgen_default_fused_squeeze_concatenate_31_kernel:
.text.tvmgen_default_fused_squeeze_concatenate_31_kernel:
        /* <DEDUP_REMOVED lines=12> */
.L_x_157:
        /* <DEDUP_REMOVED lines=12> */
.L_x_283:


//--------------------- .text.tvmgen_default_fused_split_sigmoid_sigmoid_multiply_sigmoid_tanh_multiply_add_tanh_multiply_sta_2bcd01aae566f75b__kernel_13 --------------------------
	.section	.text.tvmgen_default_fused_split_sigmoid_sigmoid_multiply_sigmoid_tanh_multiply_add_tanh_multiply_sta_2bcd01aae566f75b__kernel_13,"ax",@progbits
	.sectioninfo	@"SHI_REGISTERS=8"
	.align	128
        .global         tvmgen_default_fused_split_sigmoid_sigmoid_multiply_sigmoid_tanh_multiply_add_tanh_multiply_sta_2bcd01aae566f75b__kernel_13
        .type           tvmgen_default_fused_split_sigmoid_sigmoid_multiply_sigmoid_tanh_multiply_add_tanh_multiply_sta_2bcd01aae566f75b__kernel_13,@function
        .size           tvmgen_default_fused_split_sigmoid_sigmoid_multiply_sigmoid_tanh_multiply_add_tanh_multiply_sta_2bcd01aae566f75b__kernel_13,(.L_x_284 - tvmgen_default_fused_split_sigmoid_sigmoid_multiply_sigmoid_tanh_multiply_add_tanh_multiply_sta_2bcd01aae566f75b__kernel_13)
        .other          tvmgen_default_fused_split_sigmoid_sigmoid_multiply_sigmoid_tanh_multiply_add_tanh_multiply_sta_2bcd01aae566f75b__kernel_13,@"STO_CUDA_ENTRY STV_DEFAULT"
tvmgen_default_fused_split_sigmoid_sigmoid_multiply_sigmoid_tanh_multiply_add_tanh_multiply_sta_2bcd01aae566f75b__kernel_13:
.text.tvmgen_default_fused_split_sigmoid_sigmoid_multiply_sigmoid_tanh_multiply_add_tanh_multiply_sta_2bcd01aae566f75b__kernel_13:
        /* <DEDUP_REMOVED lines=9> */
.L_x_158:
        /* <DEDUP_REMOVED lines=15> */
.L_x_284:


//--------------------- .text.tvmgen_default_fused_squeeze_concatenate_53_kernel --------------------------
	.section	.text.tvmgen_default_fused_squeeze_concatenate_53_kernel,"ax",@progbits
	.sectioninfo	@"SHI_REGISTERS=8"
	.align	128
        .global         tvmgen_default_fused_squeeze_concatenate_53_kernel
        .type           tvmgen_default_fused_squeeze_concatenate_53_kernel,@function
        .size           tvmgen_default_fused_squeeze_concatenate_53_kernel,(.L_x_285 - tvmgen_default_fused_squeeze_concatenate_53_kernel)
        .other          tvmgen_default_fused_squeeze_concatenate_53_kernel,@"STO_CUDA_ENTRY STV_DEFAULT"
tvmgen_default_fused_squeeze_concatenate_53_kernel:
.text.tvmgen_default_fused_squeeze_concatenate_53_kernel:
        /* <DEDUP_REMOVED lines=12> */
.L_x_159:
        /* <DEDUP_REMOVED lines=12> */
.L_x_285:


//--------------------- .text.tvmgen_default_fused_split_sigmoid_sigmoid_multiply_sigmoid_tanh_multiply_add_tanh_multiply_sta_2bcd01aae566f75b__kernel_16 --------------------------
	.section	.text.tvmgen_default_fused_split_sigmoid_sigmoid_multiply_sigmoid_tanh_multiply_add_tanh_multiply_sta_2bcd01aae566f75b__kernel_16,"ax",@progbits
	.sectioninfo	@"SHI_REGISTERS=8"
	.align	128
        .global         tvmgen_default_fused_split_sigmoid_sigmoid_multiply_sigmoid_tanh_multiply_add_tanh_multiply_sta_2bcd01aae566f75b__kernel_16
        .type           tvmgen_default_fused_split_sigmoid_sigmoid_multiply_sigmoid_tanh_multiply_add_tanh_multiply_sta_2bcd01aae566f75b__kernel_16,@function
        .size           tvmgen_default_fused_split_sigmoid_sigmoid_multiply_sigmoid_tanh_multiply_add_tanh_multiply_sta_2bcd01aae566f75b__kernel_16,(.L_x_286 - tvmgen_default_fused_split_sigmoid_sigmoid_multiply_sigmoid_tanh_multiply_add_tanh_multiply_sta_2bcd01aae566f75b__kernel_16)
        .other          tvmgen_default_fused_split_sigmoid_sigmoid_multiply_sigmoid_tanh_multiply_add_tanh_multiply_sta_2bcd01aae566f75b__kernel_16,@"STO_CUDA_ENTRY STV_DEFAULT"
tvmgen_default_fused_split_sigmoid_sigmoid_multiply_sigmoid_tanh_multiply_add_tanh_multiply_sta_2bcd01aae566f75b__kernel_16:
.text.tvmgen_default_fused_split_sigmoid_sigmoid_multiply_sigmoid_tanh_multiply_add_tanh_multiply_sta_2bcd01aae566f75b__kernel_16:
        /* <DEDUP_REMOVED lines=9> */
.L_x_160:
        /* <DEDUP_REMOVED lines=15> */
.L_x_286:


//--------------------- .text.tvmgen_default_fused_squeeze_concatenate_9_kernel --------------------------
	.section	.text.tvmgen_default_fused_squeeze_concatenate_9_kernel,"ax",@progbits
	.sectioninfo	@"SHI_REGISTERS=8"
	.align	128
        .global         tvmgen_default_fused_squeeze_concatenate_9_kernel
        .type           tvmgen_default_fused_squeeze_concatenate_9_kernel,@function
        .size           tvmgen_default_fused_squeeze_concatenate_9_kernel,(.L_x_287 - tvmgen_default_fused_squeeze_concatenate_9_kernel)
        .other          tvmgen_default_fused_squeeze_concatenate_9_kernel,@"STO_CUDA_ENTRY STV_DEFAULT"
tvmgen_default_fused_squeeze_concatenate_9_kernel:
.text.tvmgen_default_fused_squeeze_concatenate_9_kernel:
        /* <DEDUP_REMOVED lines=12> */
.L_x_161:
        /* <DEDUP_REMOVED lines=12> */
.L_x_287:


//--------------------- .text.tvmgen_default_fused_split_sigmoid_sigmoid_multiply_sigmoid_tanh_multiply_add_tanh_multiply_sta_2bcd01aae566f75b__kernel_4 --------------------------
	.section	.text.tvmgen_default_fused_split_sigmoid_sigmoid_multiply_sigmoid_tanh_multiply_add_tanh_multiply_sta_2bcd01aae566f75b__kernel_4,"ax",@progbits
	.sectioninfo	@"SHI_REGISTERS=8"
	.align	128
        .global         tvmgen_default_fused_split_sigmoid_sigmoid_multiply_sigmoid_tanh_multiply_add_tanh_multiply_sta_2bcd01aae566f75b__kernel_4
        .type           tvmgen_default_fused_split_sigmoid_sigmoid_multiply_sigmoid_tanh_multiply_add_tanh_multiply_sta_2bcd01aae566f75b__kernel_4,@function
        .size           tvmgen_default_fused_split_sigmoid_sigmoid_multiply_sigmoid_tanh_multiply_add_tanh_multiply_sta_2bcd01aae566f75b__kernel_4,(.L_x_288 - tvmgen_default_fused_split_sigmoid_sigmoid_multiply_sigmoid_tanh_multiply_add_tanh_multiply_sta_2bcd01aae566f75b__kernel_4)
        .other          tvmgen_default_fused_split_sigmoid_sigmoid_multiply_sigmoid_tanh_multiply_add_tanh_multiply_sta_2bcd01aae566f75b__kernel_4,@"STO_CUDA_ENTRY STV_DEFAULT"
tvmgen_default_fused_split_sigmoid_sigmoid_multiply_sigmoid_tanh_multiply_add_tanh_multiply_sta_2bcd01aae566f75b__kernel_4:
.text.tvmgen_default_fused_split_sigmoid_sigmoid_multiply_sigmoid_tanh_multiply_add_tanh_multiply_sta_2bcd01aae566f75b__kernel_4:
        /* <DEDUP_REMOVED lines=9> */
.L_x_162:
        /* <DEDUP_REMOVED lines=15> */
.L_x_288:


//--------------------- .text.tvmgen_default_fused_transpose_split_kernel_12 --------------------------
	.section	.text.tvmgen_default_fused_transpose_split_kernel_12,"ax",@progbits
	.sectioninfo	@"SHI_REGISTERS=8"
	.align	128
        .global         tvmgen_default_fused_transpose_split_kernel_12
        .type           tvmgen_default_fused_transpose_split_kernel_12,@function
        .size           tvmgen_default_fused_transpose_split_kernel_12,(.L_x_289 - tvmgen_default_fused_transpose_split_kernel_12)
        .other          tvmgen_default_fused_transpose_split_kernel_12,@"STO_CUDA_ENTRY STV_DEFAULT"
tvmgen_default_fused_transpose_split_kernel_12:
.text.tvmgen_default_fused_transpose_split_kernel_12:
        /* <DEDUP_REMOVED lines=9> */
.L_x_163:
        /* <DEDUP_REMOVED lines=15> */
.L_x_289:


//--------------------- .text.tvmgen_default_fused_squeeze_concatenate_27_kernel --------------------------
	.section	.text.tvmgen_default_fused_squeeze_concatenate_27_kernel,"ax",@progbits
	.sectioninfo	@"SHI_REGISTERS=8"
	.align	128
        .global         tvmgen_default_fused_squeeze_concatenate_27_kernel
        .type           tvmgen_default_fused_squeeze_concatenate_27_kernel,@function
        .size           tvmgen_default_fused_squeeze_concatenate_27_kernel,(.L_x_290 - tvmgen_default_fused_squeeze_concatenate_27_kernel)
        .other          tvmgen_default_fused_squeeze_concatenate_27_kernel,@"STO_CUDA_ENTRY STV_DEFAULT"
tvmgen_default_fused_squeeze_concatenate_27_kernel:
.text.tvmgen_default_fused_squeeze_concatenate_27_kernel:
        /* <DEDUP_REMOVED lines=12> */
.L_x_164:
        /* <DEDUP_REMOVED lines=12> */
.L_x_290:


//--------------------- .text.tvmgen_default_fused_squeeze_concatenate_10_kernel --------------------------
	.section	.text.tvmgen_default_fused_squeeze_concatenate_10_kernel,"ax",@progbits
	.sectioninfo	@"SHI_REGISTERS=8"
	.align	128
        .global         tvmgen_default_fused_squeeze_concatenate_10_kernel
        .type           tvmgen_default_fused_squeeze_concatenate_10_kernel,@function
        .size           tvmgen_default_fused_squeeze_concatenate_10_kernel,(.L_x_291 - tvmgen_default_fused_squeeze_concatenate_10_kernel)
        .other          tvmgen_default_fused_squeeze_concatenate_10_kernel,@"STO_CUDA_ENTRY STV_DEFAULT"
tvmgen_default_fused_squeeze_concatenate_10_kernel:
.text.tvmgen_default_fused_squeeze_concatenate_10_kernel:
        /* <DEDUP_REMOVED lines=12> */
.L_x_165:
        /* <DEDUP_REMOVED lines=12> */
.L_x_291:


//--------------------- .text.tvmgen_default_fused_transpose_split_kernel_18 --------------------------
	.section	.text.tvmgen_default_fused_transpose_split_kernel_18,"ax",@progbits
	.sectioninfo	@"SHI_REGISTERS=8"
	.align	128
        .global         tvmgen_default_fused_transpose_split_kernel_18
        .type           tvmgen_default_fused_transpose_split_kernel_18,@function
        .size           tvmgen_default_fused_transpose_split_kernel_18,(.L_x_292 - tvmgen_default_fused_transpose_split_kernel_18)
        .other          tvmgen_default_fused_transpose_split_kernel_18,@"STO_CUDA_ENTRY STV_DEFAULT"
tvmgen_default_fused_transpose_split_kernel_18:
.text.tvmgen_default_fused_transpose_split_kernel_18:
        /* <DEDUP_REMOVED lines=9> */
.L_x_166:
        /* <DEDUP_REMOVED lines=15> */
.L_x_292:


//--------------------- .text.tvmgen_default_fused_split_kernel_2 --------------------------
	.section	.text.tvmgen_default_fused_split_kernel_2,"ax",@progbits
	.sectioninfo	@"SHI_REGISTERS=8"
	.align	128
        .global         tvmgen_default_fused_split_kernel_2
        .type           tvmgen_default_fused_split_kernel_2,@function
        .size           tvmgen_default_fused_split_kernel_2,(.L_x_293 - tvmgen_default_fused_split_kernel_2)
        .other          tvmgen_default_fused_split_kernel_2,@"STO_CUDA_ENTRY STV_DEFAULT"
tvmgen_default_fused_split_kernel_2:
.text.tvmgen_default_fused_split_kernel_2:
        /* <DEDUP_REMOVED lines=9> */
.L_x_167:
        /* <DEDUP_REMOVED lines=15> */
.L_x_293:


//--------------------- .text.tvmgen_default_fused_transpose_split_kernel_16 --------------------------
	.section	.text.tvmgen_default_fused_transpose_split_kernel_16,"ax",@progbits
	.sectioninfo	@"SHI_REGISTERS=8"
	.align	128
        .global         tvmgen_default_fused_transpose_split_kernel_16
        .type           tvmgen_default_fused_transpose_split_kernel_16,@function
        .size           tvmgen_default_fused_transpose_split_kernel_16,(.L_x_294 - tvmgen_default_fused_transpose_split_kernel_16)
        .other          tvmgen_default_fused_transpose_split_kernel_16,@"STO_CUDA_ENTRY STV_DEFAULT"
tvmgen_default_fused_transpose_split_kernel_16:
.text.tvmgen_default_fused_transpose_split_kernel_16:
        /* <DEDUP_REMOVED lines=9> */
.L_x_168:
        /* <DEDUP_REMOVED lines=15> */
.L_x_294:


//--------------------- .text.tvmgen_default_fused_squeeze_concatenate_39_kernel --------------------------
	.section	.text.tvmgen_default_fused_squeeze_concatenate_39_kernel,"ax",@progbits
	.sectioninfo	@"SHI_REGISTERS=8"
	.align	128
        .global         tvmgen_default_fused_squeeze_concatenate_39_kernel
        .type           tvmgen_default_fused_squeeze_concatenate_39_kernel,@function
        .size           tvmgen_default_fused_squeeze_concatenate_39_kernel,(.L_x_295 - tvmgen_default_fused_squeeze_concatenate_39_kernel)
        .other          tvmgen_default_fused_squeeze_concatenate_39_kernel,@"STO_CUDA_ENTRY STV_DEFAULT"
tvmgen_default_fused_squeeze_concatenate_39_kernel:
.text.tvmgen_default_fused_squeeze_concatenate_39_kernel:
        /* <DEDUP_REMOVED lines=12> */
.L_x_169:
        /* <DEDUP_REMOVED lines=12> */
.L_x_295:


//--------------------- .text.tvmgen_default_fused_squeeze_concatenate_47_kernel --------------------------
	.section	.text.tvmgen_default_fused_squeeze_concatenate_47_kernel,"ax",@progbits
	.sectioninfo	@"SHI_REGISTERS=8"
	.align	128
        .global         tvmgen_default_fused_squeeze_concatenate_47_kernel
        .type           tvmgen_default_fused_squeeze_concatenate_47_kernel,@function
        .size           tvmgen_default_fused_squeeze_concatenate_47_kernel,(.L_x_296 - tvmgen_default_fused_squeeze_concatenate_47_kernel)
        .other          tvmgen_default_fused_squeeze_concatenate_47_kernel,@"STO_CUDA_ENTRY STV_DEFAULT"
tvmgen_default_fused_squeeze_concatenate_47_kernel:
.text.tvmgen_default_fused_squeeze_concatenate_47_kernel:
        /* <DEDUP_REMOVED lines=12> */
.L_x_170:
        /* <DEDUP_REMOVED lines=12> */
.L_x_296:


//--------------------- .nv.shared.tvmgen_default_fused_nn_dense_add_1_kernel --------------------------
	.section	.nv.shared.tvmgen_default_fused_nn_dense_add_1_kernel,"aw",@nobits
	.sectionflags	@""
	.align	4
.nv.shared.tvmgen_default_fused_nn_dense_add_1_kernel:
	.zero		16


//--------------------- .nv.shared.tvmgen_default_fused_nn_dense_add_kernel --------------------------
	.section	.nv.shared.tvmgen_default_fused_nn_dense_add_kernel,"aw",@nobits
	.sectionflags	@""
	.align	4
.nv.shared.tvmgen_default_fused_nn_dense_add_kernel:
	.zero		16


//--------------------- .nv.shared.tvmgen_default_fused_nn_dense_add_2_kernel --------------------------
	.section	.nv.shared.tvmgen_default_fused_nn_dense_add_2_kernel,"aw",@nobits
	.sectionflags	@""
	.align	4
.nv.shared.tvmgen_default_fused_nn_dense_add_2_kernel:
	.zero		16
